def matmul_kernel(
    a_ptr,
    b_ptr,
    c_ptr,
    M,
    N,
    K,
    stride_am,
    stride_ak,
    stride_bk,
    stride_bn,
    stride_cm,
    stride_cn,
    BLOCK_M: tl.constexpr,
    BLOCK_N: tl.constexpr,
    BLOCK_K: tl.constexpr,
    GROUP_M: tl.constexpr,
):
    pid = tl.program_id(axis=0)
    num_pid_m = tl.cdiv(M, BLOCK_M)
    num_pid_n = tl.cdiv(N, BLOCK_N)
    num_pid_in_group = GROUP_M * num_pid_n
    group_id = pid // num_pid_in_group
    first_pid_m = group_id * GROUP_M
    group_size_m = min(num_pid_m - first_pid_m, GROUP_M)
    pid_m = first_pid_m + ((pid % num_pid_in_group) % group_size_m)
    pid_n = (pid % num_pid_in_group) // group_size_m

    offs_am = (pid_m * BLOCK_M + tl.arange(0, BLOCK_M)) % M
    offs_bn = (pid_n * BLOCK_N + tl.arange(0, BLOCK_N)) % N
    offs_k = tl.arange(0, BLOCK_K)
    a_ptrs = a_ptr + offs_am[:, None] * stride_am + offs_k[None, :] * stride_ak
    b_ptrs = b_ptr + offs_k[:, None] * stride_bk + offs_bn[None, :] * stride_bn

    acc = tl.zeros((BLOCK_M, BLOCK_N), dtype=tl.float32)
    for kk in range(0, tl.cdiv(K, BLOCK_K)):
        a = tl.load(a_ptrs, mask=offs_k[None, :] < K - kk * BLOCK_K, other=0.0)
        b = tl.load(b_ptrs, mask=offs_k[:, None] < K - kk * BLOCK_K, other=0.0)
        acc = tl.dot(a, b, acc)
        a_ptrs += BLOCK_K * stride_ak
        b_ptrs += BLOCK_K * stride_bk

    c = acc.to(c_ptr.dtype.element_ty)
    offs_cm = pid_m * BLOCK_M + tl.arange(0, BLOCK_M)
    offs_cn = pid_n * BLOCK_N + tl.arange(0, BLOCK_N)
    c_ptrs = c_ptr + offs_cm[:, None] * stride_cm + offs_cn[None, :] * stride_cn
    mask = (offs_cm[:, None] < M) & (offs_cn[None, :] < N)
    tl.store(c_ptrs, c, mask=mask)

# config = {"BLOCK_K": 128, "BLOCK_M": 128, "BLOCK_N": 256, "GROUP_M": 8, "arch": "sm_100", "dtype": "fp8e4m3", "num_ctas": 1, "num_stages": 7, "num_warps": 4}
# arch = sm_100


// ===== COMPILED SASS (sm_100a) =====

	.target	sm_100a

	.elftype	@"ET_EXEC"


//--------------------- .note.nv.tkinfo           --------------------------
	.section	.note.nv.tkinfo,"",@"SHT_NOTE"
	.sectionflags	@"SHF_NOTE_NV_TKINFO"
	.tkinfo
        /*0018*/ 	.word	0x00000081
        /*0030*/ 	.string	""
        /*0030*/ 	.string	"ptxas-blackwell"
        /*0030*/ 	.string	"Cuda compilation tools, release 12.9, V12.9.86"
        /*0030*/ 	.string	"Build cuda_12.9.r12.9/compiler.36037853_0"
        /*0030*/ 	.string	"-v  -suppress-debug-info  -lineinfo  -arch sm_100a "



//--------------------- .note.nv.cuver            --------------------------
	.section	.note.nv.cuver,"",@"SHT_NOTE"
	.sectionflags	@"SHF_NOTE_NV_CUVER"
        /*0018*/ 	.short	0x0001
        /*001a*/ 	.short	0x0064
        /*001c*/ 	.short	0x0001
        /*001e*/ 	.short	0x0000
        /*0020*/ 	.short	0x0001
        /*0022*/ 	.short	0x0000


//--------------------- .nv.info                  --------------------------
	.section	.nv.info,"",@"SHT_CUDA_INFO"
	.align	4


	//----- nvinfo : EIATTR_REGCOUNT
	.align		4
        /*0000*/ 	.byte	0x04, 0x2f
        /*0002*/ 	.short	(.L_4 - .L_3)
	.align		4
.L_3:
        /*0004*/ 	.word	index@(matmul_kernel)
        /*0008*/ 	.word	0x00000060


	//----- nvinfo : EIATTR_FRAME_SIZE
	.align		4
.L_4:
        /*000c*/ 	.byte	0x04, 0x11
        /*000e*/ 	.short	(.L_6 - .L_5)
	.align		4
.L_5:
        /*0010*/ 	.word	index@($__internal_2_$__cuda_sm10x_tcgen05_guardrail_trap_unallocated_columns_being_dealloced)
        /*0014*/ 	.word	0x00001810


	//----- nvinfo : EIATTR_FRAME_SIZE
	.align		4
.L_6:
        /*0018*/ 	.byte	0x04, 0x11
        /*001a*/ 	.short	(.L_8 - .L_7)
	.align		4
.L_7:
        /*001c*/ 	.word	index@($__internal_1_$__cuda_sm10x_tcgen05_guardrail_trap_phase_invalid_during_alloc)
        /*0020*/ 	.word	0x00001810


	//----- nvinfo : EIATTR_FRAME_SIZE
	.align		4
.L_8:
        /*0024*/ 	.byte	0x04, 0x11
        /*0026*/ 	.short	(.L_10 - .L_9)
	.align		4
.L_9:
        /*0028*/ 	.word	index@($__internal_0_$__cuda_sm10x_tcgen05_guardrail_trap_col_being_dealloced_not_returned_by_alloc)
        /*002c*/ 	.word	0x00001810


	//----- nvinfo : EIATTR_FRAME_SIZE
	.align		4
.L_10:
        /*0030*/ 	.byte	0x04, 0x11
        /*0032*/ 	.short	(.L_12 - .L_11)
	.align		4
.L_11:
        /*0034*/ 	.word	index@(matmul_kernel)
        /*0038*/ 	.word	0x00001810


	//----- nvinfo : EIATTR_MIN_STACK_SIZE
	.align		4
.L_12:
        /*003c*/ 	.byte	0x04, 0x12
        /*003e*/ 	.short	(.L_14 - .L_13)
	.align		4
.L_13:
        /*0040*/ 	.word	index@(matmul_kernel)
        /*0044*/ 	.word	0x00001810
.L_14:


//--------------------- .nv.info.matmul_kernel    --------------------------
	.section	.nv.info.matmul_kernel,"",@"SHT_CUDA_INFO"
	.sectionflags	@""
	.align	4


	//----- nvinfo : EIATTR_CUDA_API_VERSION
	.align		4
        /*0000*/ 	.byte	0x04, 0x37
        /*0002*/ 	.short	(.L_16 - .L_15)
.L_15:
        /*0004*/ 	.word	0x00000081


	//----- nvinfo : EIATTR_KPARAM_INFO
	.align		4
.L_16:
        /*0008*/ 	.byte	0x04, 0x17
        /*000a*/ 	.short	(.L_18 - .L_17)
.L_17:
        /*000c*/ 	.word	0x00000000
        /*0010*/ 	.short	0x000d
        /*0012*/ 	.short	0x0048
        /*0014*/ 	.byte	0x00, 0xf4, 0x21, 0x00


	//----- nvinfo : EIATTR_KPARAM_INFO
	.align		4
.L_18:
        /*0018*/ 	.byte	0x04, 0x17
        /*001a*/ 	.short	(.L_20 - .L_19)
.L_19:
        /*001c*/ 	.word	0x00000000
        /*0020*/ 	.short	0x000c
        /*0022*/ 	.short	0x0040
        /*0024*/ 	.byte	0x00, 0xf4, 0x21, 0x00


	//----- nvinfo : EIATTR_KPARAM_INFO
	.align		4
.L_20:
        /*0028*/ 	.byte	0x04, 0x17
        /*002a*/ 	.short	(.L_22 - .L_21)
.L_21:
        /*002c*/ 	.word	0x00000000
        /*0030*/ 	.short	0x000b
        /*0032*/ 	.short	0x0038
        /*0034*/ 	.byte	0x00, 0xf0, 0x11, 0x00


	//----- nvinfo : EIATTR_KPARAM_INFO
	.align		4
.L_22:
        /*0038*/ 	.byte	0x04, 0x17
        /*003a*/ 	.short	(.L_24 - .L_23)
.L_23:
        /*003c*/ 	.word	0x00000000
        /*0040*/ 	.short	0x000a
        /*0042*/ 	.short	0x0034
        /*0044*/ 	.byte	0x00, 0xf0, 0x11, 0x00


	//----- nvinfo : EIATTR_KPARAM_INFO
	.align		4
.L_24:
        /*0048*/ 	.byte	0x04, 0x17
        /*004a*/ 	.short	(.L_26 - .L_25)
.L_25:
        /*004c*/ 	.word	0x00000000
        /*0050*/ 	.short	0x0009
        /*0052*/ 	.short	0x0030
        /*0054*/ 	.byte	0x00, 0xf0, 0x11, 0x00


	//----- nvinfo : EIATTR_KPARAM_INFO
	.align		4
.L_26:
        /*0058*/ 	.byte	0x04, 0x17
        /*005a*/ 	.short	(.L_28 - .L_27)
.L_27:
        /*005c*/ 	.word	0x00000000
        /*0060*/ 	.short	0x0008
        /*0062*/ 	.short	0x002c
        /*0064*/ 	.byte	0x00, 0xf0, 0x11, 0x00


	//----- nvinfo : EIATTR_KPARAM_INFO
	.align		4
.L_28:
        /*0068*/ 	.byte	0x04, 0x17
        /*006a*/ 	.short	(.L_30 - .L_29)
.L_29:
        /*006c*/ 	.word	0x00000000
        /*0070*/ 	.short	0x0007
        /*0072*/ 	.short	0x0028
        /*0074*/ 	.byte	0x00, 0xf0, 0x11, 0x00


	//----- nvinfo : EIATTR_KPARAM_INFO
	.align		4
.L_30:
        /*0078*/ 	.byte	0x04, 0x17
        /*007a*/ 	.short	(.L_32 - .L_31)
.L_31:
        /*007c*/ 	.word	0x00000000
        /*0080*/ 	.short	0x0006
        /*0082*/ 	.short	0x0024
        /*0084*/ 	.byte	0x00, 0xf0, 0x11, 0x00


	//----- nvinfo : EIATTR_KPARAM_INFO
	.align		4
.L_32:
        /*0088*/ 	.byte	0x04, 0x17
        /*008a*/ 	.short	(.L_34 - .L_33)
.L_33:
        /*008c*/ 	.word	0x00000000
        /*0090*/ 	.short	0x0005
        /*0092*/ 	.short	0x0020
        /*0094*/ 	.byte	0x00, 0xf0, 0x11, 0x00


	//----- nvinfo : EIATTR_KPARAM_INFO
	.align		4
.L_34:
        /*0098*/ 	.byte	0x04, 0x17
        /*009a*/ 	.short	(.L_36 - .L_35)
.L_35:
        /*009c*/ 	.word	0x00000000
        /*00a0*/ 	.short	0x0004
        /*00a2*/ 	.short	0x001c
        /*00a4*/ 	.byte	0x00, 0xf0, 0x11, 0x00


	//----- nvinfo : EIATTR_KPARAM_INFO
	.align		4
.L_36:
        /*00a8*/ 	.byte	0x04, 0x17
        /*00aa*/ 	.short	(.L_38 - .L_37)
.L_37:
        /*00ac*/ 	.word	0x00000000
        /*00b0*/ 	.short	0x0003
        /*00b2*/ 	.short	0x0018
        /*00b4*/ 	.byte	0x00, 0xf0, 0x11, 0x00


	//----- nvinfo : EIATTR_KPARAM_INFO
	.align		4
.L_38:
        /*00b8*/ 	.byte	0x04, 0x17
        /*00ba*/ 	.short	(.L_40 - .L_39)
.L_39:
        /*00bc*/ 	.word	0x00000000
        /*00c0*/ 	.short	0x0002
        /*00c2*/ 	.short	0x0010
        /*00c4*/ 	.byte	0x00, 0xf4, 0x21, 0x00


	//----- nvinfo : EIATTR_KPARAM_INFO
	.align		4
.L_40:
        /*00c8*/ 	.byte	0x04, 0x17
        /*00ca*/ 	.short	(.L_42 - .L_41)
.L_41:
        /*00cc*/ 	.word	0x00000000
        /*00d0*/ 	.short	0x0001
        /*00d2*/ 	.short	0x0008
        /*00d4*/ 	.byte	0x00, 0xf4, 0x21, 0x00


	//----- nvinfo : EIATTR_KPARAM_INFO
	.align		4
.L_42:
        /*00d8*/ 	.byte	0x04, 0x17
        /*00da*/ 	.short	(.L_44 - .L_43)
.L_43:
        /*00dc*/ 	.word	0x00000000
        /*00e0*/ 	.short	0x0000
        /*00e2*/ 	.short	0x0000
        /*00e4*/ 	.byte	0x00, 0xf4, 0x21, 0x00


	//----- nvinfo : EIATTR_AT_ENTRY_FRAGMENTS
	.align		4
.L_44:
        /*00e8*/ 	.byte	0x04, 0x4f
        /*00ea*/ 	.short	(.L_46 - .L_45)


	//   ....[0]....
.L_45:
        /*00ec*/ 	.word	0x00000004


	//----- nvinfo : EIATTR_RESERVED_SMEM_USED
	.align		4
.L_46:
        /*00f0*/ 	.byte	0x01, 0x41
	.zero		2


	//----- nvinfo : EIATTR_SPARSE_MMA_MASK
	.align		4
        /*00f4*/ 	.byte	0x03, 0x50
        /*00f6*/ 	.short	0x0000


	//----- nvinfo : EIATTR_TCGEN05_1CTA_USED
	.align		4
        /*00f8*/ 	.byte	0x01, 0x51
	.zero		2


	//----- nvinfo : EIATTR_MAXREG_COUNT
	.align		4
        /*00fc*/ 	.byte	0x03, 0x1b
        /*00fe*/ 	.short	0x00ff


	//----- nvinfo : EIATTR_NUM_BARRIERS
	.align		4
        /*0100*/ 	.byte	0x02, 0x4c
        /*0102*/ 	.byte	0x01
	.zero		1


	//----- nvinfo : EIATTR_ANNOTATIONS
	.align		4
        /*0104*/ 	.byte	0x04, 0x55
        /*0106*/ 	.short	(.L_48 - .L_47)


	//   ....[0]....
.L_47:
        /*0108*/ 	.word	0x00000001
        /*010c*/ 	.byte	0xc0, 0x03, 0x00, 0x00, 0x01, 0x00, 0x00, 0x00, 0xa0, 0x09, 0x00, 0x00, 0x01, 0x00, 0x00, 0x00
        /* <DEDUP_REMOVED lines=2942> */
        /*b8fc*/ 	.byte	0x60, 0x6a, 0x04, 0x00


	//----- nvinfo : EIATTR_INT_WARP_WIDE_INSTR_OFFSETS
	.align		4
.L_48:
        /*b900*/ 	.byte	0x04, 0x31
        /*b902*/ 	.short	(.L_50 - .L_49)


	//   ....[0]....
.L_49:
        /*b904*/ 	.word	0x0000b3d0


	//   ....[1]....
        /*b908*/ 	.word	0x0000b420


	//   ....[2]....
        /*b90c*/ 	.word	0x00015740


	//   ....[3]....
        /*b910*/ 	.word	0x00046f80


	//   ....[4]....
        /*b914*/ 	.word	0x00046fd0


	//----- nvinfo : EIATTR_COOP_GROUP_MASK_REGIDS
	.align		4
.L_50:
        /*b918*/ 	.byte	0x04, 0x29
        /*b91a*/ 	.short	(.L_52 - .L_51)


	//   ....[0]....
.L_51:
        /*b91c*/ 	.word	0xffffffff


	//   ....[1]....
        /*b920*/ 	.word	0xffffffff


	//   ....[2]....
        /*b924*/ 	.word	0xffffffff


	//   ....[3]....
        /*b928*/ 	.word	0xffffffff


	//----- nvinfo : EIATTR_COOP_GROUP_INSTR_OFFSETS
	.align		4
.L_52:
        /*b92c*/ 	.byte	0x04, 0x28
        /*b92e*/ 	.short	(.L_54 - .L_53)


	//   ....[0]....
.L_53:
        /*b930*/ 	.word	0x00000070


	//   ....[1]....
        /*b934*/ 	.word	0x00000330


	//   ....[2]....
        /*b938*/ 	.word	0x00046e10


	//   ....[3]....
        /*b93c*/ 	.word	0x00047080


	//----- nvinfo : EIATTR_VRC_CTA_INIT_COUNT
	.align		4
.L_54:
        /*b940*/ 	.byte	0x02, 0x4a
        /*b942*/ 	.byte	0x80
	.zero		1


	//----- nvinfo : EIATTR_MBARRIER_INSTR_OFFSETS
	.align		4
        /*b944*/ 	.byte	0x04, 0x39
        /*b946*/ 	.short	(.L_56 - .L_55)


	//   ....[0]....
.L_55:
        /*b948*/ 	.word	0x0000bcb0
        /*b94c*/ 	.word	0x000000ff
        /*b950*/ 	.word	0x00000000
        /*b954*/ 	.short	0x0100
        /*b956*/ 	.byte	0x06
	.zero		1


	//   ....[1]....
        /*b958*/ 	.word	0x00015770
        /*b95c*/ 	.word	0x000000ff
        /*b960*/ 	.word	0x00018008
        /*b964*/ 	.short	0x0100
        /*b966*/ 	.byte	0x09
	.zero		1


	//   ....[2]....
        /*b968*/ 	.word	0x000277b0
        /*b96c*/ 	.word	0x000000ff
        /*b970*/ 	.word	0x00000000
        /*b974*/ 	.short	0x010a
        /*b976*/ 	.byte	0x06
	.zero		1


	//   ....[3]....
        /*b978*/ 	.word	0x0003cda0
        /*b97c*/ 	.word	0x000000ff
        /*b980*/ 	.word	0x00000000
        /*b984*/ 	.short	0x010a
        /*b986*/ 	.byte	0x06
	.zero		1


	//   ....[4]....
        /*b988*/ 	.word	0x0003cf30
        /*b98c*/ 	.word	0x000000ff
        /*b990*/ 	.word	0x00018000
        /*b994*/ 	.short	0x0108
        /*b996*/ 	.byte	0x09
	.zero		1


	//   ....[5]....
        /*b998*/ 	.word	0x0003cfe0
        /*b99c*/ 	.word	0x000000ff
        /*b9a0*/ 	.word	0x00018008
        /*b9a4*/ 	.short	0x0108
        /*b9a6*/ 	.byte	0x09
	.zero		1


	//   ....[6]....
        /*b9a8*/ 	.word	0x000470a0
        /*b9ac*/ 	.word	0x000000ff
        /*b9b0*/ 	.word	0x00000000
        /*b9b4*/ 	.short	0x010a
        /*b9b6*/ 	.byte	0x06
	.zero		1


	//   ....[7]....
        /*b9b8*/ 	.word	0x000470d0
        /*b9bc*/ 	.word	0x000000ff
        /*b9c0*/ 	.word	0x00000000
        /*b9c4*/ 	.short	0x010a
        /*b9c6*/ 	.byte	0x06
	.zero		1


	//----- nvinfo : EIATTR_NUM_MBARRIERS
	.align		4
.L_56:
        /*b9c8*/ 	.byte	0x03, 0x38
        /*b9ca*/ 	.short	0x0002


	//----- nvinfo : EIATTR_EXIT_INSTR_OFFSETS
	.align		4
        /*b9cc*/ 	.byte	0x04, 0x1c
        /*b9ce*/ 	.short	(.L_58 - .L_57)


	//   ....[0]....
.L_57:
        /*b9d0*/ 	.word	0x00047090


	//----- nvinfo : EIATTR_REQNTID
	.align		4
.L_58:
        /*b9d4*/ 	.byte	0x04, 0x10
        /*b9d6*/ 	.short	(.L_60 - .L_59)
.L_59:
        /*b9d8*/ 	.word	0x00000080
        /*b9dc*/ 	.word	0x00000001
        /*b9e0*/ 	.word	0x00000001


	//----- nvinfo : EIATTR_CRS_STACK_SIZE
	.align		4
.L_60:
        /*b9e4*/ 	.byte	0x04, 0x1e
        /*b9e6*/ 	.short	(.L_62 - .L_61)
.L_61:
        /*b9e8*/ 	.word	0x00000000


	//----- nvinfo : EIATTR_CBANK_PARAM_SIZE
	.align		4
.L_62:
        /*b9ec*/ 	.byte	0x03, 0x19
        /*b9ee*/ 	.short	0x0050


	//----- nvinfo : EIATTR_PARAM_CBANK
	.align		4
        /*b9f0*/ 	.byte	0x04, 0x0a
        /*b9f2*/ 	.short	(.L_64 - .L_63)
	.align		4
.L_63:
        /*b9f4*/ 	.word	index@(.nv.constant0.matmul_kernel)
        /*b9f8*/ 	.short	0x0380
        /*b9fa*/ 	.short	0x0050


	//----- nvinfo : EIATTR_SW_WAR
	.align		4
.L_64:
        /*b9fc*/ 	.byte	0x04, 0x36
        /*b9fe*/ 	.short	(.L_66 - .L_65)
.L_65:
        /*ba00*/ 	.word	0x00000008
.L_66:


//--------------------- .nv.compat                --------------------------
	.section	.nv.compat,"",@"SHT_CUDA_COMPAT_INFO"
	.align	4
        /*0000*/ 	.byte	0x02, 0x02, 0x02, 0x00, 0x02, 0x05, 0x05, 0x00, 0x02, 0x03, 0x00, 0x00, 0x02, 0x06, 0x01, 0x00


//--------------------- .nv.callgraph             --------------------------
	.section	.nv.callgraph,"",@"SHT_CUDA_CALLGRAPH"
	.align	4
	.sectionentsize	8
	.align		4
        /*0000*/ 	.word	0x00000000
	.align		4
        /*0004*/ 	.word	0xffffffff
	.align		4
        /*0008*/ 	.word	0x00000000
	.align		4
        /*000c*/ 	.word	0xfffffffe
	.align		4
        /*0010*/ 	.word	0x00000000
	.align		4
        /*0014*/ 	.word	0xfffffffd
	.align		4
        /*0018*/ 	.word	0x00000000
	.align		4
        /*001c*/ 	.word	0xfffffffc


//--------------------- .text.matmul_kernel       --------------------------
	.section	.text.matmul_kernel,"ax",@progbits
	.align	128
        .global         matmul_kernel
        .type           matmul_kernel,@function
        .size           matmul_kernel,(.L_x_20 - matmul_kernel)
        .other          matmul_kernel,@"STO_CUDA_ENTRY STV_DEFAULT"
matmul_kernel:
.text.matmul_kernel:
[----:B------:R-:W0:Y:S01]  /*0000*/  LDC R1, c[0x0][0x37c] ;  /* 0x0000df00ff017b82 */ /* 0x000e220000000800 */
[----:B------:R-:W1:Y:S01]  /*0010*/  S2R R39, SR_TID.X ;  /* 0x0000000000277919 */ /* 0x000e620000002100 */
[----:B0-----:R-:W-:Y:S01]  /*0020*/  VIADD R1, R1, 0xffffe7f0 ;  /* 0xffffe7f001017836 */ /* 0x001fe20000000000 */
[----:B-1----:R-:W-:-:S13]  /*0030*/  ISETP.GE.U32.AND P0, PT, R39, 0x20, PT ;  /* 0x000000202700780c */ /* 0x002fda0003f06070 */
[----:B------:R-:W-:Y:S02]  /*0040*/  VOTEU.ANY UP0, P0 ;  /* 0x0000000000ff7886 */ /* 0x000fe40000000100 */
[----:B------:R-:W-:Y:S05]  /*0050*/  BRA.U UP0, `(.L_x_0) ;  /* 0x0000000100b87547 */ /* 0x000fea000b800000 */
[----:B------:R-:W0:Y:S01]  /*0060*/  S2UR UR6, SR_CgaCtaId ;  /* 0x00000000000679c3 */ /* 0x000e220000008800 */
[----:B------:R-:W-:Y:S01]  /*0070*/  NOP ;  /* 0x0000000000007918 */ /* 0x000fe20000000000 */
[----:B------:R-:W-:Y:S02]  /*0080*/  UMOV UR4, 0x40 ;  /* 0x0000004000047882 */ /* 0x000fe40000000000 */
[----:B0-----:R-:W-:-:S09]  /*0090*/  ULEA UR4, UR6, UR4, 0x18 ;  /* 0x0000000406047291 */ /* 0x001fd2000f8ec0ff */
[----:B------:R-:W0:Y:S01]  /*00a0*/  LDS.U8 R0, [UR4] ;  /* 0x00000004ff007984 */ /* 0x000e220008000000 */
[----:B------:R-:W-:Y:S02]  /*00b0*/  UMOV UR4, 0x400 ;  /* 0x0000040000047882 */ /* 0x000fe40000000000 */
[----:B------:R-:W-:Y:S01]  /*00c0*/  ULEA UR4, UR6, UR4, 0x18 ;  /* 0x0000000406047291 */ /* 0x000fe2000f8ec0ff */
[----:B0-----:R-:W-:-:S13]  /*00d0*/  ISETP.NE.AND P0, PT, R0, RZ, PT ;  /* 0x000000ff0000720c */ /* 0x001fda0003f05270 */
[----:B------:R-:W-:Y:S05]  /*00e0*/  @P0 BRA `(.L_x_1) ;  /* 0x00000000007c0947 */ /* 0x000fea0003800000 */
[----:B------:R-:W-:-:S13]  /*00f0*/  ELECT P0, URZ, PT ;  /* 0x0000000000ff782f */ /* 0x000fda0003800000 */
[----:B------:R-:W-:Y:S05]  /*0100*/  @!P0 BRA `(.L_x_2) ;  /* 0x0000000000848947 */ /* 0x000fea0003800000 */
[----:B------:R-:W-:Y:S01]  /*0110*/  UMOV UR5, 0x8 ;  /* 0x0000000800057882 */ /* 0x000fe20000000000 */
[----:B------:R-:W-:Y:S02]  /*0120*/  IMAD.MOV.U32 R4, RZ, RZ, 0x1 ;  /* 0x00000001ff047424 */ /* 0x000fe400078e00ff */
[----:B------:R-:W-:Y:S02]  /*0130*/  IMAD.MOV.U32 R5, RZ, RZ, 0xff ;  /* 0x000000ffff057424 */ /* 0x000fe400078e00ff */
[----:B------:R-:W-:Y:S04]  /*0140*/  DEPBAR.LE SB0, 0x36 ;  /* 0x00008d800000791a */ /* 0x000fe80000000000 */
[----:B------:R-:W0:Y:S02]  /*0150*/  UTCATOMSWS.FIND_AND_SET.ALIGN UP1, UR5, UR5 ;  /* 0x00000005000575e3 */ /* 0x000e240008020800 */
[----:B0-----:R-:W-:-:S04]  /*0160*/  PLOP3.LUT P0, PT, PT, PT, UP1, 0x80, 0x8 ;  /* 0x000000000008781c */ /* 0x001fc80003f0f018 */
[----:B------:R-:W-:-:S04]  /*0170*/  SEL R0, RZ, 0xffffffff, !P0 ;  /* 0xffffffffff007807 */ /* 0x000fc80004000000 */
[----:B------:R-:W-:Y:S01]  /*0180*/  ISETP.NE.AND P0, PT, R0, RZ, PT ;  /* 0x000000ff0000720c */ /* 0x000fe20003f05270 */
[----:B------:R-:W-:-:S12]  /*0190*/  IMAD.U32 R0, RZ, RZ, UR5 ;  /* 0x00000005ff007e24 */ /* 0x000fd8000f8e00ff */
[----:B------:R-:W-:Y:S05]  /*01a0*/  @P0 BRA `(.L_x_3) ;  /* 0x0000000000240947 */ /* 0x000fea0003800000 */
.L_x_4:
[----:B------:R-:W-:Y:S05]  /*01b0*/  NANOSLEEP 0x64 ;  /* 0x000000640000795d */ /* 0x000fea0003800000 */
[----:B------:R-:W-:-:S05]  /*01c0*/  UMOV UR5, 0x8 ;  /* 0x0000000800057882 */ /* 0x000fca0000000000 */
[----:B------:R-:W-:Y:S04]  /*01d0*/  DEPBAR.LE SB0, 0x36 ;  /* 0x00008d800000791a */ /* 0x000fe80000000000 */
[----:B------:R-:W0:Y:S02]  /*01e0*/  UTCATOMSWS.FIND_AND_SET.ALIGN UP1, UR5, UR5 ;  /* 0x00000005000575e3 */ /* 0x000e240008020800 */
[----:B0-----:R-:W-:-:S04]  /*01f0*/  PLOP3.LUT P0, PT, PT, PT, UP1, 0x80, 0x8 ;  /* 0x000000000008781c */ /* 0x001fc80003f0f018 */
[----:B------:R-:W-:-:S04]  /*0200*/  SEL R0, RZ, 0xffffffff, !P0 ;  /* 0xffffffffff007807 */ /* 0x000fc80004000000 */
[----:B------:R-:W-:Y:S01]  /*0210*/  ISETP.NE.AND P0, PT, R0, RZ, PT ;  /* 0x000000ff0000720c */ /* 0x000fe20003f05270 */
[----:B------:R-:W-:-:S12]  /*0220*/  IMAD.U32 R0, RZ, RZ, UR5 ;  /* 0x00000005ff007e24 */ /* 0x000fd8000f8e00ff */
[----:B------:R-:W-:Y:S05]  /*0230*/  @!P0 BRA `(.L_x_4) ;  /* 0xfffffffc00dc8947 */ /* 0x000fea000383ffff */
.L_x_3:
[C---:B------:R-:W-:Y:S01]  /*0240*/  VIADD R3, R0.reuse, 0x10 ;  /* 0x0000001000037836 */ /* 0x040fe20000000000 */
[----:B------:R-:W-:Y:S01]  /*0250*/  UMOV UR5, 0x50 ;  /* 0x0000005000057882 */ /* 0x000fe20000000000 */
[----:B------:R-:W-:Y:S01]  /*0260*/  SHF.L.U32 R2, R5, R0, RZ ;  /* 0x0000000005027219 */ /* 0x000fe200000006ff */
[----:B------:R-:W-:Y:S01]  /*0270*/  ULEA UR5, UR6, UR5, 0x18 ;  /* 0x0000000506057291 */ /* 0x000fe2000f8ec0ff */
[----:B------:R-:W-:Y:S01]  /*0280*/  IMAD.SHL.U32 R0, R0, 0x20, RZ ;  /* 0x0000002000007824 */ /* 0x000fe200078e00ff */
[----:B------:R-:W-:-:S04]  /*0290*/  SHF.L.U32 R3, R4, R3, RZ ;  /* 0x0000000304037219 */ /* 0x000fc800000006ff */
[----:B------:R-:W-:-:S05]  /*02a0*/  LOP3.LUT R2, R3, R2, RZ, 0xfc, !PT ;  /* 0x0000000203027212 */ /* 0x000fca00078efcff */
[----:B------:R0:W-:Y:S04]  /*02b0*/  ATOMS.OR RZ, [UR5], R2 ;  /* 0x00000002ffff798c */ /* 0x0001e8000b000005 */
[----:B------:R0:W-:Y:S01]  /*02c0*/  STS [UR4], R0 ;  /* 0x00000000ff007988 */ /* 0x0001e20008000804 */
[----:B------:R-:W-:Y:S05]  /*02d0*/  BRA `(.L_x_2) ;  /* 0x0000000000107947 */ /* 0x000fea0003800000 */
.L_x_1:
[----:B------:R-:W-:Y:S01]  /*02e0*/  IMAD.MOV.U32 R0, RZ, RZ, -0x1 ;  /* 0xffffffffff007424 */ /* 0x000fe200078e00ff */
[----:B------:R-:W-:-:S04]  /*02f0*/  MOV R2, 0x320 ;  /* 0x0000032000027802 */ /* 0x000fc80000000f00 */
[----:B------:R0:W-:Y:S03]  /*0300*/  STS [UR4], R0 ;  /* 0x00000000ff007988 */ /* 0x0001e60008000804 */
[----:B0-----:R-:W-:Y:S05]  /*0310*/  CALL.REL.NOINC `($__internal_1_$__cuda_sm10x_tcgen05_guardrail_trap_phase_invalid_during_alloc) ;  /* 0x0000046c00847944 */ /* 0x001fea0003c00000 */
.L_x_2:
[----:B------:R-:W-:Y:S05]  /*0320*/  WARPSYNC.ALL ;  /* 0x0000000000007948 */ /* 0x000fea0003800000 */
[----:B------:R-:W-:Y:S01]  /*0330*/  NOP ;  /* 0x0000000000007918 */ /* 0x000fe20000000000 */
.L_x_0:
[----:B------:R-:W1:Y:S01]  /*0340*/  LDC.64 R10, c[0x0][0x398] ;  /* 0x0000e600ff0a7b82 */ /* 0x000e620000000a00 */
[----:B------:R-:W2:Y:S01]  /*0350*/  S2R R5, SR_CTAID.X ;  /* 0x0000000000057919 */ /* 0x000ea20000002500 */
[----:B------:R-:W-:Y:S01]  /*0360*/  UMOV UR9, 0x400 ;  /* 0x0000040000097882 */ /* 0x000fe20000000000 */
[----:B------:R-:W3:Y:S01]  /*0370*/  LDCU UR4, c[0x0][0x3a4] ;  /* 0x00007480ff0477ac */ /* 0x000ee20008000800 */
[----:B------:R-:W4:Y:S04]  /*0380*/  LDCU.128 UR12, c[0x0][0x380] ;  /* 0x00007000ff0c77ac */ /* 0x000f280008000c00 */
[----:B------:R-:W0:Y:S02]  /*0390*/  S2UR UR5, SR_CgaCtaId ;  /* 0x00000000000579c3 */ /* 0x000e240000008800 */
[----:B01----:R-:W-:Y:S01]  /*03a0*/  VIADD R0, R11, 0xff ;  /* 0x000000ff0b007836 */ /* 0x003fe20000000000 */
[----:B------:R-:W-:Y:S01]  /*03b0*/  IABS R15, R10 ;  /* 0x0000000a000f7213 */ /* 0x000fe20000000000 */
[----:B------:R-:W-:Y:S03]  /*03c0*/  STL [R1+0x12bc], R11 ;  /* 0x0012bc0b01007387 */ /* 0x000fe60000100800 */
[----:B------:R-:W-:Y:S01]  /*03d0*/  SHF.R.S32.HI R3, RZ, 0x1f, R0 ;  /* 0x0000001fff037819 */ /* 0x000fe20000011400 */
[----:B------:R-:W-:-:S03]  /*03e0*/  ULEA UR9, UR5, UR9, 0x18 ;  /* 0x0000000905097291 */ /* 0x000fc6000f8ec0ff */
[----:B------:R-:W-:Y:S01]  /*03f0*/  LEA.HI R3, R3, R0, RZ, 0x8 ;  /* 0x0000000003037211 */ /* 0x000fe200078f40ff */
[----:B------:R-:W-:Y:S01]  /*0400*/  BAR.SYNC.DEFER_BLOCKING 0x0 ;  /* 0x0000000000007b1d */ /* 0x000fe20000010000 */
[----:B--2---:R-:W-:Y:S02]  /*0410*/  IABS R8, R5 ;  /* 0x0000000500087213 */ /* 0x004fe40000000000 */
[----:B------:R-:W-:-:S05]  /*0420*/  SHF.R.S32.HI R3, RZ, 0x8, R3 ;  /* 0x00000008ff037819 */ /* 0x000fca0000011403 */
[----:B------:R-:W-:-:S05]  /*0430*/  IMAD.SHL.U32 R4, R3, 0x8, RZ ;  /* 0x0000000803047824 */ /* 0x000fca00078e00ff */
[-C--:B------:R-:W-:Y:S02]  /*0440*/  IABS R7, R4.reuse ;  /* 0x0000000400077213 */ /* 0x080fe40000000000 */
[----:B------:R-:W-:Y:S02]  /*0450*/  IABS R12, R4 ;  /* 0x00000004000c7213 */ /* 0x000fe40000000000 */
[----:B------:R-:W0:Y:S01]  /*0460*/  I2F.RP R0, R7 ;  /* 0x0000000700007306 */ /* 0x000e220000209400 */
[----:B------:R-:W1:Y:S07]  /*0470*/  LDS R16, [UR9] ;  /* 0x00000009ff107984 */ /* 0x000e6e0008000800 */
[----:B0-----:R-:W0:Y:S02]  /*0480*/  MUFU.RCP R0, R0 ;  /* 0x0000000000007308 */ /* 0x001e240000001000 */
[----:B0-----:R-:W-:-:S02]  /*0490*/  VIADD R2, R0, 0xffffffe ;  /* 0x0ffffffe00027836 */ /* 0x001fc40000000000 */
[----:B------:R-:W-:-:S04]  /*04a0*/  IMAD.MOV R0, RZ, RZ, -R12 ;  /* 0x000000ffff007224 */ /* 0x000fc800078e0a0c */
[----:B------:R0:W2:Y:S02]  /*04b0*/  F2I.FTZ.U32.TRUNC.NTZ R3, R2 ;  /* 0x0000000200037305 */ /* 0x0000a4000021f000 */
[----:B0-----:R-:W-:Y:S01]  /*04c0*/  IMAD.MOV.U32 R2, RZ, RZ, RZ ;  /* 0x000000ffff027224 */ /* 0x001fe200078e00ff */
[----:B-1----:R-:W-:Y:S01]  /*04d0*/  R2UR UR8, R16 ;  /* 0x00000000100872ca */ /* 0x002fe200000e0000 */
[----:B--2---:R-:W-:-:S04]  /*04e0*/  IMAD.MOV R6, RZ, RZ, -R3 ;  /* 0x000000ffff067224 */ /* 0x004fc800078e0a03 */
[----:B------:R-:W-:Y:S02]  /*04f0*/  IMAD R9, R6, R7, RZ ;  /* 0x0000000706097224 */ /* 0x000fe400078e02ff */
[----:B------:R-:W-:Y:S01]  /*0500*/  IMAD.MOV.U32 R6, RZ, RZ, R8 ;  /* 0x000000ffff067224 */ /* 0x000fe200078e0008 */
[----:B------:R-:W-:Y:S01]  /*0510*/  IABS R8, R11 ;  /* 0x0000000b00087213 */ /* 0x000fe20000000000 */
[----:B------:R-:W-:-:S06]  /*0520*/  IMAD.HI.U32 R3, R3, R9, R2 ;  /* 0x0000000903037227 */ /* 0x000fcc00078e0002 */
[----:B------:R-:W-:-:S04]  /*0530*/  IMAD.HI.U32 R3, R3, R6, RZ ;  /* 0x0000000603037227 */ /* 0x000fc800078e00ff */
[----:B------:R-:W-:Y:S01]  /*0540*/  IMAD R0, R3, R0, R6 ;  /* 0x0000000003007224 */ /* 0x000fe200078e0206 */
[----:B------:R-:W-:Y:S04]  /*0550*/  BAR.SYNC.DEFER_BLOCKING 0x0 ;  /* 0x0000000000007b1d */ /* 0x000fe80000010000 */
[----:B------:R-:W-:-:S13]  /*0560*/  ISETP.GT.U32.AND P1, PT, R7, R0, PT ;  /* 0x000000000700720c */ /* 0x000fda0003f24070 */
[----:B------:R-:W-:Y:S02]  /*0570*/  @!P1 IMAD.IADD R0, R0, 0x1, -R7 ;  /* 0x0000000100009824 */ /* 0x000fe400078e0a07 */
[----:B------:R-:W-:Y:S01]  /*0580*/  @!P1 VIADD R3, R3, 0x1 ;  /* 0x0000000103039836 */ /* 0x000fe20000000000 */
[----:B------:R-:W-:Y:S02]  /*0590*/  ISETP.NE.AND P1, PT, R4, RZ, PT ;  /* 0x000000ff0400720c */ /* 0x000fe40003f25270 */
[----:B------:R-:W-:Y:S02]  /*05a0*/  ISETP.GE.U32.AND P0, PT, R0, R7, PT ;  /* 0x000000070000720c */ /* 0x000fe40003f06070 */
[----:B------:R-:W-:Y:S01]  /*05b0*/  LOP3.LUT R0, R5, R4, RZ, 0x3c, !PT ;  /* 0x0000000405007212 */ /* 0x000fe200078e3cff */
[----:B------:R-:W0:Y:S03]  /*05c0*/  I2F.RP R7, R8 ;  /* 0x0000000800077306 */ /* 0x000e260000209400 */
[----:B------:R-:W-:Y:S01]  /*05d0*/  ISETP.GE.AND P2, PT, R0, RZ, PT ;  /* 0x000000ff0000720c */ /* 0x000fe20003f46270 */
[----:B------:R-:W-:-:S06]  /*05e0*/  VIADD R0, R10, 0x7f ;  /* 0x0000007f0a007836 */ /* 0x000fcc0000000000 */
[----:B------:R-:W-:-:S04]  /*05f0*/  @P0 VIADD R3, R3, 0x1 ;  /* 0x0000000103030836 */ /* 0x000fc80000000000 */
[----:B------:R-:W-:Y:S01]  /*0600*/  IMAD.MOV.U32 R2, RZ, RZ, R3 ;  /* 0x000000ffff027224 */ /* 0x000fe200078e0003 */
[----:B------:R-:W-:Y:S01]  /*0610*/  SHF.R.S32.HI R3, RZ, 0x1f, R0 ;  /* 0x0000001fff037819 */ /* 0x000fe20000011400 */
[----:B0-----:R-:W-:Y:S02]  /*0620*/  MUFU.RCP R7, R7 ;  /* 0x0000000700077308 */ /* 0x001fe40000001000 */
[----:B------:R-:W-:Y:S01]  /*0630*/  @!P2 IMAD.MOV R2, RZ, RZ, -R2 ;  /* 0x000000ffff02a224 */ /* 0x000fe200078e0a02 */
[----:B------:R-:W-:Y:S02]  /*0640*/  @!P1 LOP3.LUT R2, RZ, R4, RZ, 0x33, !PT ;  /* 0x00000004ff029212 */ /* 0x000fe400078e33ff */
[----:B------:R-:W-:-:S03]  /*0650*/  LEA.HI R3, R3, R0, RZ, 0x7 ;  /* 0x0000000003037211 */ /* 0x000fc600078f38ff */
[----:B------:R-:W-:Y:S02]  /*0660*/  IMAD.SHL.U32 R12, R2, 0x8, RZ ;  /* 0x00000008020c7824 */ /* 0x000fe400078e00ff */
[----:B------:R-:W-:-:S03]  /*0670*/  IMAD.MOV R2, RZ, RZ, -R2 ;  /* 0x000000ffff027224 */ /* 0x000fc600078e0a02 */
[----:B------:R-:W-:Y:S01]  /*0680*/  LEA.HI.SX32 R3, R3, -R12, 0x19 ;  /* 0x8000000c03037211 */ /* 0x000fe200078fcaff */
[----:B------:R-:W-:Y:S02]  /*0690*/  IMAD R14, R4, R2, R5 ;  /* 0x00000002040e7224 */ /* 0x000fe400078e0205 */
[----:B------:R-:W-:Y:S01]  /*06a0*/  IMAD.MOV.U32 R2, RZ, RZ, RZ ;  /* 0x000000ffff027224 */ /* 0x000fe200078e00ff */
[----:B------:R-:W-:-:S04]  /*06b0*/  VIMNMX R13, PT, PT, R3, 0x8, PT ;  /* 0x00000008030d7848 */ /* 0x000fc80003fe0100 */
[-C--:B------:R-:W-:Y:S02]  /*06c0*/  IABS R9, R13.reuse ;  /* 0x0000000d00097213 */ /* 0x080fe40000000000 */
[----:B------:R-:W-:Y:S02]  /*06d0*/  IABS R4, R13 ;  /* 0x0000000d00047213 */ /* 0x000fe40000000000 */
[----:B------:R-:W0:Y:S08]  /*06e0*/  I2F.RP R0, R9 ;  /* 0x0000000900007306 */ /* 0x000e300000209400 */
[----:B0-----:R-:W0:Y:S02]  /*06f0*/  MUFU.RCP R0, R0 ;  /* 0x0000000000007308 */ /* 0x001e240000001000 */
[----:B0-----:R-:W-:Y:S01]  /*0700*/  VIADD R3, R0, 0xffffffe ;  /* 0x0ffffffe00037836 */ /* 0x001fe20000000000 */
[----:B------:R-:W-:-:S05]  /*0710*/  IABS R0, R14 ;  /* 0x0000000e00007213 */ /* 0x000fca0000000000 */
[----:B------:R-:W0:Y:S02]  /*0720*/  F2I.FTZ.U32.TRUNC.NTZ R3, R3 ;  /* 0x0000000300037305 */ /* 0x000e24000021f000 */
[----:B0-----:R-:W-:-:S04]  /*0730*/  IMAD.MOV R6, RZ, RZ, -R3 ;  /* 0x000000ffff067224 */ /* 0x001fc800078e0a03 */
[----:B------:R-:W-:Y:S02]  /*0740*/  IMAD R5, R6, R9, RZ ;  /* 0x0000000906057224 */ /* 0x000fe400078e02ff */
[----:B------:R-:W0:Y:S02]  /*0750*/  I2F.RP R6, R15 ;  /* 0x0000000f00067306 */ /* 0x000e240000209400 */
[----:B------:R-:W-:-:S04]  /*0760*/  IMAD.HI.U32 R2, R3, R5, R2 ;  /* 0x0000000503027227 */ /* 0x000fc800078e0002 */
[----:B------:R-:W-:Y:S02]  /*0770*/  IMAD.MOV.U32 R3, RZ, RZ, R0 ;  /* 0x000000ffff037224 */ /* 0x000fe400078e0000 */
[----:B------:R-:W-:Y:S02]  /*0780*/  IMAD.MOV R0, RZ, RZ, -R4 ;  /* 0x000000ffff007224 */ /* 0x000fe400078e0a04 */
[----:B------:R-:W-:-:S04]  /*0790*/  IMAD.HI.U32 R2, R2, R3, RZ ;  /* 0x0000000302027227 */ /* 0x000fc800078e00ff */
[----:B------:R-:W-:Y:S01]  /*07a0*/  IMAD R0, R2, R0, R3 ;  /* 0x0000000002007224 */ /* 0x000fe200078e0203 */
[----:B0-----:R-:W0:Y:S01]  /*07b0*/  MUFU.RCP R6, R6 ;  /* 0x0000000600067308 */ /* 0x001e220000001000 */
[----:B------:R-:W-:-:S03]  /*07c0*/  VIADD R4, R7, 0xffffffe ;  /* 0x0ffffffe07047836 */ /* 0x000fc60000000000 */
[----:B------:R-:W-:-:S04]  /*07d0*/  ISETP.GT.U32.AND P1, PT, R9, R0, PT ;  /* 0x000000000900720c */ /* 0x000fc80003f24070 */
[----:B------:R-:W1:Y:S09]  /*07e0*/  F2I.FTZ.U32.TRUNC.NTZ R5, R4 ;  /* 0x0000000400057305 */ /* 0x000e72000021f000 */
[----:B------:R-:W-:Y:S02]  /*07f0*/  @!P1 IMAD.IADD R0, R0, 0x1, -R9 ;  /* 0x0000000100009824 */ /* 0x000fe400078e0a09 */
[----:B0-----:R-:W-:-:S02]  /*0800*/  VIADD R3, R6, 0xffffffe ;  /* 0x0ffffffe06037836 */ /* 0x001fc40000000000 */
[----:B------:R-:W-:Y:S01]  /*0810*/  @!P1 VIADD R2, R2, 0x1 ;  /* 0x0000000102029836 */ /* 0x000fe20000000000 */
[----:B------:R-:W-:Y:S01]  /*0820*/  ISETP.GE.U32.AND P0, PT, R0, R9, PT ;  /* 0x000000090000720c */ /* 0x000fe20003f06070 */
[----:B-1----:R-:W-:Y:S01]  /*0830*/  IMAD.MOV R9, RZ, RZ, -R5 ;  /* 0x000000ffff097224 */ /* 0x002fe200078e0a05 */
[----:B------:R-:W-:Y:S01]  /*0840*/  LOP3.LUT R0, R14, R13, RZ, 0x3c, !PT ;  /* 0x0000000d0e007212 */ /* 0x000fe200078e3cff */
[----:B------:R-:W0:Y:S01]  /*0850*/  F2I.FTZ.U32.TRUNC.NTZ R3, R3 ;  /* 0x0000000300037305 */ /* 0x000e22000021f000 */
[----:B------:R-:W-:Y:S01]  /*0860*/  ISETP.NE.AND P1, PT, R13, RZ, PT ;  /* 0x000000ff0d00720c */ /* 0x000fe20003f25270 */
[----:B------:R-:W-:Y:S01]  /*0870*/  IMAD R9, R9, R8, RZ ;  /* 0x0000000809097224 */ /* 0x000fe200078e02ff */
[----:B------:R-:W-:Y:S01]  /*0880*/  ISETP.GE.AND P2, PT, R0, RZ, PT ;  /* 0x000000ff0000720c */ /* 0x000fe20003f46270 */
[----:B------:R-:W-:Y:S01]  /*0890*/  IMAD.MOV.U32 R4, RZ, RZ, RZ ;  /* 0x000000ffff047224 */ /* 0x000fe200078e00ff */
[----:B------:R-:W-:-:S03]  /*08a0*/  SHF.R.U32.HI R0, RZ, 0x5, R39 ;  /* 0x00000005ff007819 */ /* 0x000fc60000011627 */
[----:B------:R-:W-:Y:S01]  /*08b0*/  IMAD.HI.U32 R9, R5, R9, R4 ;  /* 0x0000000905097227 */ /* 0x000fe200078e0004 */
[----:B------:R-:W-:-:S03]  /*08c0*/  R2UR UR7, R0 ;  /* 0x00000000000772ca */ /* 0x000fc600000e0000 */
[----:B------:R-:W-:Y:S02]  /*08d0*/  @P0 VIADD R2, R2, 0x1 ;  /* 0x0000000102020836 */ /* 0x000fe40000000000 */
[----:B0-----:R-:W-:Y:S02]  /*08e0*/  IMAD.MOV R6, RZ, RZ, -R3 ;  /* 0x000000ffff067224 */ /* 0x001fe400078e0a03 */
[----:B------:R-:W-:Y:S01]  /*08f0*/  @!P2 IMAD.MOV R2, RZ, RZ, -R2 ;  /* 0x000000ffff02a224 */ /* 0x000fe200078e0a02 */
[----:B------:R-:W-:-:S05]  /*0900*/  @!P1 LOP3.LUT R2, RZ, R13, RZ, 0x33, !PT ;  /* 0x0000000dff029212 */ /* 0x000fca00078e33ff */
[----:B------:R-:W-:Y:S02]  /*0910*/  IMAD.SHL.U32 R0, R2, 0x100, RZ ;  /* 0x0000010002007824 */ /* 0x000fe400078e00ff */
[----:B------:R-:W-:Y:S02]  /*0920*/  IMAD.MOV R38, RZ, RZ, -R2 ;  /* 0x000000ffff267224 */ /* 0x000fe400078e0a02 */
[----:B------:R-:W-:Y:S02]  /*0930*/  IMAD.MOV.U32 R2, RZ, RZ, R6 ;  /* 0x000000ffff027224 */ /* 0x000fe400078e0006 */
[----:B------:R-:W-:Y:S02]  /*0940*/  VIADD R18, R0, 0x1 ;  /* 0x0000000100127836 */ /* 0x000fe40000000000 */
[----:B------:R-:W-:Y:S01]  /*0950*/  IMAD R38, R13, R38, R14 ;  /* 0x000000260d267224 */ /* 0x000fe200078e020e */
[----:B------:R-:W-:Y:S01]  /*0960*/  IABS R14, R0 ;  /* 0x00000000000e7213 */ /* 0x000fe20000000000 */
[----:B------:R-:W-:Y:S01]  /*0970*/  IMAD R91, R2, R15, RZ ;  /* 0x0000000f025b7224 */ /* 0x000fe200078e02ff */
[----:B------:R-:W-:Y:S01]  /*0980*/  IABS R81, R18 ;  /* 0x0000001200517213 */ /* 0x000fe20000000000 */
[----:B------:R-:W-:Y:S01]  /*0990*/  IMAD.MOV.U32 R2, RZ, RZ, RZ ;  /* 0x000000ffff027224 */ /* 0x000fe200078e00ff */
[----:B------:R-:W-:Y:S01]  /*09a0*/  STL [R1+0xf44], R18 ;  /* 0x000f441201007387 */ /* 0x000fe20000100800 */
[----:B------:R-:W-:-:S02]  /*09b0*/  VIADD R7, R0, 0x3 ;  /* 0x0000000300077836 */ /* 0x000fc40000000000 */
[C---:B------:R-:W-:Y:S02]  /*09c0*/  VIADD R17, R0.reuse, 0x2 ;  /* 0x0000000200117836 */ /* 0x040fe40000000000 */
[----:B------:R-:W-:Y:S01]  /*09d0*/  IMAD.HI.U32 R91, R3, R91, R2 ;  /* 0x0000005b035b7227 */ /* 0x000fe200078e0002 */
[----:B------:R-:W-:Y:S02]  /*09e0*/  IABS R23, R7 ;  /* 0x0000000700177213 */ /* 0x000fe40000000000 */
[----:B------:R-:W-:Y:S01]  /*09f0*/  STL [R1+0xf50], R17 ;  /* 0x000f501101007387 */ /* 0x000fe20000100800 */
[----:B------:R-:W-:Y:S01]  /*0a00*/  IMAD.HI.U32 R2, R9, R14, RZ ;  /* 0x0000000e09027227 */ /* 0x000fe200078e00ff */
[----:B------:R-:W-:Y:S02]  /*0a10*/  IABS R82, R17 ;  /* 0x0000001100527213 */ /* 0x000fe40000000000 */
[----:B------:R-:W-:Y:S01]  /*0a20*/  STL [R1+0xf4c], R7 ;  /* 0x000f4c0701007387 */ /* 0x000fe20000100800 */
[----:B------:R-:W-:-:S02]  /*0a30*/  VIADD R6, R0, 0x4 ;  /* 0x0000000400067836 */ /* 0x000fc40000000000 */
[----:B------:R-:W-:-:S03]  /*0a40*/  IMAD.HI.U32 R3, R9, R81, RZ ;  /* 0x0000005109037227 */ /* 0x000fc600078e00ff */
[----:B------:R-:W-:Y:S01]  /*0a50*/  IABS R22, R6 ;  /* 0x0000000600167213 */ /* 0x000fe20000000000 */
[----:B------:R-:W-:Y:S01]  /*0a60*/  IMAD.MOV R5, RZ, RZ, -R2 ;  /* 0x000000ffff057224 */ /* 0x000fe200078e0a02 */
[----:B------:R0:W-:Y:S01]  /*0a70*/  STL [R1+0xf48], R6 ;  /* 0x000f480601007387 */ /* 0x0001e20000100800 */
[----:B------:R-:W-:Y:S02]  /*0a80*/  IMAD.MOV R3, RZ, RZ, -R3 ;  /* 0x000000ffff037224 */ /* 0x000fe400078e0a03 */
[----:B------:R-:W-:Y:S02]  /*0a90*/  IMAD R14, R8, R5, R14 ;  /* 0x00000005080e7224 */ /* 0x000fe400078e020e */
[----:B------:R-:W-:-:S04]  /*0aa0*/  IMAD.HI.U32 R2, R9, R23, RZ ;  /* 0x0000001709027227 */ /* 0x000fc800078e00ff */
[----:B------:R-:W-:Y:S02]  /*0ab0*/  IMAD R81, R8, R3, R81 ;  /* 0x0000000308517224 */ /* 0x000fe400078e0251 */
[C---:B0-----:R-:W-:Y:S02]  /*0ac0*/  VIADD R6, R0.reuse, 0x6 ;  /* 0x0000000600067836 */ /* 0x041fe40000000000 */
[----:B------:R-:W-:Y:S01]  /*0ad0*/  VIADD R5, R0, 0x7 ;  /* 0x0000000700057836 */ /* 0x000fe20000000000 */
[----:B------:R-:W-:Y:S01]  /*0ae0*/  STL [R1+0x137c], R81 ;  /* 0x00137c5101007387 */ /* 0x000fe20000100800 */
[C---:B------:R-:W-:Y:S01]  /*0af0*/  IMAD.HI.U32 R3, R9.reuse, R22, RZ ;  /* 0x0000001609037227 */ /* 0x040fe200078e00ff */
[----:B------:R-:W-:Y:S02]  /*0b00*/  IABS R24, R6 ;  /* 0x0000000600187213 */ /* 0x000fe40000000000 */
[----:B------:R-:W-:Y:S01]  /*0b10*/  IABS R25, R5 ;  /* 0x0000000500197213 */ /* 0x000fe20000000000 */
[----:B------:R-:W-:Y:S01]  /*0b20*/  IMAD.HI.U32 R4, R9, R82, RZ ;  /* 0x0000005209047227 */ /* 0x000fe200078e00ff */
[----:B------:R0:W-:Y:S03]  /*0b30*/  STL [R1+0xf54], R6 ;  /* 0x000f540601007387 */ /* 0x0001e60000100800 */
[----:B------:R-:W-:Y:S01]  /*0b40*/  IMAD.MOV R2, RZ, RZ, -R2 ;  /* 0x000000ffff027224 */ /* 0x000fe200078e0a02 */
[----:B------:R1:W-:Y:S01]  /*0b50*/  STL [R1+0xf58], R5 ;  /* 0x000f580501007387 */ /* 0x0003e20000100800 */
[----:B------:R-:W-:-:S02]  /*0b60*/  IMAD.MOV R3, RZ, RZ, -R3 ;  /* 0x000000ffff037224 */ /* 0x000fc400078e0a03 */
[----:B------:R-:W-:Y:S02]  /*0b70*/  IMAD.MOV R7, RZ, RZ, -R4 ;  /* 0x000000ffff077224 */ /* 0x000fe400078e0a04 */
[----:B------:R-:W-:Y:S02]  /*0b80*/  IMAD R23, R8, R2, R23 ;  /* 0x0000000208177224 */ /* 0x000fe400078e0217 */
[----:B------:R-:W-:-:S04]  /*0b90*/  IMAD.HI.U32 R2, R9, R24, RZ ;  /* 0x0000001809027227 */ /* 0x000fc800078e00ff */
[----:B------:R-:W-:Y:S02]  /*0ba0*/  VIADD R4, R0, 0x8 ;  /* 0x0000000800047836 */ /* 0x000fe40000000000 */
[----:B------:R-:W-:Y:S02]  /*0bb0*/  IMAD R22, R8, R3, R22 ;  /* 0x0000000308167224 */ /* 0x000fe400078e0216 */
[----:B0-----:R-:W-:Y:S01]  /*0bc0*/  VIADD R6, R0, 0xa ;  /* 0x0000000a00067836 */ /* 0x001fe20000000000 */
[----:B------:R0:W-:Y:S01]  /*0bd0*/  STL [R1+0xf5c], R4 ;  /* 0x000f5c0401007387 */ /* 0x0001e20000100800 */
[----:B------:R-:W-:Y:S01]  /*0be0*/  IMAD.HI.U32 R3, R9, R25, RZ ;  /* 0x0000001909037227 */ /* 0x000fe200078e00ff */
[----:B------:R-:W-:Y:S02]  /*0bf0*/  IABS R83, R4 ;  /* 0x0000000400537213 */ /* 0x000fe40000000000 */
[----:B------:R-:W-:Y:S01]  /*0c00*/  IABS R16, R6 ;  /* 0x0000000600107213 */ /* 0x000fe20000000000 */
[----:B------:R-:W-:Y:S01]  /*0c10*/  IMAD R82, R8, R7, R82 ;  /* 0x0000000708527224 */ /* 0x000fe200078e0252 */
[----:B------:R-:W-:Y:S01]  /*0c20*/  STL [R1+0x12c0], R23 ;  /* 0x0012c01701007387 */ /* 0x000fe20000100800 */
[----:B------:R-:W-:-:S02]  /*0c30*/  VIADD R7, R0, 0x9 ;  /* 0x0000000900077836 */ /* 0x000fc40000000000 */
[----:B-1----:R-:W-:Y:S01]  /*0c40*/  IMAD.MOV R5, RZ, RZ, -R2 ;  /* 0x000000ffff057224 */ /* 0x002fe200078e0a02 */
[----:B------:R1:W-:Y:S01]  /*0c50*/  STL [R1+0x12c4], R22 ;  /* 0x0012c41601007387 */ /* 0x0003e20000100800 */
[----:B------:R-:W-:Y:S01]  /*0c60*/  IMAD.MOV R3, RZ, RZ, -R3 ;  /* 0x000000ffff037224 */ /* 0x000fe200078e0a03 */
[----:B------:R-:W-:Y:S01]  /*0c70*/  IABS R84, R7 ;  /* 0x0000000700547213 */ /* 0x000fe20000000000 */
[----:B------:R-:W-:Y:S01]  /*0c80*/  IMAD R24, R8, R5, R24 ;  /* 0x0000000508187224 */ /* 0x000fe200078e0218 */
[----:B------:R2:W-:Y:S01]  /*0c90*/  STL [R1+0xf60], R7 ;  /* 0x000f600701007387 */ /* 0x0005e20000100800 */
[----:B------:R-:W-:Y:S02]  /*0ca0*/  VIADD R5, R0, 0xb ;  /* 0x0000000b00057836 */ /* 0x000fe40000000000 */
[----:B------:R-:W-:Y:S01]  /*0cb0*/  IMAD R25, R8, R3, R25 ;  /* 0x0000000308197224 */ /* 0x000fe200078e0219 */
[----:B------:R3:W-:Y:S01]  /*0cc0*/  STL [R1+0xf64], R6 ;  /* 0x000f640601007387 */ /* 0x0007e20000100800 */
[----:B------:R-:W-:Y:S01]  /*0cd0*/  IMAD.HI.U32 R3, R9, R16, RZ ;  /* 0x0000001009037227 */ /* 0x000fe200078e00ff */
[----:B------:R-:W-:-:S02]  /*0ce0*/  IABS R27, R5 ;  /* 0x00000005001b7213 */ /* 0x000fc40000000000 */
[----:B------:R-:W-:Y:S01]  /*0cf0*/  STL [R1+0x12c8], R24 ;  /* 0x0012c81801007387 */ /* 0x000fe20000100800 */
[----:B0-----:R-:W-:Y:S01]  /*0d00*/  IMAD.HI.U32 R4, R9, R83, RZ ;  /* 0x0000005309047227 */ /* 0x001fe200078e00ff */
[----:B-1----:R-:W-:Y:S02]  /*0d10*/  LOP3.LUT R22, R39, 0x7f, RZ, 0xc0, !PT ;  /* 0x0000007f27167812 */ /* 0x002fe400078ec0ff */
[----:B------:R-:W-:Y:S01]  /*0d20*/  STL [R1+0x12cc], R25 ;  /* 0x0012cc1901007387 */ /* 0x000fe20000100800 */
[C---:B--2---:R-:W-:Y:S02]  /*0d30*/  VIADD R7, R0.reuse, 0xc ;  /* 0x0000000c00077836 */ /* 0x044fe40000000000 */
[----:B---3--:R-:W-:Y:S01]  /*0d40*/  VIADD R6, R0, 0xd ;  /* 0x0000000d00067836 */ /* 0x008fe20000000000 */
[----:B------:R0:W-:Y:S01]  /*0d50*/  STL [R1+0xf68], R5 ;  /* 0x000f680501007387 */ /* 0x0001e20000100800 */
[----:B------:R-:W-:Y:S01]  /*0d60*/  IMAD.HI.U32 R2, R9, R84, RZ ;  /* 0x0000005409027227 */ /* 0x000fe200078e00ff */
[----:B------:R-:W-:-:S02]  /*0d70*/  IABS R26, R7 ;  /* 0x00000007001a7213 */ /* 0x000fc40000000000 */
[----:B------:R-:W-:Y:S01]  /*0d80*/  IABS R28, R6 ;  /* 0x00000006001c7213 */ /* 0x000fe20000000000 */
[----:B------:R-:W-:Y:S01]  /*0d90*/  IMAD.MOV R3, RZ, RZ, -R3 ;  /* 0x000000ffff037224 */ /* 0x000fe200078e0a03 */
[----:B------:R1:W-:Y:S01]  /*0da0*/  STL [R1+0xf6c], R7 ;  /* 0x000f6c0701007387 */ /* 0x0003e20000100800 */
[----:B------:R-:W-:Y:S02]  /*0db0*/  IMAD.MOV R4, RZ, RZ, -R4 ;  /* 0x000000ffff047224 */ /* 0x000fe400078e0a04 */
[----:B------:R-:W-:Y:S01]  /*0dc0*/  IMAD R16, R8, R3, R16 ;  /* 0x0000000308107224 */ /* 0x000fe200078e0210 */
[----:B------:R2:W-:Y:S01]  /*0dd0*/  STL [R1+0xf70], R6 ;  /* 0x000f700601007387 */ /* 0x0005e20000100800 */
[----:B0-----:R-:W-:Y:S02]  /*0de0*/  IMAD.MOV R5, RZ, RZ, -R2 ;  /* 0x000000ffff057224 */ /* 0x001fe400078e0a02 */
[----:B------:R-:W-:-:S04]  /*0df0*/  IMAD.HI.U32 R2, R9, R27, RZ ;  /* 0x0000001b09027227 */ /* 0x000fc800078e00ff */
[----:B-1----:R-:W-:Y:S02]  /*0e00*/  VIADD R7, R0, 0xe ;  /* 0x0000000e00077836 */ /* 0x002fe40000000000 */
[----:B------:R-:W-:Y:S02]  /*0e10*/  IMAD R83, R8, R4, R83 ;  /* 0x0000000408537224 */ /* 0x000fe400078e0253 */
[C---:B------:R-:W-:Y:S01]  /*0e20*/  IMAD.HI.U32 R3, R9.reuse, R26, RZ ;  /* 0x0000001a09037227 */ /* 0x040fe200078e00ff */
[----:B------:R-:W-:Y:S01]  /*0e30*/  IABS R29, R7 ;  /* 0x00000007001d7213 */ /* 0x000fe20000000000 */
[----:B------:R0:W-:Y:S02]  /*0e40*/  STL [R1+0xf74], R7 ;  /* 0x000f740701007387 */ /* 0x0001e40000100800 */
[----:B--2---:R-:W-:Y:S02]  /*0e50*/  VIADD R6, R0, 0xf ;  /* 0x0000000f00067836 */ /* 0x004fe40000000000 */
[----:B------:R-:W-:-:S03]  /*0e60*/  IMAD.HI.U32 R4, R9, R28, RZ ;  /* 0x0000001c09047227 */ /* 0x000fc600078e00ff */
[----:B------:R-:W-:Y:S01]  /*0e70*/  IABS R30, R6 ;  /* 0x00000006001e7213 */ /* 0x000fe20000000000 */
[----:B------:R-:W-:Y:S01]  /*0e80*/  IMAD.MOV R2, RZ, RZ, -R2 ;  /* 0x000000ffff027224 */ /* 0x000fe200078e0a02 */
[----:B------:R1:W-:Y:S01]  /*0e90*/  STL [R1+0xf78], R6 ;  /* 0x000f780601007387 */ /* 0x0003e20000100800 */
[C---:B------:R-:W-:Y:S02]  /*0ea0*/  IMAD R84, R8.reuse, R5, R84 ;  /* 0x0000000508547224 */ /* 0x040fe400078e0254 */
[----:B------:R-:W-:Y:S02]  /*0eb0*/  IMAD.MOV R3, RZ, RZ, -R3 ;  /* 0x000000ffff037224 */ /* 0x000fe400078e0a03 */
[----:B------:R-:W-:Y:S02]  /*0ec0*/  IMAD.MOV R5, RZ, RZ, -R4 ;  /* 0x000000ffff057224 */ /* 0x000fe400078e0a04 */
[C---:B------:R-:W-:Y:S02]  /*0ed0*/  IMAD R27, R8.reuse, R2, R27 ;  /* 0x00000002081b7224 */ /* 0x040fe400078e021b */
[----:B------:R-:W-:-:S02]  /*0ee0*/  IMAD R26, R8, R3, R26 ;  /* 0x00000003081a7224 */ /* 0x000fc400078e021a */
[----:B0-----:R-:W-:Y:S01]  /*0ef0*/  VIADD R7, R0, 0x10 ;  /* 0x0000001000077836 */ /* 0x001fe20000000000 */
[----:B------:R-:W-:Y:S01]  /*0f00*/  STL [R1+0x12d0], R27 ;  /* 0x0012d01b01007387 */ /* 0x000fe20000100800 */
[----:B------:R-:W-:Y:S02]  /*0f10*/  IMAD R28, R8, R5, R28 ;  /* 0x00000005081c7224 */ /* 0x000fe400078e021c */
[C---:B------:R-:W-:Y:S01]  /*0f20*/  IMAD.HI.U32 R2, R9.reuse, R29, RZ ;  /* 0x0000001d09027227 */ /* 0x040fe200078e00ff */
[----:B------:R-:W-:Y:S01]  /*0f30*/  STL [R1+0x12d4], R26 ;  /* 0x0012d41a01007387 */ /* 0x000fe20000100800 */
[----:B------:R-:W-:Y:S02]  /*0f40*/  IABS R85, R7 ;  /* 0x0000000700557213 */ /* 0x000fe40000000000 */
[----:B-1----:R-:W-:Y:S01]  /*0f50*/  VIADD R6, R0, 0x11 ;  /* 0x0000001100067836 */ /* 0x002fe20000000000 */
[----:B------:R-:W-:Y:S01]  /*0f60*/  STL [R1+0x12d8], R28 ;  /* 0x0012d81c01007387 */ /* 0x000fe20000100800 */
[----:B------:R-:W-:-:S03]  /*0f70*/  IMAD.HI.U32 R3, R9, R30, RZ ;  /* 0x0000001e09037227 */ /* 0x000fc600078e00ff */
[----:B------:R-:W-:Y:S01]  /*0f80*/  IABS R86, R6 ;  /* 0x0000000600567213 */ /* 0x000fe20000000000 */
[----:B------:R-:W-:Y:S01]  /*0f90*/  IMAD.MOV R2, RZ, RZ, -R2 ;  /* 0x000000ffff027224 */ /* 0x000fe200078e0a02 */
[----:B------:R-:W-:Y:S01]  /*0fa0*/  STL [R1+0xf7c], R7 ;  /* 0x000f7c0701007387 */ /* 0x000fe20000100800 */
[----:B------:R-:W-:Y:S02]  /*0fb0*/  IMAD.MOV R3, RZ, RZ, -R3 ;  /* 0x000000ffff037224 */ /* 0x000fe400078e0a03 */
[----:B------:R-:W-:Y:S01]  /*0fc0*/  IMAD R29, R8, R2, R29 ;  /* 0x00000002081d7224 */ /* 0x000fe200078e021d */
[----:B------:R0:W-:Y:S01]  /*0fd0*/  STL [R1+0xf80], R6 ;  /* 0x000f800601007387 */ /* 0x0001e20000100800 */
[----:B------:R-:W-:-:S04]  /*0fe0*/  IMAD.HI.U32 R2, R9, R85, RZ ;  /* 0x0000005509027227 */ /* 0x000fc800078e00ff */
[----:B------:R-:W-:Y:S02]  /*0ff0*/  IMAD R30, R8, R3, R30 ;  /* 0x00000003081e7224 */ /* 0x000fe400078e021e */
[C---:B------:R-:W-:Y:S02]  /*1000*/  VIADD R5, R0.reuse, 0x14 ;  /* 0x0000001400057836 */ /* 0x040fe40000000000 */
[C---:B------:R-:W-:Y:S02]  /*1010*/  VIADD R4, R0.reuse, 0x12 ;  /* 0x0000001200047836 */ /* 0x040fe40000000000 */
[----:B0-----:R-:W-:Y:S01]  /*1020*/  VIADD R6, R0, 0x13 ;  /* 0x0000001300067836 */ /* 0x001fe20000000000 */
[----:B------:R-:W-:Y:S01]  /*1030*/  IABS R32, R5 ;  /* 0x0000000500207213 */ /* 0x000fe20000000000 */
[----:B------:R-:W-:Y:S01]  /*1040*/  IMAD.HI.U32 R3, R9, R86, RZ ;  /* 0x0000005609037227 */ /* 0x000fe200078e00ff */
[----:B------:R0:W-:Y:S01]  /*1050*/  STL [R1+0xf88], R4 ;  /* 0x000f880401007387 */ /* 0x0001e20000100800 */
[----:B------:R-:W-:-:S02]  /*1060*/  IABS R17, R4 ;  /* 0x0000000400117213 */ /* 0x000fc40000000000 */
[----:B------:R-:W-:Y:S01]  /*1070*/  IMAD.MOV R2, RZ, RZ, -R2 ;  /* 0x000000ffff027224 */ /* 0x000fe200078e0a02 */
[----:B------:R-:W-:Y:S01]  /*1080*/  IABS R31, R6 ;  /* 0x00000006001f7213 */ /* 0x000fe20000000000 */
[----:B------:R-:W-:Y:S01]  /*1090*/  IMAD.MOV R3, RZ, RZ, -R3 ;  /* 0x000000ffff037224 */ /* 0x000fe200078e0a03 */
[----:B------:R-:W-:Y:S01]  /*10a0*/  STL [R1+0x12dc], R29 ;  /* 0x0012dc1d01007387 */ /* 0x000fe20000100800 */
[C---:B------:R-:W-:Y:S02]  /*10b0*/  IMAD R85, R8.reuse, R2, R85 ;  /* 0x0000000208557224 */ /* 0x040fe400078e0255 */
[----:B------:R-:W-:Y:S01]  /*10c0*/  IMAD R86, R8, R3, R86 ;  /* 0x0000000308567224 */ /* 0x000fe200078e0256 */
[----:B------:R-:W-:Y:S01]  /*10d0*/  STL [R1+0x12e0], R30 ;  /* 0x0012e01e01007387 */ /* 0x000fe20000100800 */
[C---:B------:R-:W-:Y:S02]  /*10e0*/  VIADD R7, R0.reuse, 0x15 ;  /* 0x0000001500077836 */ /* 0x040fe40000000000 */
[C---:B------:R-:W-:Y:S01]  /*10f0*/  IMAD.HI.U32 R2, R9.reuse, R31, RZ ;  /* 0x0000001f09027227 */ /* 0x040fe200078e00ff */
[----:B------:R1:W-:Y:S02]  /*1100*/  STL [R1+0xf8c], R6 ;  /* 0x000f8c0601007387 */ /* 0x0003e40000100800 */
[----:B------:R-:W-:Y:S01]  /*1110*/  IABS R33, R7 ;  /* 0x0000000700217213 */ /* 0x000fe20000000000 */
[C---:B------:R-:W-:Y:S01]  /*1120*/  IMAD.HI.U32 R3, R9.reuse, R32, RZ ;  /* 0x0000002009037227 */ /* 0x040fe200078e00ff */
[----:B------:R2:W-:Y:S03]  /*1130*/  STL [R1+0xf90], R5 ;  /* 0x000f900501007387 */ /* 0x0005e60000100800 */
[----:B0-----:R-:W-:Y:S01]  /*1140*/  IMAD.HI.U32 R4, R9, R17, RZ ;  /* 0x0000001109047227 */ /* 0x001fe200078e00ff */
[----:B------:R-:W-:Y:S03]  /*1150*/  STL [R1+0xf94], R7 ;  /* 0x000f940701007387 */ /* 0x000fe60000100800 */
[----:B-1----:R-:W-:-:S02]  /*1160*/  VIADD R6, R0, 0x16 ;  /* 0x0000001600067836 */ /* 0x002fc40000000000 */
[----:B------:R-:W-:Y:S02]  /*1170*/  IMAD.MOV R2, RZ, RZ, -R2 ;  /* 0x000000ffff027224 */ /* 0x000fe400078e0a02 */
[----:B--2---:R-:W-:Y:S01]  /*1180*/  VIADD R5, R0, 0x17 ;  /* 0x0000001700057836 */ /* 0x004fe20000000000 */
[----:B------:R-:W-:Y:S01]  /*1190*/  IABS R35, R6 ;  /* 0x0000000600237213 */ /* 0x000fe20000000000 */
[----:B------:R-:W-:Y:S01]  /*11a0*/  IMAD.MOV R3, RZ, RZ, -R3 ;  /* 0x000000ffff037224 */ /* 0x000fe200078e0a03 */
[----:B------:R-:W-:Y:S01]  /*11b0*/  STL [R1+0xf9c], R6 ;  /* 0x000f9c0601007387 */ /* 0x000fe20000100800 */
[----:B------:R-:W-:Y:S01]  /*11c0*/  IMAD.MOV R4, RZ, RZ, -R4 ;  /* 0x000000ffff047224 */ /* 0x000fe200078e0a04 */
[----:B------:R-:W-:Y:S01]  /*11d0*/  IABS R34, R5 ;  /* 0x0000000500227213 */ /* 0x000fe20000000000 */
[C---:B------:R-:W-:Y:S01]  /*11e0*/  IMAD R31, R8.reuse, R2, R31 ;  /* 0x00000002081f7224 */ /* 0x040fe200078e021f */
[----:B------:R0:W-:Y:S01]  /*11f0*/  STL [R1+0xf98], R5 ;  /* 0x000f980501007387 */ /* 0x0001e20000100800 */
[----:B------:R-:W-:-:S02]  /*1200*/  IMAD R32, R8, R3, R32 ;  /* 0x0000000308207224 */ /* 0x000fc400078e0220 */
[C---:B------:R-:W-:Y:S01]  /*1210*/  IMAD.HI.U32 R2, R9.reuse, R33, RZ ;  /* 0x0000002109027227 */ /* 0x040fe200078e00ff */
[----:B------:R-:W-:Y:S03]  /*1220*/  STL [R1+0x12e4], R31 ;  /* 0x0012e41f01007387 */ /* 0x000fe60000100800 */
[----:B------:R-:W-:Y:S01]  /*1230*/  IMAD R17, R8, R4, R17 ;  /* 0x0000000408117224 */ /* 0x000fe200078e0211 */
[----:B------:R-:W-:Y:S01]  /*1240*/  STL [R1+0x12e8], R32 ;  /* 0x0012e82001007387 */ /* 0x000fe20000100800 */
[----:B------:R-:W-:-:S04]  /*1250*/  IMAD.HI.U32 R3, R9, R35, RZ ;  /* 0x0000002309037227 */ /* 0x000fc800078e00ff */
[----:B0-----:R-:W-:Y:S02]  /*1260*/  VIADD R5, R0, 0x18 ;  /* 0x0000001800057836 */ /* 0x001fe40000000000 */
[----:B------:R-:W-:-:S03]  /*1270*/  IMAD.HI.U32 R4, R9, R34, RZ ;  /* 0x0000002209047227 */ /* 0x000fc600078e00ff */
[----:B------:R0:W-:Y:S01]  /*1280*/  STL [R1+0xfa4], R5 ;  /* 0x000fa40501007387 */ /* 0x0001e20000100800 */
[----:B------:R-:W-:Y:S01]  /*1290*/  IMAD.MOV R2, RZ, RZ, -R2 ;  /* 0x000000ffff027224 */ /* 0x000fe200078e0a02 */
[----:B------:R-:W-:Y:S01]  /*12a0*/  IABS R90, R5 ;  /* 0x00000005005a7213 */ /* 0x000fe20000000000 */
[----:B------:R-:W-:Y:S02]  /*12b0*/  IMAD.MOV R3, RZ, RZ, -R3 ;  /* 0x000000ffff037224 */ /* 0x000fe400078e0a03 */
[C---:B------:R-:W-:Y:S02]  /*12c0*/  VIADD R6, R0.reuse, 0x19 ;  /* 0x0000001900067836 */ /* 0x040fe40000000000 */
[----:B------:R-:W-:Y:S02]  /*12d0*/  VIADD R7, R0, 0x1a ;  /* 0x0000001a00077836 */ /* 0x000fe40000000000 */
[C---:B------:R-:W-:Y:S01]  /*12e0*/  IMAD R33, R8.reuse, R2, R33 ;  /* 0x0000000208217224 */ /* 0x040fe200078e0221 */
[----:B------:R1:W-:Y:S01]  /*12f0*/  STL [R1+0xfa0], R6 ;  /* 0x000fa00601007387 */ /* 0x0003e20000100800 */
[----:B0-----:R-:W-:Y:S01]  /*1300*/  IMAD.MOV R5, RZ, RZ, -R4 ;  /* 0x000000ffff057224 */ /* 0x001fe200078e0a04 */
[----:B------:R-:W-:Y:S01]  /*1310*/  IABS R87, R6 ;  /* 0x0000000600577213 */ /* 0x000fe20000000000 */
[C---:B------:R-:W-:Y:S01]  /*1320*/  IMAD R35, R8.reuse, R3, R35 ;  /* 0x0000000308237224 */ /* 0x040fe200078e0223 */
[----:B------:R-:W-:Y:S01]  /*1330*/  IABS R18, R7 ;  /* 0x0000000700127213 */ /* 0x000fe20000000000 */
[----:B------:R-:W-:Y:S01]  /*1340*/  IMAD R34, R8, R5, R34 ;  /* 0x0000000508227224 */ /* 0x000fe200078e0222 */
[----:B------:R-:W-:Y:S01]  /*1350*/  STL [R1+0x12ec], R33 ;  /* 0x0012ec2101007387 */ /* 0x000fe20000100800 */
[----:B------:R-:W-:-:S03]  /*1360*/  IMAD.HI.U32 R2, R9, R90, RZ ;  /* 0x0000005a09027227 */ /* 0x000fc600078e00ff */
[----:B------:R-:W-:Y:S01]  /*1370*/  STL [R1+0x12f0], R35 ;  /* 0x0012f02301007387 */ /* 0x000fe20000100800 */
[C---:B-1----:R-:W-:Y:S02]  /*1380*/  VIADD R6, R0.reuse, 0x1b ;  /* 0x0000001b00067836 */ /* 0x042fe40000000000 */
[----:B------:R-:W-:Y:S01]  /*1390*/  IMAD.MOV R5, RZ, RZ, -R2 ;  /* 0x000000ffff057224 */ /* 0x000fe200078e0a02 */
[----:B------:R-:W-:Y:S01]  /*13a0*/  STL [R1+0x12f4], R34 ;  /* 0x0012f42201007387 */ /* 0x000fe20000100800 */
[----:B------:R-:W-:Y:S01]  /*13b0*/  VIADD R4, R0, 0x1c ;  /* 0x0000001c00047836 */ /* 0x000fe20000000000 */
[----:B------:R-:W-:Y:S01]  /*13c0*/  IABS R36, R6 ;  /* 0x0000000600247213 */ /* 0x000fe20000000000 */
[C---:B------:R-:W-:Y:S01]  /*13d0*/  IMAD.HI.U32 R3, R9.reuse, R87, RZ ;  /* 0x0000005709037227 */ /* 0x040fe200078e00ff */
[----:B------:R0:W-:Y:S02]  /*13e0*/  STL [R1+0xfac], R7 ;  /* 0x000fac0701007387 */ /* 0x0001e40000100800 */
[----:B------:R-:W-:Y:S01]  /*13f0*/  IABS R93, R4 ;  /* 0x00000004005d7213 */ /* 0x000fe20000000000 */
[----:B------:R-:W-:Y:S01]  /*1400*/  IMAD.HI.U32 R2, R9, R18, RZ ;  /* 0x0000001209027227 */ /* 0x000fe200078e00ff */
[----:B------:R1:W-:Y:S03]  /*1410*/  STL [R1+0xfa8], R6 ;  /* 0x000fa80601007387 */ /* 0x0003e60000100800 */
[----:B------:R-:W-:Y:S01]  /*1420*/  IMAD R90, R8, R5, R90 ;  /* 0x00000005085a7224 */ /* 0x000fe200078e025a */
[----:B------:R2:W-:Y:S01]  /*1430*/  STL [R1+0xfb4], R4 ;  /* 0x000fb40401007387 */ /* 0x0005e20000100800 */
[----:B------:R-:W-:-:S02]  /*1440*/  IMAD.MOV R3, RZ, RZ, -R3 ;  /* 0x000000ffff037224 */ /* 0x000fc400078e0a03 */
[----:B0-----:R-:W-:Y:S02]  /*1450*/  VIADD R7, R0, 0x1d ;  /* 0x0000001d00077836 */ /* 0x001fe40000000000 */
[----:B------:R-:W-:Y:S02]  /*1460*/  IMAD.MOV R5, RZ, RZ, -R2 ;  /* 0x000000ffff057224 */ /* 0x000fe400078e0a02 */
[----:B------:R-:W-:Y:S01]  /*1470*/  IMAD R87, R8, R3, R87 ;  /* 0x0000000308577224 */ /* 0x000fe200078e0257 */
[----:B------:R-:W-:Y:S01]  /*1480*/  IABS R2, R7 ;  /* 0x0000000700027213 */ /* 0x000fe20000000000 */
[----:B-1----:R-:W-:Y:S01]  /*1490*/  VIADD R6, R0, 0x1e ;  /* 0x0000001e00067836 */ /* 0x002fe20000000000 */
[----:B------:R-:W-:Y:S01]  /*14a0*/  STL [R1+0xfb0], R7 ;  /* 0x000fb00701007387 */ /* 0x000fe20000100800 */
[----:B------:R-:W-:-:S03]  /*14b0*/  IMAD.HI.U32 R3, R9, R36, RZ ;  /* 0x0000002409037227 */ /* 0x000fc600078e00ff */
[----:B------:R0:W-:Y:S01]  /*14c0*/  STL [R1+0xfbc], R6 ;  /* 0x000fbc0601007387 */ /* 0x0001e20000100800 */
[----:B------:R-:W-:Y:S02]  /*14d0*/  IMAD R18, R8, R5, R18 ;  /* 0x0000000508127224 */ /* 0x000fe400078e0212 */
[----:B--2---:R-:W-:-:S03]  /*14e0*/  IMAD.HI.U32 R4, R9, R93, RZ ;  /* 0x0000005d09047227 */ /* 0x004fc600078e00ff */
[----:B------:R1:W-:Y:S01]  /*14f0*/  STL [R1+0x1378], R18 ;  /* 0x0013781201007387 */ /* 0x0003e20000100800 */
[----:B------:R-:W-:Y:S02]  /*1500*/  IMAD.MOV.U32 R5, RZ, RZ, R2 ;  /* 0x000000ffff057224 */ /* 0x000fe400078e0002 */
[----:B------:R-:W-:Y:S01]  /*1510*/  IMAD.MOV R3, RZ, RZ, -R3 ;  /* 0x000000ffff037224 */ /* 0x000fe200078e0a03 */
[----:B0-----:R-:W-:Y:S01]  /*1520*/  IABS R6, R6 ;  /* 0x0000000600067213 */ /* 0x001fe20000000000 */
[----:B------:R-:W-:Y:S02]  /*1530*/  IMAD.MOV R4, RZ, RZ, -R4 ;  /* 0x000000ffff047224 */ /* 0x000fe400078e0a04 */
[----:B------:R-:W-:-:S04]  /*1540*/  IMAD.HI.U32 R2, R9, R5, RZ ;  /* 0x0000000509027227 */ /* 0x000fc800078e00ff */
[----:B------:R-:W-:Y:S02]  /*1550*/  IMAD.IADD R38, R12, 0x1, R38 ;  /* 0x000000010c267824 */ /* 0x000fe400078e0226 */
[C---:B------:R-:W-:Y:S02]  /*1560*/  IMAD R36, R8.reuse, R3, R36 ;  /* 0x0000000308247224 */ /* 0x040fe400078e0224 */
[----:B------:R-:W-:Y:S02]  /*1570*/  IMAD R93, R8, R4, R93 ;  /* 0x00000004085d7224 */ /* 0x000fe400078e025d */
[C---:B------:R-:W-:Y:S01]  /*1580*/  VIADD R12, R0.reuse, 0x1f ;  /* 0x0000001f000c7836 */ /* 0x040fe20000000000 */
[----:B------:R-:W-:Y:S01]  /*1590*/  STL [R1+0x12f8], R36 ;  /* 0x0012f82401007387 */ /* 0x000fe20000100800 */
[----:B------:R-:W-:Y:S02]  /*15a0*/  IMAD.MOV R2, RZ, RZ, -R2 ;  /* 0x000000ffff027224 */ /* 0x000fe400078e0a02 */
[----:B------:R-:W-:Y:S01]  /*15b0*/  IMAD.MOV.U32 R4, RZ, RZ, R6 ;  /* 0x000000ffff047224 */ /* 0x000fe200078e0006 */
[----:B------:R-:W-:Y:S01]  /*15c0*/  STL [R1+0x12fc], R93 ;  /* 0x0012fc5d01007387 */ /* 0x000fe20000100800 */
[C---:B------:R-:W-:Y:S01]  /*15d0*/  VIADD R11, R0.reuse, 0x20 ;  /* 0x00000020000b7836 */ /* 0x040fe20000000000 */
[----:B------:R-:W-:Y:S01]  /*15e0*/  IABS R6, R12 ;  /* 0x0000000c00067213 */ /* 0x000fe20000000000 */
[----:B------:R-:W-:Y:S01]  /*15f0*/  VIADD R7, R0, 0x21 ;  /* 0x0000002100077836 */ /* 0x000fe20000000000 */
[----:B------:R-:W-:Y:S01]  /*1600*/  STL [R1+0xfb8], R12 ;  /* 0x000fb80c01007387 */ /* 0x000fe20000100800 */
[----:B------:R-:W-:Y:S01]  /*1610*/  IMAD R2, R8, R2, R5 ;  /* 0x0000000208027224 */ /* 0x000fe200078e0205 */
[----:B------:R-:W-:Y:S01]  /*1620*/  IABS R88, R11 ;  /* 0x0000000b00587213 */ /* 0x000fe20000000000 */
[----:B------:R-:W-:Y:S01]  /*1630*/  IMAD.HI.U32 R3, R9, R4, RZ ;  /* 0x0000000409037227 */ /* 0x000fe200078e00ff */
[----:B------:R0:W-:Y:S01]  /*1640*/  STL [R1+0xfd4], R11 ;  /* 0x000fd40b01007387 */ /* 0x0001e20000100800 */
[----:B------:R-:W-:-:S02]  /*1650*/  IABS R89, R7 ;  /* 0x0000000700597213 */ /* 0x000fc40000000000 */
[----:B------:R-:W-:Y:S01]  /*1660*/  IMAD.MOV R3, RZ, RZ, -R3 ;  /* 0x000000ffff037224 */ /* 0x000fe200078e0a03 */
[----:B------:R2:W-:Y:S01]  /*1670*/  STL [R1+0xfd0], R7 ;  /* 0x000fd00701007387 */ /* 0x0005e20000100800 */
[----:B-1----:R-:W-:Y:S02]  /*1680*/  VIADD R18, R0, 0x75 ;  /* 0x0000007500127836 */ /* 0x002fe40000000000 */
[----:B------:R-:W-:Y:S01]  /*1690*/  IMAD R4, R8, R3, R4 ;  /* 0x0000000308047224 */ /* 0x000fe200078e0204 */
[----:B------:R1:W-:Y:S01]  /*16a0*/  STL [R1], R2 ;  /* 0x0000000201007387 */ /* 0x0003e20000100800 */
[----:B------:R-:W-:Y:S01]  /*16b0*/  IMAD.HI.U32 R3, R9, R88, RZ ;  /* 0x0000005809037227 */ /* 0x000fe200078e00ff */
[----:B------:R-:W-:Y:S02]  /*16c0*/  IABS R37, R18 ;  /* 0x0000001200257213 */ /* 0x000fe40000000000 */
[----:B------:R3:W-:Y:S01]  /*16d0*/  STL [R1+0x4], R4 ;  /* 0x0000040401007387 */ /* 0x0007e20000100800 */
[----:B0-----:R-:W-:-:S02]  /*16e0*/  VIADD R11, R0, 0x22 ;  /* 0x00000022000b7836 */ /* 0x001fc40000000000 */
[----:B--2---:R-:W-:Y:S02]  /*16f0*/  VIADD R7, R0, 0x23 ;  /* 0x0000002300077836 */ /* 0x004fe40000000000 */
[----:B------:R-:W-:Y:S01]  /*1700*/  IMAD.MOV R3, RZ, RZ, -R3 ;  /* 0x000000ffff037224 */ /* 0x000fe200078e0a03 */
[----:B------:R-:W-:Y:S01]  /*1710*/  IABS R21, R11 ;  /* 0x0000000b00157213 */ /* 0x000fe20000000000 */
[C---:B-1----:R-:W-:Y:S01]  /*1720*/  IMAD.HI.U32 R2, R9.reuse, R6, RZ ;  /* 0x0000000609027227 */ /* 0x042fe200078e00ff */
[----:B------:R0:W-:Y:S03]  /*1730*/  STL [R1+0x1024], R11 ;  /* 0x0010240b01007387 */ /* 0x0001e60000100800 */
[----:B------:R-:W-:Y:S01]  /*1740*/  IMAD.MOV R5, RZ, RZ, -R2 ;  /* 0x000000ffff057224 */ /* 0x000fe200078e0a02 */
[----:B------:R1:W-:Y:S01]  /*1750*/  STL [R1+0xfe4], R7 ;  /* 0x000fe40701007387 */ /* 0x0003e20000100800 */
[----:B---3--:R-:W-:-:S04]  /*1760*/  IMAD.HI.U32 R4, R9, R89, RZ ;  /* 0x0000005909047227 */ /* 0x008fc800078e00ff */
[----:B------:R-:W-:Y:S01]  /*1770*/  IMAD R2, R8, R5, R6 ;  /* 0x0000000508027224 */ /* 0x000fe200078e0206 */
[----:B------:R-:W-:Y:S01]  /*1780*/  IABS R6, R7 ;  /* 0x0000000700067213 */ /* 0x000fe20000000000 */
[C---:B------:R-:W-:Y:S02]  /*1790*/  VIADD R5, R0.reuse, 0x24 ;  /* 0x0000002400057836 */ /* 0x040fe40000000000 */
[----:B------:R-:W-:Y:S01]  /*17a0*/  IMAD.MOV R4, RZ, RZ, -R4 ;  /* 0x000000ffff047224 */ /* 0x000fe200078e0a04 */
[----:B------:R2:W-:Y:S01]  /*17b0*/  STL [R1+0x8], R2 ;  /* 0x0000080201007387 */ /* 0x0005e20000100800 */
[C---:B0-----:R-:W-:Y:S02]  /*17c0*/  VIADD R11, R0.reuse, 0x25 ;  /* 0x00000025000b7836 */ /* 0x041fe40000000000 */
[----:B-1----:R-:W-:Y:S01]  /*17d0*/  VIADD R7, R0, 0x26 ;  /* 0x0000002600077836 */ /* 0x002fe20000000000 */
[----:B------:R0:W-:Y:S01]  /*17e0*/  STL [R1+0x1074], R5 ;  /* 0x0010740501007387 */ /* 0x0001e20000100800 */
[C---:B------:R-:W-:Y:S01]  /*17f0*/  IMAD R88, R8.reuse, R3, R88 ;  /* 0x0000000308587224 */ /* 0x040fe200078e0258 */
[----:B------:R-:W-:Y:S01]  /*1800*/  IABS R12, R11 ;  /* 0x0000000b000c7213 */ /* 0x000fe20000000000 */
[----:B------:R-:W-:Y:S01]  /*1810*/  IMAD R89, R8, R4, R89 ;  /* 0x0000000408597224 */ /* 0x000fe200078e0259 */
[----:B------:R-:W-:Y:S01]  /*1820*/  STL [R1+0x1048], R11 ;  /* 0x0010480b01007387 */ /* 0x000fe20000100800 */
[----:B------:R-:W-:Y:S01]  /*1830*/  IMAD.HI.U32 R3, R9, R6, RZ ;  /* 0x0000000609037227 */ /* 0x000fe200078e00ff */
[----:B------:R-:W-:-:S02]  /*1840*/  IABS R13, R7 ;  /* 0x00000007000d7213 */ /* 0x000fc40000000000 */
[----:B------:R1:W-:Y:S01]  /*1850*/  STL [R1+0x108c], R7 ;  /* 0x00108c0701007387 */ /* 0x0003e20000100800 */
[----:B--2---:R-:W-:Y:S01]  /*1860*/  IMAD.HI.U32 R2, R9, R21, RZ ;  /* 0x0000001509027227 */ /* 0x004fe200078e00ff */
[----:B0-----:R-:W-:-:S03]  /*1870*/  IABS R5, R5 ;  /* 0x0000000500057213 */ /* 0x001fc60000000000 */
[----:B------:R-:W-:Y:S02]  /*1880*/  IMAD.MOV R4, RZ, RZ, -R2 ;  /* 0x000000ffff047224 */ /* 0x000fe400078e0a02 */
[----:B------:R-:W-:Y:S02]  /*1890*/  IMAD.MOV.U32 R2, RZ, RZ, R5 ;  /* 0x000000ffff027224 */ /* 0x000fe400078e0005 */
[----:B------:R-:W-:Y:S02]  /*18a0*/  IMAD R21, R8, R4, R21 ;  /* 0x0000000408157224 */ /* 0x000fe400078e0215 */
[----:B-1----:R-:W-:Y:S02]  /*18b0*/  IMAD.MOV R7, RZ, RZ, -R3 ;  /* 0x000000ffff077224 */ /* 0x002fe400078e0a03 */
[----:B------:R-:W-:Y:S02]  /*18c0*/  IMAD.MOV.U32 R4, RZ, RZ, R12 ;  /* 0x000000ffff047224 */ /* 0x000fe400078e000c */
[----:B------:R-:W-:-:S04]  /*18d0*/  IMAD.HI.U32 R5, R9, R2, RZ ;  /* 0x0000000209057227 */ /* 0x000fc800078e00ff */
[----:B------:R-:W-:Y:S02]  /*18e0*/  VIADD R12, R0, 0x27 ;  /* 0x00000027000c7836 */ /* 0x000fe40000000000 */
[----:B------:R-:W-:Y:S02]  /*18f0*/  IMAD R6, R8, R7, R6 ;  /* 0x0000000708067224 */ /* 0x000fe400078e0206 */
[----:B------:R-:W-:Y:S02]  /*1900*/  IMAD.MOV.U32 R3, RZ, RZ, R13 ;  /* 0x000000ffff037224 */ /* 0x000fe400078e000d */
[----:B------:R-:W-:Y:S01]  /*1910*/  IMAD.HI.U32 R7, R9, R4, RZ ;  /* 0x0000000409077227 */ /* 0x000fe200078e00ff */
[----:B------:R0:W-:Y:S03]  /*1920*/  STL [R1+0xc], R6 ;  /* 0x00000c0601007387 */ /* 0x0001e60000100800 */
[----:B------:R-:W-:Y:S01]  /*1930*/  IMAD.MOV R13, RZ, RZ, -R5 ;  /* 0x000000ffff0d7224 */ /* 0x000fe200078e0a05 */
[----:B------:R-:W-:Y:S01]  /*1940*/  IABS R5, R12 ;  /* 0x0000000c00057213 */ /* 0x000fe20000000000 */
[----:B------:R-:W-:Y:S01]  /*1950*/  IMAD.MOV R7, RZ, RZ, -R7 ;  /* 0x000000ffff077224 */ /* 0x000fe200078e0a07 */
[----:B------:R1:W-:Y:S01]  /*1960*/  STL [R1+0x1084], R12 ;  /* 0x0010840c01007387 */ /* 0x0003e20000100800 */
[----:B------:R-:W-:-:S02]  /*1970*/  VIADD R11, R0, 0x28 ;  /* 0x00000028000b7836 */ /* 0x000fc40000000000 */
[----:B------:R-:W-:Y:S02]  /*1980*/  VIADD R93, R0, 0xa9 ;  /* 0x000000a9005d7836 */ /* 0x000fe40000000000 */
[----:B0-----:R-:W-:Y:S01]  /*1990*/  IMAD.HI.U32 R6, R9, R3, RZ ;  /* 0x0000000309067227 */ /* 0x001fe200078e00ff */
[----:B------:R0:W-:Y:S01]  /*19a0*/  STL [R1+0x10e0], R11 ;  /* 0x0010e00b01007387 */ /* 0x0001e20000100800 */
[----:B------:R-:W-:Y:S02]  /*19b0*/  IABS R63, R11 ;  /* 0x0000000b003f7213 */ /* 0x000fe40000000000 */
[----:B------:R-:W-:Y:S01]  /*19c0*/  IMAD.MOV R6, RZ, RZ, -R6 ;  /* 0x000000ffff067224 */ /* 0x000fe200078e0a06 */
[----:B------:R-:W-:Y:S01]  /*19d0*/  IABS R53, R93 ;  /* 0x0000005d00357213 */ /* 0x000fe20000000000 */
[----:B-1----:R-:W-:Y:S02]  /*19e0*/  IMAD R12, R8, R13, R2 ;  /* 0x0000000d080c7224 */ /* 0x002fe400078e0202 */
[----:B------:R-:W-:-:S02]  /*19f0*/  IMAD.MOV.U32 R2, RZ, RZ, R5 ;  /* 0x000000ffff027224 */ /* 0x000fc400078e0005 */
[C---:B------:R-:W-:Y:S01]  /*1a00*/  IMAD R5, R8.reuse, R7, R4 ;  /* 0x0000000708057224 */ /* 0x040fe200078e0204 */
[----:B------:R1:W-:Y:S01]  /*1a10*/  STL [R1+0x14], R12 ;  /* 0x0000140c01007387 */ /* 0x0003e20000100800 */
[----:B------:R-:W-:Y:S02]  /*1a20*/  IMAD R3, R8, R6, R3 ;  /* 0x0000000608037224 */ /* 0x000fe400078e0203 */
[C---:B------:R-:W-:Y:S01]  /*1a30*/  VIADD R4, R0.reuse, 0x29 ;  /* 0x0000002900047836 */ /* 0x040fe20000000000 */
[----:B------:R2:W-:Y:S01]  /*1a40*/  STL [R1+0x10], R5 ;  /* 0x0000100501007387 */ /* 0x0005e20000100800 */
[C---:B0-----:R-:W-:Y:S02]  /*1a50*/  VIADD R11, R0.reuse, 0x2a ;  /* 0x0000002a000b7836 */ /* 0x041fe40000000000 */
[C---:B------:R-:W-:Y:S01]  /*1a60*/  VIADD R7, R0.reuse, 0x2b ;  /* 0x0000002b00077836 */ /* 0x040fe20000000000 */
[----:B------:R0:W-:Y:S01]  /*1a70*/  STL [R1+0x18], R3 ;  /* 0x0000180301007387 */ /* 0x0001e20000100800 */
[----:B------:R-:W-:Y:S01]  /*1a80*/  IABS R64, R4 ;  /* 0x0000000400407213 */ /* 0x000fe20000000000 */
[C---:B------:R-:W-:Y:S01]  /*1a90*/  VIADD R6, R0.reuse, 0x2c ;  /* 0x0000002c00067836 */ /* 0x040fe20000000000 */
[----:B------:R-:W-:Y:S01]  /*1aa0*/  IABS R20, R11 ;  /* 0x0000000b00147213 */ /* 0x000fe20000000000 */
[----:B------:R3:W-:Y:S01]  /*1ab0*/  STL [R1+0x10d8], R4 ;  /* 0x0010d80401007387 */ /* 0x0007e20000100800 */
[----:B-1----:R-:W-:-:S02]  /*1ac0*/  VIADD R12, R0, 0x2f ;  /* 0x0000002f000c7836 */ /* 0x002fc40000000000 */
[C---:B--2---:R-:W-:Y:S01]  /*1ad0*/  IMAD.HI.U32 R5, R9.reuse, R2, RZ ;  /* 0x0000000209057227 */ /* 0x044fe200078e00ff */
[----:B------:R-:W-:Y:S01]  /*1ae0*/  STL [R1+0x1128], R11 ;  /* 0x0011280b01007387 */ /* 0x000fe20000100800 */
[----:B0-----:R-:W-:Y:S02]  /*1af0*/  IABS R3, R7 ;  /* 0x0000000700037213 */ /* 0x001fe40000000000 */
[----:B------:R-:W-:Y:S01]  /*1b00*/  IMAD.MOV R5, RZ, RZ, -R5 ;  /* 0x000000ffff057224 */ /* 0x000fe200078e0a05 */
[----:B------:R-:W-:Y:S01]  /*1b10*/  STL [R1+0x1124], R7 ;  /* 0x0011240701007387 */ /* 0x000fe20000100800 */
[----:B------:R-:W-:Y:S02]  /*1b20*/  VIADD R13, R0, 0x36 ;  /* 0x00000036000d7836 */ /* 0x000fe40000000000 */
[----:B------:R-:W-:Y:S02]  /*1b30*/  IMAD R2, R8, R5, R2 ;  /* 0x0000000508027224 */ /* 0x000fe400078e0202 */
[----:B---3--:R-:W-:-:S03]  /*1b40*/  IMAD.HI.U32 R4, R9, R63, RZ ;  /* 0x0000003f09047227 */ /* 0x008fc600078e00ff */
[----:B------:R0:W-:Y:S01]  /*1b50*/  STL [R1+0x1c], R2 ;  /* 0x00001c0201007387 */ /* 0x0001e20000100800 */
[----:B------:R-:W-:Y:S02]  /*1b60*/  IMAD.MOV R4, RZ, RZ, -R4 ;  /* 0x000000ffff047224 */ /* 0x000fe400078e0a04 */
[C---:B------:R-:W-:Y:S01]  /*1b70*/  IMAD.HI.U32 R5, R9.reuse, R20, RZ ;  /* 0x0000001409057227 */ /* 0x040fe200078e00ff */
[----:B------:R1:W-:Y:S03]  /*1b80*/  STL [R1+0x1104], R6 ;  /* 0x0011040601007387 */ /* 0x0003e60000100800 */
[----:B------:R-:W-:Y:S02]  /*1b90*/  IMAD R63, R8, R4, R63 ;  /* 0x00000004083f7224 */ /* 0x000fe400078e023f */
[----:B------:R-:W-:-:S04]  /*1ba0*/  IMAD.HI.U32 R4, R9, R3, RZ ;  /* 0x0000000309047227 */ /* 0x000fc800078e00ff */
[----:B0-----:R-:W-:Y:S01]  /*1bb0*/  IMAD.HI.U32 R2, R9, R64, RZ ;  /* 0x0000004009027227 */ /* 0x001fe200078e00ff */
[----:B-1----:R-:W-:-:S03]  /*1bc0*/  IABS R6, R6 ;  /* 0x0000000600067213 */ /* 0x002fc60000000000 */
[----:B------:R-:W-:Y:S02]  /*1bd0*/  IMAD.MOV R2, RZ, RZ, -R2 ;  /* 0x000000ffff027224 */ /* 0x000fe400078e0a02 */
[----:B------:R-:W-:Y:S02]  /*1be0*/  VIADD R7, R0, 0x2d ;  /* 0x0000002d00077836 */ /* 0x000fe40000000000 */
[----:B------:R-:W-:Y:S02]  /*1bf0*/  IMAD.MOV R5, RZ, RZ, -R5 ;  /* 0x000000ffff057224 */ /* 0x000fe400078e0a05 */
[----:B------:R-:W-:Y:S01]  /*1c00*/  IMAD.MOV R4, RZ, RZ, -R4 ;  /* 0x000000ffff047224 */ /* 0x000fe200078e0a04 */
[----:B------:R0:W-:Y:S01]  /*1c10*/  STL [R1+0x1100], R7 ;  /* 0x0011000701007387 */ /* 0x0001e20000100800 */
[C---:B------:R-:W-:Y:S01]  /*1c20*/  IMAD R64, R8.reuse, R2, R64 ;  /* 0x0000000208407224 */ /* 0x040fe200078e0240 */
[----:B------:R-:W-:Y:S01]  /*1c30*/  IABS R2, R7 ;  /* 0x0000000700027213 */ /* 0x000fe20000000000 */
[----:B------:R-:W-:-:S02]  /*1c40*/  IMAD R20, R8, R5, R20 ;  /* 0x0000000508147224 */ /* 0x000fc400078e0214 */
[----:B------:R-:W-:Y:S02]  /*1c50*/  IMAD R3, R8, R4, R3 ;  /* 0x0000000408037224 */ /* 0x000fe400078e0203 */
[C---:B------:R-:W-:Y:S02]  /*1c60*/  VIADD R5, R0.reuse, 0x2e ;  /* 0x0000002e00057836 */ /* 0x040fe40000000000 */
[C---:B------:R-:W-:Y:S01]  /*1c70*/  IMAD.HI.U32 R4, R9.reuse, R2, RZ ;  /* 0x0000000209047227 */ /* 0x040fe200078e00ff */
[----:B------:R1:W-:Y:S03]  /*1c80*/  STL [R1+0x20], R3 ;  /* 0x0000200301007387 */ /* 0x0003e60000100800 */
[----:B0-----:R-:W-:Y:S01]  /*1c90*/  IMAD.HI.U32 R7, R9, R6, RZ ;  /* 0x0000000609077227 */ /* 0x001fe200078e00ff */
[----:B------:R0:W-:Y:S03]  /*1ca0*/  STL [R1+0x10d4], R5 ;  /* 0x0010d40501007387 */ /* 0x0001e60000100800 */
[----:B------:R-:W-:Y:S01]  /*1cb0*/  IMAD.MOV R7, RZ, RZ, -R7 ;  /* 0x000000ffff077224 */ /* 0x000fe200078e0a07 */
[----:B------:R-:W-:Y:S01]  /*1cc0*/  STL [R1+0x10d0], R12 ;  /* 0x0010d00c01007387 */ /* 0x000fe20000100800 */
[----:B------:R-:W-:Y:S01]  /*1cd0*/  VIADD R11, R0, 0x30 ;  /* 0x00000030000b7836 */ /* 0x000fe20000000000 */
[----:B-1----:R-:W-:Y:S01]  /*1ce0*/  IABS R3, R12 ;  /* 0x0000000c00037213 */ /* 0x002fe20000000000 */
[----:B------:R-:W-:-:S02]  /*1cf0*/  IMAD R6, R8, R7, R6 ;  /* 0x0000000708067224 */ /* 0x000fc400078e0206 */
[----:B------:R-:W-:Y:S01]  /*1d00*/  IMAD.MOV R4, RZ, RZ, -R4 ;  /* 0x000000ffff047224 */ /* 0x000fe200078e0a04 */
[----:B0-----:R-:W-:Y:S01]  /*1d10*/  IABS R5, R5 ;  /* 0x0000000500057213 */ /* 0x001fe20000000000 */
[----:B------:R0:W-:Y:S01]  /*1d20*/  STL [R1+0x10f0], R11 ;  /* 0x0010f00b01007387 */ /* 0x0001e20000100800 */
[----:B------:R-:W-:Y:S01]  /*1d30*/  IABS R65, R11 ;  /* 0x0000000b00417213 */ /* 0x000fe20000000000 */
[----:B------:R-:W-:Y:S02]  /*1d40*/  IMAD R2, R8, R4, R2 ;  /* 0x0000000408027224 */ /* 0x000fe400078e0202 */
[----:B------:R1:W-:Y:S01]  /*1d50*/  STL [R1+0x24], R6 ;  /* 0x0000240601007387 */ /* 0x0003e20000100800 */
[----:B------:R-:W-:-:S03]  /*1d60*/  IMAD.HI.U32 R4, R9, R3, RZ ;  /* 0x0000000309047227 */ /* 0x000fc600078e00ff */
[----:B------:R-:W-:Y:S01]  /*1d70*/  STL [R1+0x28], R2 ;  /* 0x0000280201007387 */ /* 0x000fe20000100800 */
[----:B------:R-:W-:Y:S02]  /*1d80*/  IMAD.MOV R4, RZ, RZ, -R4 ;  /* 0x000000ffff047224 */ /* 0x000fe400078e0a04 */
[C---:B0-----:R-:W-:Y:S02]  /*1d90*/  VIADD R11, R0.reuse, 0x31 ;  /* 0x00000031000b7836 */ /* 0x041fe40000000000 */
[----:B------:R-:W-:Y:S02]  /*1da0*/  VIADD R7, R0, 0x32 ;  /* 0x0000003200077836 */ /* 0x000fe40000000000 */
[----:B-1----:R-:W-:Y:S01]  /*1db0*/  IMAD.HI.U32 R6, R9, R5, RZ ;  /* 0x0000000509067227 */ /* 0x002fe200078e00ff */
[----:B------:R0:W-:Y:S01]  /*1dc0*/  STL [R1+0x10b8], R11 ;  /* 0x0010b80b01007387 */ /* 0x0001e20000100800 */
[----:B------:R-:W-:Y:S02]  /*1dd0*/  IABS R66, R11 ;  /* 0x0000000b00427213 */ /* 0x000fe40000000000 */
[----:B------:R-:W-:Y:S01]  /*1de0*/  IMAD.MOV R6, RZ, RZ, -R6 ;  /* 0x000000ffff067224 */ /* 0x000fe200078e0a06 */
[----:B------:R1:W-:Y:S01]  /*1df0*/  STL [R1+0x10c0], R7 ;  /* 0x0010c00701007387 */ /* 0x0003e20000100800 */
[C---:B------:R-:W-:Y:S01]  /*1e00*/  IMAD R3, R8.reuse, R4, R3 ;  /* 0x0000000408037224 */ /* 0x040fe200078e0203 */
[----:B------:R-:W-:Y:S01]  /*1e10*/  IABS R19, R7 ;  /* 0x0000000700137213 */ /* 0x000fe20000000000 */
[----:B------:R-:W-:-:S02]  /*1e20*/  IMAD R5, R8, R6, R5 ;  /* 0x0000000608057224 */ /* 0x000fc400078e0205 */
[C---:B------:R-:W-:Y:S02]  /*1e30*/  VIADD R6, R0.reuse, 0x34 ;  /* 0x0000003400067836 */ /* 0x040fe40000000000 */
[----:B0-----:R-:W-:Y:S01]  /*1e40*/  VIADD R11, R0, 0x33 ;  /* 0x00000033000b7836 */ /* 0x001fe20000000000 */
[----:B------:R0:W-:Y:S01]  /*1e50*/  STL [R1+0x2c], R5 ;  /* 0x00002c0501007387 */ /* 0x0001e20000100800 */
[----:B------:R-:W-:-:S03]  /*1e60*/  IMAD.HI.U32 R2, R9, R65, RZ ;  /* 0x0000004109027227 */ /* 0x000fc600078e00ff */
[----:B------:R2:W-:Y:S01]  /*1e70*/  STL [R1+0x40], R3 ;  /* 0x0000400301007387 */ /* 0x0005e20000100800 */
[----:B------:R-:W-:Y:S01]  /*1e80*/  IMAD.MOV R2, RZ, RZ, -R2 ;  /* 0x000000ffff027224 */ /* 0x000fe200078e0a02 */
[----:B------:R-:W-:Y:S01]  /*1e90*/  IABS R4, R11 ;  /* 0x0000000b00047213 */ /* 0x000fe20000000000 */
[----:B-1----:R-:W-:Y:S01]  /*1ea0*/  VIADD R7, R0, 0x35 ;  /* 0x0000003500077836 */ /* 0x002fe20000000000 */
[----:B------:R-:W-:Y:S01]  /*1eb0*/  STL [R1+0x1080], R11 ;  /* 0x0010800b01007387 */ /* 0x000fe20000100800 */
[----:B------:R-:W-:Y:S02]  /*1ec0*/  IMAD R65, R8, R2, R65 ;  /* 0x0000000208417224 */ /* 0x000fe400078e0241 */
[C---:B0-----:R-:W-:Y:S01]  /*1ed0*/  IMAD.HI.U32 R5, R9.reuse, R66, RZ ;  /* 0x0000004209057227 */ /* 0x041fe200078e00ff */
[----:B------:R0:W-:Y:S01]  /*1ee0*/  STL [R1+0x1098], R6 ;  /* 0x0010980601007387 */ /* 0x0001e20000100800 */
[----:B------:R-:W-:Y:S02]  /*1ef0*/  IABS R2, R7 ;  /* 0x0000000700027213 */ /* 0x000fe40000000000 */
[C---:B------:R-:W-:Y:S01]  /*1f00*/  IMAD.HI.U32 R12, R9.reuse, R4, RZ ;  /* 0x00000004090c7227 */ /* 0x040fe200078e00ff */
[----:B------:R1:W-:Y:S03]  /*1f10*/  STL [R1+0x1094], R7 ;  /* 0x0010940701007387 */ /* 0x0003e60000100800 */
[----:B--2---:R-:W-:Y:S01]  /*1f20*/  IMAD.HI.U32 R3, R9, R19, RZ ;  /* 0x0000001309037227 */ /* 0x004fe200078e00ff */
[----:B------:R-:W-:Y:S01]  /*1f30*/  STL [R1+0x106c], R13 ;  /* 0x00106c0d01007387 */ /* 0x000fe20000100800 */
[----:B0-----:R-:W-:-:S02]  /*1f40*/  IABS R6, R6 ;  /* 0x0000000600067213 */ /* 0x001fc40000000000 */
[----:B------:R-:W-:Y:S02]  /*1f50*/  IMAD.MOV R5, RZ, RZ, -R5 ;  /* 0x000000ffff057224 */ /* 0x000fe400078e0a05 */
[----:B------:R-:W-:Y:S02]  /*1f60*/  IMAD.MOV R12, RZ, RZ, -R12 ;  /* 0x000000ffff0c7224 */ /* 0x000fe400078e0a0c */
[----:B-1----:R-:W-:-:S04]  /*1f70*/  IMAD.HI.U32 R7, R9, R6, RZ ;  /* 0x0000000609077227 */ /* 0x002fc800078e00ff */
[----:B------:R-:W-:Y:S02]  /*1f80*/  IMAD.MOV R3, RZ, RZ, -R3 ;  /* 0x000000ffff037224 */ /* 0x000fe400078e0a03 */
[----:B------:R-:W-:Y:S02]  /*1f90*/  IMAD.MOV R7, RZ, RZ, -R7 ;  /* 0x000000ffff077224 */ /* 0x000fe400078e0a07 */
[----:B------:R-:W-:Y:S02]  /*1fa0*/  IMAD R66, R8, R5, R66 ;  /* 0x0000000508427224 */ /* 0x000fe400078e0242 */
[----:B------:R-:W-:Y:S02]  /*1fb0*/  VIADD R11, R0, 0x37 ;  /* 0x00000037000b7836 */ /* 0x000fe40000000000 */
[----:B------:R-:W-:-:S03]  /*1fc0*/  IMAD.HI.U32 R5, R9, R2, RZ ;  /* 0x0000000209057227 */ /* 0x000fc600078e00ff */
[----:B------:R-:W-:Y:S01]  /*1fd0*/  STL [R1+0x1064], R11 ;  /* 0x0010640b01007387 */ /* 0x000fe20000100800 */
[C---:B------:R-:W-:Y:S01]  /*1fe0*/  IMAD R12, R8.reuse, R12, R4 ;  /* 0x0000000c080c7224 */ /* 0x040fe200078e0204 */
[----:B------:R-:W-:Y:S01]  /*1ff0*/  IABS R4, R11 ;  /* 0x0000000b00047213 */ /* 0x000fe20000000000 */
[C---:B------:R-:W-:Y:S01]  /*2000*/  IMAD R19, R8.reuse, R3, R19 ;  /* 0x0000000308137224 */ /* 0x040fe200078e0213 */
[----:B------:R-:W-:Y:S01]  /*2010*/  IABS R3, R13 ;  /* 0x0000000d00037213 */ /* 0x000fe20000000000 */
[----:B------:R-:W-:Y:S01]  /*2020*/  IMAD R6, R8, R7, R6 ;  /* 0x0000000708067224 */ /* 0x000fe200078e0206 */
[----:B------:R0:W-:Y:S01]  /*2030*/  STL [R1+0x30], R12 ;  /* 0x0000300c01007387 */ /* 0x0001e20000100800 */
[----:B------:R-:W-:Y:S02]  /*2040*/  IMAD.MOV R5, RZ, RZ, -R5 ;  /* 0x000000ffff057224 */ /* 0x000fe400078e0a05 */
[----:B------:R-:W-:Y:S01]  /*2050*/  VIADD R7, R0, 0x3a ;  /* 0x0000003a00077836 */ /* 0x000fe20000000000 */
[----:B------:R1:W-:Y:S01]  /*2060*/  STL [R1+0x44], R6 ;  /* 0x0000440601007387 */ /* 0x0003e20000100800 */
[----:B------:R-:W-:-:S02]  /*2070*/  IMAD R2, R8, R5, R2 ;  /* 0x0000000508027224 */ /* 0x000fc400078e0202 */
[----:B------:R-:W-:-:S03]  /*2080*/  IMAD.HI.U32 R5, R9, R4, RZ ;  /* 0x0000000409057227 */ /* 0x000fc600078e00ff */
[----:B------:R2:W-:Y:S01]  /*2090*/  STL [R1+0x54], R2 ;  /* 0x0000540201007387 */ /* 0x0005e20000100800 */
[C---:B0-----:R-:W-:Y:S02]  /*20a0*/  VIADD R12, R0.reuse, 0x38 ;  /* 0x00000038000c7836 */ /* 0x041fe40000000000 */
[----:B------:R-:W-:Y:S02]  /*20b0*/  VIADD R11, R0, 0x39 ;  /* 0x00000039000b7836 */ /* 0x000fe40000000000 */
[----:B-1----:R-:W-:Y:S01]  /*20c0*/  IMAD.HI.U32 R6, R9, R3, RZ ;  /* 0x0000000309067227 */ /* 0x002fe200078e00ff */
[----:B------:R-:W-:Y:S01]  /*20d0*/  STL [R1+0x1044], R12 ;  /* 0x0010440c01007387 */ /* 0x000fe20000100800 */
[----:B------:R-:W-:Y:S02]  /*20e0*/  IABS R67, R12 ;  /* 0x0000000c00437213 */ /* 0x000fe40000000000 */
[----:B------:R-:W-:Y:S01]  /*20f0*/  IMAD.MOV R6, RZ, RZ, -R6 ;  /* 0x000000ffff067224 */ /* 0x000fe200078e0a06 */
[----:B------:R-:W-:Y:S01]  /*2100*/  IABS R68, R11 ;  /* 0x0000000b00447213 */ /* 0x000fe20000000000 */
[----:B------:R-:W-:Y:S01]  /*2110*/  IMAD.MOV R5, RZ, RZ, -R5 ;  /* 0x000000ffff057224 */ /* 0x000fe200078e0a05 */
[----:B--2---:R-:W-:Y:S01]  /*2120*/  IABS R2, R7 ;  /* 0x0000000700027213 */ /* 0x004fe20000000000 */
[C---:B------:R-:W-:Y:S01]  /*2130*/  IMAD R3, R8.reuse, R6, R3 ;  /* 0x0000000608037224 */ /* 0x040fe200078e0203 */
[----:B------:R-:W-:Y:S01]  /*2140*/  STL [R1+0x103c], R11 ;  /* 0x00103c0b01007387 */ /* 0x000fe20000100800 */
[----:B------:R-:W-:-:S02]  /*2150*/  IMAD R4, R8, R5, R4 ;  /* 0x0000000508047224 */ /* 0x000fc400078e0204 */
[----:B------:R-:W-:Y:S01]  /*2160*/  IMAD.HI.U32 R5, R9, R68, RZ ;  /* 0x0000004409057227 */ /* 0x000fe200078e00ff */
[----:B------:R0:W-:Y:S03]  /*2170*/  STL [R1+0x1054], R7 ;  /* 0x0010540701007387 */ /* 0x0001e60000100800 */
[----:B------:R-:W-:Y:S01]  /*2180*/  IMAD.MOV R5, RZ, RZ, -R5 ;  /* 0x000000ffff057224 */ /* 0x000fe200078e0a05 */
[----:B------:R1:W-:Y:S01]  /*2190*/  STL [R1+0x5c], R3 ;  /* 0x00005c0301007387 */ /* 0x0003e20000100800 */
[----:B------:R-:W-:Y:S02]  /*21a0*/  VIADD R6, R0, 0x3c ;  /* 0x0000003c00067836 */ /* 0x000fe40000000000 */
[----:B------:R-:W-:Y:S01]  /*21b0*/  IMAD R68, R8, R5, R68 ;  /* 0x0000000508447224 */ /* 0x000fe200078e0244 */
[----:B------:R2:W-:Y:S01]  /*21c0*/  STL [R1+0x8c], R4 ;  /* 0x00008c0401007387 */ /* 0x0005e20000100800 */
[----:B------:R-:W-:-:S02]  /*21d0*/  VIADD R5, R0, 0x3d ;  /* 0x0000003d00057836 */ /* 0x000fc40000000000 */
[C---:B0-----:R-:W-:Y:S02]  /*21e0*/  VIADD R7, R0.reuse, 0x3b ;  /* 0x0000003b00077836 */ /* 0x041fe40000000000 */
[----:B------:R-:W-:Y:S02]  /*21f0*/  VIADD R13, R0, 0x3e ;  /* 0x0000003e000d7836 */ /* 0x000fe40000000000 */
[C---:B-1----:R-:W-:Y:S01]  /*2200*/  IMAD.HI.U32 R3, R9.reuse, R67, RZ ;  /* 0x0000004309037227 */ /* 0x042fe200078e00ff */
[----:B------:R0:W-:Y:S03]  /*2210*/  STL [R1+0x100c], R7 ;  /* 0x00100c0701007387 */ /* 0x0001e60000100800 */
[----:B--2---:R-:W-:Y:S01]  /*2220*/  IMAD.HI.U32 R4, R9, R2, RZ ;  /* 0x0000000209047227 */ /* 0x004fe200078e00ff */
[----:B------:R1:W-:Y:S03]  /*2230*/  STL [R1+0x1014], R6 ;  /* 0x0010140601007387 */ /* 0x0003e60000100800 */
[----:B------:R-:W-:-:S02]  /*2240*/  IMAD.MOV R4, RZ, RZ, -R4 ;  /* 0x000000ffff047224 */ /* 0x000fc400078e0a04 */
[----:B------:R-:W-:Y:S01]  /*2250*/  IMAD.MOV R3, RZ, RZ, -R3 ;  /* 0x000000ffff037224 */ /* 0x000fe200078e0a03 */
[----:B0-----:R-:W-:Y:S01]  /*2260*/  IABS R7, R7 ;  /* 0x0000000700077213 */ /* 0x001fe20000000000 */
[C---:B------:R-:W-:Y:S01]  /*2270*/  IMAD R2, R8.reuse, R4, R2 ;  /* 0x0000000408027224 */ /* 0x040fe200078e0202 */
[----:B------:R-:W-:Y:S01]  /*2280*/  IABS R4, R13 ;  /* 0x0000000d00047213 */ /* 0x000fe20000000000 */
[----:B------:R-:W-:Y:S01]  /*2290*/  IMAD R67, R8, R3, R67 ;  /* 0x0000000308437224 */ /* 0x000fe200078e0243 */
[----:B------:R-:W-:Y:S01]  /*22a0*/  IABS R3, R6 ;  /* 0x0000000600037213 */ /* 0x000fe20000000000 */
[----:B------:R-:W-:Y:S01]  /*22b0*/  IMAD.HI.U32 R12, R9, R7, RZ ;  /* 0x00000007090c7227 */ /* 0x000fe200078e00ff */
[----:B------:R0:W-:Y:S01]  /*22c0*/  STL [R1+0x90], R2 ;  /* 0x0000900201007387 */ /* 0x0001e20000100800 */
[----:B-1----:R-:W-:Y:S02]  /*22d0*/  IABS R6, R5 ;  /* 0x0000000500067213 */ /* 0x002fe40000000000 */
[----:B------:R-:W-:Y:S01]  /*22e0*/  IMAD.MOV R12, RZ, RZ, -R12 ;  /* 0x000000ffff0c7224 */ /* 0x000fe200078e0a0c */
[----:B------:R1:W-:Y:S01]  /*22f0*/  STL [R1+0xfe0], R5 ;  /* 0x000fe00501007387 */ /* 0x0003e20000100800 */
[----:B------:R-:W-:-:S02]  /*2300*/  VIADD R11, R0, 0x3f ;  /* 0x0000003f000b7836 */ /* 0x000fc40000000000 */
[----:B------:R-:W-:Y:S01]  /*2310*/  IMAD R7, R8, R12, R7 ;  /* 0x0000000c08077224 */ /* 0x000fe200078e0207 */
[----:B------:R2:W-:Y:S01]  /*2320*/  STL [R1+0xffc], R13 ;  /* 0x000ffc0d01007387 */ /* 0x0005e20000100800 */
[C---:B------:R-:W-:Y:S01]  /*2330*/  VIADD R12, R0.reuse, 0x40 ;  /* 0x00000040000c7836 */ /* 0x040fe20000000000 */
[----:B0-----:R-:W-:Y:S01]  /*2340*/  IABS R2, R11 ;  /* 0x0000000b00027213 */ /* 0x001fe20000000000 */
[C---:B------:R-:W-:Y:S01]  /*2350*/  VIADD R36, R0.reuse, 0xb0 ;  /* 0x000000b000247836 */ /* 0x040fe20000000000 */
[----:B------:R-:W-:Y:S01]  /*2360*/  STL [R1+0xff8], R11 ;  /* 0x000ff80b01007387 */ /* 0x000fe20000100800 */
[----:B------:R-:W-:Y:S01]  /*2370*/  VIADD R35, R0, 0xb1 ;  /* 0x000000b100237836 */ /* 0x000fe20000000000 */
[----:B------:R-:W-:Y:S01]  /*2380*/  IABS R69, R12 ;  /* 0x0000000c00457213 */ /* 0x000fe20000000000 */
[----:B-1----:R-:W-:Y:S01]  /*2390*/  IMAD.HI.U32 R5, R9, R3, RZ ;  /* 0x0000000309057227 */ /* 0x002fe200078e00ff */
[----:B------:R0:W-:Y:S01]  /*23a0*/  STL [R1+0xb0], R7 ;  /* 0x0000b00701007387 */ /* 0x0001e20000100800 */
[----:B------:R-:W-:-:S02]  /*23b0*/  IABS R54, R36 ;  /* 0x0000002400367213 */ /* 0x000fc40000000000 */
[----:B------:R-:W-:Y:S01]  /*23c0*/  IMAD.MOV R5, RZ, RZ, -R5 ;  /* 0x000000ffff057224 */ /* 0x000fe200078e0a05 */
[----:B------:R-:W-:Y:S01]  /*23d0*/  IABS R55, R35 ;  /* 0x0000002300377213 */ /* 0x000fe20000000000 */
[----:B--2---:R-:W-:Y:S02]  /*23e0*/  VIADD R13, R0, 0x45 ;  /* 0x00000045000d7836 */ /* 0x004fe40000000000 */
[----:B------:R-:W-:Y:S02]  /*23f0*/  IMAD R3, R8, R5, R3 ;  /* 0x0000000508037224 */ /* 0x000fe400078e0203 */
[----:B------:R-:W-:-:S03]  /*2400*/  IMAD.HI.U32 R5, R9, R4, RZ ;  /* 0x0000000409057227 */ /* 0x000fc600078e00ff */
[----:B------:R1:W-:Y:S01]  /*2410*/  STL [R1+0xb4], R3 ;  /* 0x0000b40301007387 */ /* 0x0003e20000100800 */
[----:B0-----:R-:W-:-:S03]  /*2420*/  IMAD.HI.U32 R7, R9, R6, RZ ;  /* 0x0000000609077227 */ /* 0x001fc600078e00ff */
[----:B------:R-:W-:Y:S01]  /*2430*/  STL [R1+0xfd8], R12 ;  /* 0x000fd80c01007387 */ /* 0x000fe20000100800 */
[----:B------:R-:W-:Y:S02]  /*2440*/  IMAD.MOV R7, RZ, RZ, -R7 ;  /* 0x000000ffff077224 */ /* 0x000fe400078e0a07 */
[----:B------:R-:W-:Y:S02]  /*2450*/  VIADD R11, R0, 0x41 ;  /* 0x00000041000b7836 */ /* 0x000fe40000000000 */
[----:B------:R-:W-:Y:S02]  /*2460*/  IMAD.MOV R5, RZ, RZ, -R5 ;  /* 0x000000ffff057224 */ /* 0x000fe400078e0a05 */
[----:B-1----:R-:W-:Y:S01]  /*2470*/  IMAD.HI.U32 R3, R9, R2, RZ ;  /* 0x0000000209037227 */ /* 0x002fe200078e00ff */
[----:B------:R0:W-:Y:S01]  /*2480*/  STL [R1+0xfdc], R11 ;  /* 0x000fdc0b01007387 */ /* 0x0001e20000100800 */
[----:B------:R-:W-:Y:S02]  /*2490*/  IABS R70, R11 ;  /* 0x0000000b00467213 */ /* 0x000fe40000000000 */
[----:B------:R-:W-:-:S02]  /*24a0*/  IMAD.MOV R3, RZ, RZ, -R3 ;  /* 0x000000ffff037224 */ /* 0x000fc400078e0a03 */
[C---:B------:R-:W-:Y:S02]  /*24b0*/  IMAD R6, R8.reuse, R7, R6 ;  /* 0x0000000708067224 */ /* 0x040fe400078e0206 */
[C---:B------:R-:W-:Y:S02]  /*24c0*/  IMAD R5, R8.reuse, R5, R4 ;  /* 0x0000000508057224 */ /* 0x040fe400078e0204 */
[----:B------:R-:W-:Y:S01]  /*24d0*/  IMAD R2, R8, R3, R2 ;  /* 0x0000000308027224 */ /* 0x000fe200078e0202 */
[----:B------:R1:W-:Y:S01]  /*24e0*/  STL [R1+0xd4], R6 ;  /* 0x0000d40601007387 */ /* 0x0003e20000100800 */
[C---:B------:R-:W-:Y:S02]  /*24f0*/  VIADD R4, R0.reuse, 0x42 ;  /* 0x0000004200047836 */ /* 0x040fe40000000000 */
[C---:B------:R-:W-:Y:S01]  /*2500*/  VIADD R7, R0.reuse, 0x44 ;  /* 0x0000004400077836 */ /* 0x040fe20000000000 */
[----:B------:R2:W-:Y:S01]  /*2510*/  STL [R1+0xe0], R5 ;  /* 0x0000e00501007387 */ /* 0x0005e20000100800 */
[----:B0-----:R-:W-:-:S02]  /*2520*/  VIADD R11, R0, 0x46 ;  /* 0x00000046000b7836 */ /* 0x001fc40000000000 */
[C---:B------:R-:W-:Y:S01]  /*2530*/  VIADD R34, R0.reuse, 0xb8 ;  /* 0x000000b800227836 */ /* 0x040fe20000000000 */
[----:B------:R0:W-:Y:S01]  /*2540*/  STL [R1+0x108], R2 ;  /* 0x0001080201007387 */ /* 0x0001e20000100800 */
[----:B------:R-:W-:Y:S01]  /*2550*/  IABS R3, R7 ;  /* 0x0000000700037213 */ /* 0x000fe20000000000 */
[C---:B-1----:R-:W-:Y:S02]  /*2560*/  VIADD R6, R0.reuse, 0x43 ;  /* 0x0000004300067836 */ /* 0x042fe40000000000 */
[----:B------:R1:W-:Y:S01]  /*2570*/  STL [R1+0xfc4], R4 ;  /* 0x000fc40401007387 */ /* 0x0003e20000100800 */
[----:B------:R-:W-:Y:S01]  /*2580*/  VIADD R33, R0, 0xb9 ;  /* 0x000000b900217836 */ /* 0x000fe20000000000 */
[----:B------:R-:W-:Y:S01]  /*2590*/  IABS R56, R34 ;  /* 0x0000002200387213 */ /* 0x000fe20000000000 */
[----:B--2---:R-:W-:Y:S01]  /*25a0*/  IMAD.HI.U32 R5, R9, R69, RZ ;  /* 0x0000004509057227 */ /* 0x004fe200078e00ff */
[----:B------:R2:W-:Y:S01]  /*25b0*/  STL [R1+0xfc0], R6 ;  /* 0x000fc00601007387 */ /* 0x0005e20000100800 */
[----:B0-----:R-:W-:-:S02]  /*25c0*/  IABS R2, R4 ;  /* 0x0000000400027213 */ /* 0x001fc40000000000 */
[----:B------:R-:W-:Y:S01]  /*25d0*/  IMAD.MOV R5, RZ, RZ, -R5 ;  /* 0x000000ffff057224 */ /* 0x000fe200078e0a05 */
[----:B------:R0:W-:Y:S01]  /*25e0*/  STL [R1+0x1020], R7 ;  /* 0x0010200701007387 */ /* 0x0001e20000100800 */
[----:B------:R-:W-:Y:S01]  /*25f0*/  IABS R57, R33 ;  /* 0x0000002100397213 */ /* 0x000fe20000000000 */
[C---:B-1----:R-:W-:Y:S02]  /*2600*/  IMAD.HI.U32 R4, R9.reuse, R70, RZ ;  /* 0x0000004609047227 */ /* 0x042fe400078e00ff */
[----:B------:R-:W-:Y:S01]  /*2610*/  STL [R1+0xff0], R13 ;  /* 0x000ff00d01007387 */ /* 0x000fe20000100800 */
[----:B--2---:R-:W-:Y:S01]  /*2620*/  IABS R6, R6 ;  /* 0x0000000600067213 */ /* 0x004fe20000000000 */
[C---:B------:R-:W-:Y:S02]  /*2630*/  IMAD.HI.U32 R12, R9.reuse, R2, RZ ;  /* 0x00000002090c7227 */ /* 0x040fe400078e00ff */
[----:B------:R1:W-:Y:S02]  /*2640*/  STL [R1+0xff4], R11 ;  /* 0x000ff40b01007387 */ /* 0x0003e40000100800 */
[----:B0-----:R-:W-:-:S04]  /*2650*/  IMAD.HI.U32 R7, R9, R6, RZ ;  /* 0x0000000609077227 */ /* 0x001fc800078e00ff */
[----:B------:R-:W-:Y:S02]  /*2660*/  IMAD.MOV R12, RZ, RZ, -R12 ;  /* 0x000000ffff0c7224 */ /* 0x000fe400078e0a0c */
[----:B------:R-:W-:Y:S02]  /*2670*/  IMAD.MOV R4, RZ, RZ, -R4 ;  /* 0x000000ffff047224 */ /* 0x000fe400078e0a04 */
[----:B------:R-:W-:Y:S02]  /*2680*/  IMAD.MOV R7, RZ, RZ, -R7 ;  /* 0x000000ffff077224 */ /* 0x000fe400078e0a07 */
[C---:B------:R-:W-:Y:S01]  /*2690*/  IMAD R12, R8.reuse, R12, R2 ;  /* 0x0000000c080c7224 */ /* 0x040fe200078e0202 */
[----:B------:R-:W-:Y:S01]  /*26a0*/  IABS R2, R11 ;  /* 0x0000000b00027213 */ /* 0x000fe20000000000 */
[C---:B------:R-:W-:Y:S01]  /*26b0*/  IMAD R69, R8.reuse, R5, R69 ;  /* 0x0000000508457224 */ /* 0x040fe200078e0245 */
[----:B------:R-:W-:Y:S01]  /*26c0*/  IABS R5, R13 ;  /* 0x0000000d00057213 */ /* 0x000fe20000000000 */
[C---:B------:R-:W-:Y:S01]  /*26d0*/  IMAD R70, R8.reuse, R4, R70 ;  /* 0x0000000408467224 */ /* 0x040fe200078e0246 */
[----:B------:R0:W-:Y:S01]  /*26e0*/  STL [R1+0x110], R12 ;  /* 0x0001100c01007387 */ /* 0x0001e20000100800 */
[----:B------:R-:W-:-:S02]  /*26f0*/  IMAD R6, R8, R7, R6 ;  /* 0x0000000708067224 */ /* 0x000fc400078e0206 */
[----:B------:R-:W-:-:S03]  /*2700*/  IMAD.HI.U32 R4, R9, R3, RZ ;  /* 0x0000000309047227 */ /* 0x000fc600078e00ff */
[----:B------:R2:W-:Y:S01]  /*2710*/  STL [R1+0x12c], R6 ;  /* 0x00012c0601007387 */ /* 0x0005e20000100800 */
[----:B------:R-:W-:Y:S02]  /*2720*/  IMAD.MOV R4, RZ, RZ, -R4 ;  /* 0x000000ffff047224 */ /* 0x000fe400078e0a04 */
[----:B-1----:R-:W-:Y:S02]  /*2730*/  VIADD R11, R0, 0x48 ;  /* 0x00000048000b7836 */ /* 0x002fe40000000000 */
[----:B------:R-:W-:Y:S02]  /*2740*/  IMAD R3, R8, R4, R3 ;  /* 0x0000000408037224 */ /* 0x000fe400078e0203 */
[C---:B0-----:R-:W-:Y:S01]  /*2750*/  VIADD R12, R0.reuse, 0x47 ;  /* 0x00000047000c7836 */ /* 0x041fe20000000000 */
[----:B------:R-:W-:Y:S01]  /*2760*/  IABS R71, R11 ;  /* 0x0000000b00477213 */ /* 0x000fe20000000000 */
[C---:B------:R-:W-:Y:S01]  /*2770*/  IMAD.HI.U32 R4, R9.reuse, R2, RZ ;  /* 0x0000000209047227 */ /* 0x040fe200078e00ff */
[----:B------:R0:W-:Y:S03]  /*2780*/  STL [R1+0x144], R3 ;  /* 0x0001440301007387 */ /* 0x0001e60000100800 */
[----:B--2---:R-:W-:Y:S01]  /*2790*/  IMAD.HI.U32 R6, R9, R5, RZ ;  /* 0x0000000509067227 */ /* 0x004fe200078e00ff */
[----:B------:R-:W-:Y:S03]  /*27a0*/  STL [R1+0xfcc], R12 ;  /* 0x000fcc0c01007387 */ /* 0x000fe60000100800 */
[----:B------:R-:W-:Y:S01]  /*27b0*/  IMAD.MOV R6, RZ, RZ, -R6 ;  /* 0x000000ffff067224 */ /* 0x000fe200078e0a06 */
[----:B------:R-:W-:Y:S01]  /*27c0*/  STL [R1+0xfc8], R11 ;  /* 0x000fc80b01007387 */ /* 0x000fe20000100800 */
[----:B------:R-:W-:Y:S01]  /*27d0*/  VIADD R7, R0, 0x49 ;  /* 0x0000004900077836 */ /* 0x000fe20000000000 */
[----:B0-----:R-:W-:Y:S01]  /*27e0*/  IABS R3, R12 ;  /* 0x0000000c00037213 */ /* 0x001fe20000000000 */
[----:B------:R-:W-:-:S02]  /*27f0*/  IMAD R5, R8, R6, R5 ;  /* 0x0000000608057224 */ /* 0x000fc400078e0205 */
[----:B------:R-:W-:Y:S01]  /*2800*/  IMAD.MOV R4, RZ, RZ, -R4 ;  /* 0x000000ffff047224 */ /* 0x000fe200078e0a04 */
[----:B------:R0:W-:Y:S01]  /*2810*/  STL [R1+0x1008], R7 ;  /* 0x0010080701007387 */ /* 0x0001e20000100800 */
[----:B------:R-:W-:Y:S01]  /*2820*/  VIADD R6, R0, 0x4a ;  /* 0x0000004a00067836 */ /* 0x000fe20000000000 */
[----:B------:R-:W-:Y:S01]  /*2830*/  IABS R72, R7 ;  /* 0x0000000700487213 */ /* 0x000fe20000000000 */
[----:B------:R-:W-:Y:S01]  /*2840*/  IMAD R2, R8, R4, R2 ;  /* 0x0000000408027224 */ /* 0x000fe200078e0202 */
[----:B------:R1:W-:Y:S01]  /*2850*/  STL [R1+0x160], R5 ;  /* 0x0001600501007387 */ /* 0x0003e20000100800 */
[----:B------:R-:W-:-:S03]  /*2860*/  IMAD.HI.U32 R4, R9, R71, RZ ;  /* 0x0000004709047227 */ /* 0x000fc600078e00ff */
[----:B------:R2:W-:Y:S01]  /*2870*/  STL [R1+0x164], R2 ;  /* 0x0001640201007387 */ /* 0x0005e20000100800 */
[----:B------:R-:W-:Y:S02]  /*2880*/  IMAD.MOV R4, RZ, RZ, -R4 ;  /* 0x000000ffff047224 */ /* 0x000fe400078e0a04 */
[----:B0-----:R-:W-:Y:S01]  /*2890*/  VIADD R7, R0, 0x4b ;  /* 0x0000004b00077836 */ /* 0x001fe20000000000 */
[----:B------:R0:W-:Y:S01]  /*28a0*/  STL [R1+0xfec], R6 ;  /* 0x000fec0601007387 */ /* 0x0001e20000100800 */
[----:B------:R-:W-:Y:S02]  /*28b0*/  IMAD R71, R8, R4, R71 ;  /* 0x0000000408477224 */ /* 0x000fe400078e0247 */
[----:B-1----:R-:W-:Y:S01]  /*28c0*/  IMAD.HI.U32 R5, R9, R3, RZ ;  /* 0x0000000309057227 */ /* 0x002fe200078e00ff */
[----:B------:R1:W-:Y:S03]  /*28d0*/  STL [R1+0xfe8], R7 ;  /* 0x000fe80701007387 */ /* 0x0003e60000100800 */
[----:B------:R-:W-:-:S02]  /*28e0*/  IMAD.MOV R5, RZ, RZ, -R5 ;  /* 0x000000ffff057224 */ /* 0x000fc400078e0a05 */
[----:B--2---:R-:W-:Y:S01]  /*28f0*/  IMAD.HI.U32 R2, R9, R72, RZ ;  /* 0x0000004809027227 */ /* 0x004fe200078e00ff */
[----:B0-----:R-:W-:-:S03]  /*2900*/  IABS R6, R6 ;  /* 0x0000000600067213 */ /* 0x001fc60000000000 */
[----:B------:R-:W-:Y:S01]  /*2910*/  IMAD R5, R8, R5, R3 ;  /* 0x0000000508057224 */ /* 0x000fe200078e0203 */
[----:B------:R-:W-:Y:S01]  /*2920*/  IABS R3, R7 ;  /* 0x0000000700037213 */ /* 0x000fe20000000000 */
[----:B------:R-:W-:-:S03]  /*2930*/  IMAD.HI.U32 R12, R9, R6, RZ ;  /* 0x00000006090c7227 */ /* 0x000fc600078e00ff */
[----:B------:R0:W-:Y:S01]  /*2940*/  STL [R1+0x18c], R5 ;  /* 0x00018c0501007387 */ /* 0x0001e20000100800 */
[C---:B-1----:R-:W-:Y:S02]  /*2950*/  VIADD R7, R0.reuse, 0x4c ;  /* 0x0000004c00077836 */ /* 0x042fe40000000000 */
[----:B------:R-:W-:Y:S02]  /*2960*/  IMAD.MOV R12, RZ, RZ, -R12 ;  /* 0x000000ffff0c7224 */ /* 0x000fe400078e0a0c */
[----:B------:R-:W-:Y:S01]  /*2970*/  IMAD.MOV R2, RZ, RZ, -R2 ;  /* 0x000000ffff027224 */ /* 0x000fe200078e0a02 */
[----:B------:R1:W-:Y:S01]  /*2980*/  STL [R1+0x102c], R7 ;  /* 0x00102c0701007387 */ /* 0x0003e20000100800 */
[----:B------:R-:W-:Y:S02]  /*2990*/  VIADD R11, R0, 0x4e ;  /* 0x0000004e000b7836 */ /* 0x000fe40000000000 */
[----:B------:R-:W-:-:S04]  /*29a0*/  IMAD.HI.U32 R4, R9, R3, RZ ;  /* 0x0000000309047227 */ /* 0x000fc800078e00ff */
[----:B0-----:R-:W-:Y:S02]  /*29b0*/  VIADD R5, R0, 0x4d ;  /* 0x0000004d00057836 */ /* 0x001fe40000000000 */
[C---:B------:R-:W-:Y:S01]  /*29c0*/  IMAD R6, R8.reuse, R12, R6 ;  /* 0x0000000c08067224 */ /* 0x040fe200078e0206 */
[----:B-1----:R-:W-:Y:S01]  /*29d0*/  IABS R7, R7 ;  /* 0x0000000700077213 */ /* 0x002fe20000000000 */
[----:B------:R-:W-:Y:S01]  /*29e0*/  IMAD R72, R8, R2, R72 ;  /* 0x0000000208487224 */ /* 0x000fe200078e0248 */
[----:B------:R0:W-:Y:S01]  /*29f0*/  STL [R1+0x101c], R5 ;  /* 0x00101c0501007387 */ /* 0x0001e20000100800 */
[----:B------:R-:W-:Y:S01]  /*2a00*/  IABS R2, R11 ;  /* 0x0000000b00027213 */ /* 0x000fe20000000000 */
[----:B------:R-:W-:Y:S02]  /*2a10*/  IMAD.MOV R4, RZ, RZ, -R4 ;  /* 0x000000ffff047224 */ /* 0x000fe400078e0a04 */
[----:B------:R-:W-:Y:S01]  /*2a20*/  STL [R1+0x1034], R11 ;  /* 0x0010340b01007387 */ /* 0x000fe20000100800 */
[----:B------:R-:W-:-:S03]  /*2a30*/  IMAD.HI.U32 R12, R9, R7, RZ ;  /* 0x00000007090c7227 */ /* 0x000fc600078e00ff */
[----:B------:R1:W-:Y:S01]  /*2a40*/  STL [R1+0x198], R6 ;  /* 0x0001980601007387 */ /* 0x0003e20000100800 */
[----:B------:R-:W-:Y:S01]  /*2a50*/  IMAD R3, R8, R4, R3 ;  /* 0x0000000408037224 */ /* 0x000fe200078e0203 */
[----:B0-----:R-:W-:Y:S01]  /*2a60*/  IABS R5, R5 ;  /* 0x0000000500057213 */ /* 0x001fe20000000000 */
[----:B------:R-:W-:-:S03]  /*2a70*/  IMAD.HI.U32 R4, R9, R2, RZ ;  /* 0x0000000209047227 */ /* 0x000fc600078e00ff */
[----:B------:R0:W-:Y:S01]  /*2a80*/  STL [R1+0x2b0], R3 ;  /* 0x0002b00301007387 */ /* 0x0001e20000100800 */
[C---:B------:R-:W-:Y:S02]  /*2a90*/  VIADD R13, R0.reuse, 0x4f ;  /* 0x0000004f000d7836 */ /* 0x040fe40000000000 */
[----:B------:R-:W-:Y:S02]  /*2aa0*/  IMAD.MOV R12, RZ, RZ, -R12 ;  /* 0x000000ffff0c7224 */ /* 0x000fe400078e0a0c */
[----:B-1----:R-:W-:Y:S01]  /*2ab0*/  IMAD.HI.U32 R6, R9, R5, RZ ;  /* 0x0000000509067227 */ /* 0x002fe200078e00ff */
[----:B------:R-:W-:Y:S03]  /*2ac0*/  STL [R1+0x1004], R13 ;  /* 0x0010040d01007387 */ /* 0x000fe60000100800 */
[----:B------:R-:W-:Y:S01]  /*2ad0*/  VIADD R11, R0, 0x50 ;  /* 0x00000050000b7836 */ /* 0x000fe20000000000 */
[----:B0-----:R-:W-:Y:S01]  /*2ae0*/  IABS R3, R13 ;  /* 0x0000000d00037213 */ /* 0x001fe20000000000 */
[----:B------:R-:W-:-:S02]  /*2af0*/  IMAD.MOV R6, RZ, RZ, -R6 ;  /* 0x000000ffff067224 */ /* 0x000fc400078e0a06 */
[----:B------:R-:W-:Y:S01]  /*2b00*/  IMAD.MOV R4, RZ, RZ, -R4 ;  /* 0x000000ffff047224 */ /* 0x000fe200078e0a04 */
[----:B------:R0:W-:Y:S01]  /*2b10*/  STL [R1+0x1000], R11 ;  /* 0x0010000b01007387 */ /* 0x0001e20000100800 */
[C---:B------:R-:W-:Y:S01]  /*2b20*/  IMAD R7, R8.reuse, R12, R7 ;  /* 0x0000000c08077224 */ /* 0x040fe200078e0207 */
[----:B------:R-:W-:Y:S01]  /*2b30*/  IABS R73, R11 ;  /* 0x0000000b00497213 */ /* 0x000fe20000000000 */
        /* <DEDUP_REMOVED lines=9> */
[C---:B------:R-:W-:Y:S01]  /*2bd0*/  VIADD R31, R0.reuse, 0xc1 ;  /* 0x000000c1001f7836 */ /* 0x040fe20000000000 */
[----:B------:R-:W-:Y:S01]  /*2be0*/  IABS R74, R11 ;  /* 0x0000000b004a7213 */ /* 0x000fe20000000000 */
[----:B-1----:R-:W-:Y:S01]  /*2bf0*/  VIADD R7, R0, 0x53 ;  /* 0x0000005300077836 */ /* 0x002fe20000000000 */
[----:B------:R-:W-:Y:S01]  /*2c00*/  STL [R1+0x1010], R11 ;  /* 0x0010100b01007387 */ /* 0x000fe20000100800 */
[----:B------:R-:W-:Y:S01]  /*2c10*/  IABS R58, R32 ;  /* 0x00000020003a7213 */ /* 0x000fe20000000000 */
[C---:B--2---:R-:W-:Y:S01]  /*2c20*/  IMAD.HI.U32 R5, R9.reuse, R3, RZ ;  /* 0x0000000309057227 */ /* 0x044fe200078e00ff */
[----:B------:R-:W-:Y:S01]  /*2c30*/  IABS R59, R31 ;  /* 0x0000001f003b7213 */ /* 0x000fe20000000000 */
[----:B------:R1:W-:Y:S01]  /*2c40*/  STL [R1+0x1018], R6 ;  /* 0x0010180601007387 */ /* 0x0003e20000100800 */
[----:B------:R-:W-:Y:S01]  /*2c50*/  IABS R4, R7 ;  /* 0x0000000700047213 */ /* 0x000fe20000000000 */
[----:B0-----:R-:W-:-:S02]  /*2c60*/  IMAD.HI.U32 R2, R9, R73, RZ ;  /* 0x0000004909027227 */ /* 0x001fc400078e00ff */
[----:B------:R0:W-:Y:S02]  /*2c70*/  STL [R1+0x1028], R7 ;  /* 0x0010280701007387 */ /* 0x0001e40000100800 */
[----:B------:R-:W-:Y:S02]  /*2c80*/  IMAD.MOV R5, RZ, RZ, -R5 ;  /* 0x000000ffff057224 */ /* 0x000fe400078e0a05 */
[----:B------:R-:W-:Y:S01]  /*2c90*/  IMAD.MOV R2, RZ, RZ, -R2 ;  /* 0x000000ffff027224 */ /* 0x000fe200078e0a02 */
[----:B-1----:R-:W-:Y:S01]  /*2ca0*/  IABS R6, R6 ;  /* 0x0000000600067213 */ /* 0x002fe20000000000 */
[----:B------:R-:W-:Y:S02]  /*2cb0*/  IMAD R3, R8, R5, R3 ;  /* 0x0000000508037224 */ /* 0x000fe400078e0203 */
[----:B------:R-:W-:Y:S02]  /*2cc0*/  VIADD R11, R0, 0x55 ;  /* 0x00000055000b7836 */ /* 0x000fe40000000000 */
[C---:B0-----:R-:W-:Y:S01]  /*2cd0*/  IMAD.HI.U32 R7, R9.reuse, R6, RZ ;  /* 0x0000000609077227 */ /* 0x041fe200078e00ff */
[----:B------:R0:W-:Y:S03]  /*2ce0*/  STL [R1+0x514], R3 ;  /* 0x0005140301007387 */ /* 0x0001e60000100800 */
[----:B------:R-:W-:Y:S01]  /*2cf0*/  IMAD.MOV R7, RZ, RZ, -R7 ;  /* 0x000000ffff077224 */ /* 0x000fe200078e0a07 */
[----:B------:R1:W-:Y:S01]  /*2d00*/  STL [R1+0x1068], R12 ;  /* 0x0010680c01007387 */ /* 0x0003e20000100800 */
[C---:B------:R-:W-:Y:S01]  /*2d10*/  IMAD R73, R8.reuse, R2, R73 ;  /* 0x0000000208497224 */ /* 0x040fe200078e0249 */
[----:B------:R-:W-:Y:S01]  /*2d20*/  IABS R2, R12 ;  /* 0x0000000c00027213 */ /* 0x000fe20000000000 */
[----:B------:R-:W-:Y:S01]  /*2d30*/  IMAD.HI.U32 R5, R9, R4, RZ ;  /* 0x0000000409057227 */ /* 0x000fe200078e00ff */
[----:B------:R-:W-:Y:S03]  /*2d40*/  STL [R1+0x1060], R11 ;  /* 0x0010600b01007387 */ /* 0x000fe60000100800 */
[----:B------:R-:W-:-:S02]  /*2d50*/  IMAD R6, R8, R7, R6 ;  /* 0x0000000708067224 */ /* 0x000fc400078e0206 */
[----:B0-----:R-:W-:-:S03]  /*2d60*/  IMAD.HI.U32 R3, R9, R74, RZ ;  /* 0x0000004a09037227 */ /* 0x001fc600078e00ff */
[----:B------:R0:W-:Y:S01]  /*2d70*/  STL [R1+0x51c], R6 ;  /* 0x00051c0601007387 */ /* 0x0001e20000100800 */
[----:B------:R-:W-:Y:S02]  /*2d80*/  IMAD.MOV R5, RZ, RZ, -R5 ;  /* 0x000000ffff057224 */ /* 0x000fe400078e0a05 */
[----:B------:R-:W-:Y:S02]  /*2d90*/  IMAD.MOV R3, RZ, RZ, -R3 ;  /* 0x000000ffff037224 */ /* 0x000fe400078e0a03 */
[----:B------:R-:W-:Y:S02]  /*2da0*/  IMAD R4, R8, R5, R4 ;  /* 0x0000000508047224 */ /* 0x000fe400078e0204 */
[----:B-1----:R-:W-:Y:S02]  /*2db0*/  VIADD R12, R0, 0x56 ;  /* 0x00000056000c7836 */ /* 0x002fe40000000000 */
[----:B------:R-:W-:Y:S01]  /*2dc0*/  IMAD R74, R8, R3, R74 ;  /* 0x00000003084a7224 */ /* 0x000fe200078e024a */
[----:B------:R-:W-:Y:S01]  /*2dd0*/  IABS R3, R11 ;  /* 0x0000000b00037213 */ /* 0x000fe20000000000 */
[----:B0-----:R-:W-:Y:S01]  /*2de0*/  IMAD.HI.U32 R6, R9, R2, RZ ;  /* 0x0000000209067227 */ /* 0x001fe200078e00ff */
[----:B------:R0:W-:Y:S01]  /*2df0*/  STL [R1+0x520], R4 ;  /* 0x0005200401007387 */ /* 0x0001e20000100800 */
[----:B------:R-:W-:-:S02]  /*2e00*/  IABS R5, R12 ;  /* 0x0000000c00057213 */ /* 0x000fc40000000000 */
[C---:B------:R-:W-:Y:S01]  /*2e10*/  VIADD R7, R0.reuse, 0x57 ;  /* 0x0000005700077836 */ /* 0x040fe20000000000 */
[----:B------:R1:W-:Y:S01]  /*2e20*/  STL [R1+0x1038], R12 ;  /* 0x0010380c01007387 */ /* 0x0003e20000100800 */
[----:B------:R-:W-:Y:S02]  /*2e30*/  IMAD.MOV R6, RZ, RZ, -R6 ;  /* 0x000000ffff067224 */ /* 0x000fe400078e0a06 */
[----:B------:R-:W-:Y:S01]  /*2e40*/  VIADD R11, R0, 0x58 ;  /* 0x00000058000b7836 */ /* 0x000fe20000000000 */
[----:B------:R2:W-:Y:S01]  /*2e50*/  STL [R1+0x1040], R7 ;  /* 0x0010400701007387 */ /* 0x0005e20000100800 */
[----:B------:R-:W-:Y:S02]  /*2e60*/  IMAD R6, R8, R6, R2 ;  /* 0x0000000608067224 */ /* 0x000fe400078e0202 */
[----:B0-----:R-:W-:Y:S01]  /*2e70*/  IMAD.HI.U32 R4, R9, R3, RZ ;  /* 0x0000000309047227 */ /* 0x001fe200078e00ff */
[----:B------:R0:W-:Y:S01]  /*2e80*/  STL [R1+0x104c], R11 ;  /* 0x00104c0b01007387 */ /* 0x0001e20000100800 */
[----:B------:R-:W-:-:S02]  /*2e90*/  IABS R75, R11 ;  /* 0x0000000b004b7213 */ /* 0x000fc40000000000 */
[----:B------:R-:W-:Y:S01]  /*2ea0*/  IMAD.MOV R4, RZ, RZ, -R4 ;  /* 0x000000ffff047224 */ /* 0x000fe200078e0a04 */
[----:B------:R3:W-:Y:S01]  /*2eb0*/  STL [R1+0x53c], R6 ;  /* 0x00053c0601007387 */ /* 0x0007e20000100800 */
[----:B-1----:R-:W-:Y:S01]  /*2ec0*/  VIADD R12, R0, 0x5c ;  /* 0x0000005c000c7836 */ /* 0x002fe20000000000 */
[----:B--2---:R-:W-:Y:S01]  /*2ed0*/  IABS R7, R7 ;  /* 0x0000000700077213 */ /* 0x004fe20000000000 */
[----:B------:R-:W-:Y:S02]  /*2ee0*/  IMAD R4, R8, R4, R3 ;  /* 0x0000000408047224 */ /* 0x000fe400078e0203 */
[C---:B------:R-:W-:Y:S02]  /*2ef0*/  VIADD R30, R0.reuse, 0xc8 ;  /* 0x000000c8001e7836 */ /* 0x040fe40000000000 */
[----:B------:R-:W-:Y:S01]  /*2f00*/  IMAD.MOV.U32 R2, RZ, RZ, R7 ;  /* 0x000000ffff027224 */ /* 0x000fe200078e0007 */
[----:B------:R1:W-:Y:S01]  /*2f10*/  STL [R1+0x544], R4 ;  /* 0x0005440401007387 */ /* 0x0003e20000100800 */
[----:B0-----:R-:W-:Y:S01]  /*2f20*/  VIADD R11, R0, 0x59 ;  /* 0x00000059000b7836 */ /* 0x001fe20000000000 */
[----:B------:R-:W-:Y:S01]  /*2f30*/  IABS R60, R30 ;  /* 0x0000001e003c7213 */ /* 0x000fe20000000000 */
[----:B---3--:R-:W-:-:S03]  /*2f40*/  IMAD.HI.U32 R6, R9, R5, RZ ;  /* 0x0000000509067227 */ /* 0x008fc600078e00ff */
[----:B------:R-:W-:Y:S01]  /*2f50*/  STL [R1+0x1058], R11 ;  /* 0x0010580b01007387 */ /* 0x000fe20000100800 */
[----:B------:R-:W-:Y:S01]  /*2f60*/  IMAD.MOV R6, RZ, RZ, -R6 ;  /* 0x000000ffff067224 */ /* 0x000fe200078e0a06 */
[----:B------:R-:W-:Y:S01]  /*2f70*/  IABS R80, R11 ;  /* 0x0000000b00507213 */ /* 0x000fe20000000000 */
[----:B------:R-:W-:-:S04]  /*2f80*/  IMAD.HI.U32 R3, R9, R2, RZ ;  /* 0x0000000209037227 */ /* 0x000fc800078e00ff */
[----:B------:R-:W-:Y:S02]  /*2f90*/  VIADD R7, R0, 0x5a ;  /* 0x0000005a00077836 */ /* 0x000fe40000000000 */
[C---:B------:R-:W-:Y:S02]  /*2fa0*/  IMAD R6, R8.reuse, R6, R5 ;  /* 0x0000000608067224 */ /* 0x040fe400078e0205 */
[----:B------:R-:W-:Y:S01]  /*2fb0*/  IMAD.MOV R3, RZ, RZ, -R3 ;  /* 0x000000ffff037224 */ /* 0x000fe200078e0a03 */
[----:B------:R0:W-:Y:S01]  /*2fc0*/  STL [R1+0x105c], R7 ;  /* 0x00105c0701007387 */ /* 0x0001e20000100800 */
[----:B------:R-:W-:Y:S01]  /*2fd0*/  IABS R5, R7 ;  /* 0x0000000700057213 */ /* 0x000fe20000000000 */
[----:B-1----:R-:W-:Y:S02]  /*2fe0*/  IMAD.HI.U32 R4, R9, R75, RZ ;  /* 0x0000004b09047227 */ /* 0x002fe400078e00ff */
[----:B------:R1:W-:Y:S02]  /*2ff0*/  STL [R1+0x54c], R6 ;  /* 0x00054c0601007387 */ /* 0x0003e40000100800 */
[----:B------:R-:W-:-:S02]  /*3000*/  IMAD R2, R8, R3, R2 ;  /* 0x0000000308027224 */ /* 0x000fc400078e0202 */
[----:B------:R-:W-:Y:S02]  /*3010*/  IMAD.MOV R4, RZ, RZ, -R4 ;  /* 0x000000ffff047224 */ /* 0x000fe400078e0a04 */
[C---:B0-----:R-:W-:Y:S01]  /*3020*/  IMAD.HI.U32 R7, R9.reuse, R80, RZ ;  /* 0x0000005009077227 */ /* 0x041fe200078e00ff */
[----:B------:R0:W-:Y:S03]  /*3030*/  STL [R1+0x554], R2 ;  /* 0x0005540201007387 */ /* 0x0001e60000100800 */
[C---:B-1----:R-:W-:Y:S02]  /*3040*/  VIADD R6, R0.reuse, 0x5b ;  /* 0x0000005b00067836 */ /* 0x042fe40000000000 */
[----:B------:R-:W-:Y:S02]  /*3050*/  VIADD R11, R0, 0x5d ;  /* 0x0000005d000b7836 */ /* 0x000fe40000000000 */
[----:B------:R-:W-:Y:S01]  /*3060*/  IMAD.MOV R7, RZ, RZ, -R7 ;  /* 0x000000ffff077224 */ /* 0x000fe200078e0a07 */
[----:B------:R1:W-:Y:S01]  /*3070*/  STL [R1+0x1030], R6 ;  /* 0x0010300601007387 */ /* 0x0003e20000100800 */
[C---:B------:R-:W-:Y:S01]  /*3080*/  IMAD R75, R8.reuse, R4, R75 ;  /* 0x00000004084b7224 */ /* 0x040fe200078e024b */
[----:B0-----:R-:W-:Y:S01]  /*3090*/  IABS R2, R6 ;  /* 0x0000000600027213 */ /* 0x001fe20000000000 */
[----:B------:R-:W-:Y:S01]  /*30a0*/  IMAD R80, R8, R7, R80 ;  /* 0x0000000708507224 */ /* 0x000fe200078e0250 */
[----:B------:R-:W-:Y:S01]  /*30b0*/  IABS R4, R12 ;  /* 0x0000000c00047213 */ /* 0x000fe20000000000 */
[----:B------:R0:W-:Y:S01]  /*30c0*/  STL [R1+0x10a4], R12 ;  /* 0x0010a40c01007387 */ /* 0x0001e20000100800 */
[----:B------:R-:W-:Y:S01]  /*30d0*/  IABS R3, R11 ;  /* 0x0000000b00037213 */ /* 0x000fe20000000000 */
[----:B------:R-:W-:-:S02]  /*30e0*/  IMAD.HI.U32 R7, R9, R2, RZ ;  /* 0x0000000209077227 */ /* 0x000fc400078e00ff */
[----:B------:R2:W-:Y:S02]  /*30f0*/  STL [R1+0x10a0], R11 ;  /* 0x0010a00b01007387 */ /* 0x0005e40000100800 */
[----:B-1----:R-:W-:-:S04]  /*3100*/  IMAD.HI.U32 R6, R9, R5, RZ ;  /* 0x0000000509067227 */ /* 0x002fc800078e00ff */
[----:B------:R-:W-:Y:S02]  /*3110*/  IMAD.MOV R6, RZ, RZ, -R6 ;  /* 0x000000ffff067224 */ /* 0x000fe400078e0a06 */
[----:B0-----:R-:W-:Y:S02]  /*3120*/  VIADD R12, R0, 0x5e ;  /* 0x0000005e000c7836 */ /* 0x001fe40000000000 */
[----:B------:R-:W-:Y:S02]  /*3130*/  IMAD R6, R8, R6, R5 ;  /* 0x0000000608067224 */ /* 0x000fe400078e0205 */
[----:B------:R-:W-:-:S03]  /*3140*/  IMAD.HI.U32 R5, R9, R4, RZ ;  /* 0x0000000409057227 */ /* 0x000fc600078e00ff */
[----:B------:R0:W-:Y:S01]  /*3150*/  STL [R1+0x560], R6 ;  /* 0x0005600601007387 */ /* 0x0001e20000100800 */
[----:B------:R-:W-:Y:S02]  /*3160*/  IMAD.MOV R7, RZ, RZ, -R7 ;  /* 0x000000ffff077224 */ /* 0x000fe400078e0a07 */
[----:B--2---:R-:W-:Y:S01]  /*3170*/  VIADD R11, R0, 0x5f ;  /* 0x0000005f000b7836 */ /* 0x004fe20000000000 */
[----:B------:R1:W-:Y:S01]  /*3180*/  STL [R1+0x1078], R12 ;  /* 0x0010780c01007387 */ /* 0x0003e20000100800 */
[----:B------:R-:W-:Y:S02]  /*3190*/  IMAD.MOV R5, RZ, RZ, -R5 ;  /* 0x000000ffff057224 */ /* 0x000fe400078e0a05 */
[----:B------:R-:W-:Y:S01]  /*31a0*/  IMAD R13, R8, R7, R2 ;  /* 0x00000007080d7224 */ /* 0x000fe200078e0202 */
[----:B------:R2:W-:Y:S01]  /*31b0*/  STL [R1+0x107c], R11 ;  /* 0x00107c0b01007387 */ /* 0x0005e20000100800 */
[----:B------:R-:W-:Y:S01]  /*31c0*/  IABS R7, R11 ;  /* 0x0000000b00077213 */ /* 0x000fe20000000000 */
[----:B0-----:R-:W-:-:S02]  /*31d0*/  IMAD.HI.U32 R6, R9, R3, RZ ;  /* 0x0000000309067227 */ /* 0x001fc400078e00ff */
[----:B------:R-:W-:Y:S02]  /*31e0*/  STL [R1+0x55c], R13 ;  /* 0x00055c0d01007387 */ /* 0x000fe40000100800 */
[----:B------:R-:W-:Y:S01]  /*31f0*/  IMAD.MOV R6, RZ, RZ, -R6 ;  /* 0x000000ffff067224 */ /* 0x000fe200078e0a06 */
[----:B-1----:R-:W-:Y:S01]  /*3200*/  IABS R12, R12 ;  /* 0x0000000c000c7213 */ /* 0x002fe20000000000 */
[----:B------:R-:W-:Y:S02]  /*3210*/  VIADD R29, R0, 0xc9 ;  /* 0x000000c9001d7836 */ /* 0x000fe40000000000 */
[C---:B--2---:R-:W-:Y:S02]  /*3220*/  IMAD R11, R8.reuse, R5, R4 ;  /* 0x00000005080b7224 */ /* 0x044fe400078e0204 */
[----:B------:R-:W-:Y:S01]  /*3230*/  IMAD R5, R8, R6, R3 ;  /* 0x0000000608057224 */ /* 0x000fe200078e0203 */
[----:B------:R-:W-:Y:S01]  /*3240*/  IABS R61, R29 ;  /* 0x0000001d003d7213 */ /* 0x000fe20000000000 */
[----:B------:R-:W-:Y:S01]  /*3250*/  IMAD.MOV.U32 R2, RZ, RZ, R12 ;  /* 0x000000ffff027224 */ /* 0x000fe200078e000c */
[----:B------:R0:W-:Y:S01]  /*3260*/  STL [R1+0x580], R11 ;  /* 0x0005800b01007387 */ /* 0x0001e20000100800 */
[----:B------:R-:W-:-:S02]  /*3270*/  VIADD R4, R0, 0x60 ;  /* 0x0000006000047836 */ /* 0x000fc40000000000 */
[----:B------:R-:W-:Y:S01]  /*3280*/  IMAD.HI.U32 R6, R9, R2, RZ ;  /* 0x0000000209067227 */ /* 0x000fe200078e00ff */
[----:B------:R1:W-:Y:S02]  /*3290*/  STL [R1+0x57c], R5 ;  /* 0x00057c0501007387 */ /* 0x0003e40000100800 */
[----:B------:R-:W-:Y:S01]  /*32a0*/  IABS R76, R4 ;  /* 0x00000004004c7213 */ /* 0x000fe20000000000 */
[----:B------:R-:W-:Y:S01]  /*32b0*/  IMAD.MOV.U32 R3, RZ, RZ, R7 ;  /* 0x000000ffff037224 */ /* 0x000fe200078e0007 */
[----:B------:R2:W-:Y:S01]  /*32c0*/  STL [R1+0x1050], R4 ;  /* 0x0010500401007387 */ /* 0x0005e20000100800 */
[----:B------:R-:W-:Y:S02]  /*32d0*/  IMAD.MOV R6, RZ, RZ, -R6 ;  /* 0x000000ffff067224 */ /* 0x000fe400078e0a06 */
[----:B0-----:R-:W-:Y:S02]  /*32e0*/  VIADD R11, R0, 0x61 ;  /* 0x00000061000b7836 */ /* 0x001fe40000000000 */
[----:B------:R-:W-:-:S02]  /*32f0*/  IMAD R6, R8, R6, R2 ;  /* 0x0000000608067224 */ /* 0x000fc400078e0202 */
[C---:B-1----:R-:W-:Y:S01]  /*3300*/  VIADD R5, R0.reuse, 0x62 ;  /* 0x0000006200057836 */ /* 0x042fe20000000000 */
[----:B------:R0:W-:Y:S01]  /*3310*/  STL [R1+0x1090], R11 ;  /* 0x0010900b01007387 */ /* 0x0001e20000100800 */
[----:B------:R-:W-:Y:S01]  /*3320*/  IABS R77, R11 ;  /* 0x0000000b004d7213 */ /* 0x000fe20000000000 */
[----:B--2---:R-:W-:Y:S02]  /*3330*/  IMAD.HI.U32 R4, R9, R3, RZ ;  /* 0x0000000309047227 */ /* 0x004fe400078e00ff */
[----:B------:R1:W-:Y:S02]  /*3340*/  STL [R1+0x109c], R5 ;  /* 0x00109c0501007387 */ /* 0x0003e40000100800 */
[----:B------:R-:W-:Y:S02]  /*3350*/  IMAD.MOV R4, RZ, RZ, -R4 ;  /* 0x000000ffff047224 */ /* 0x000fe400078e0a04 */
[----:B------:R2:W-:Y:S01]  /*3360*/  STL [R1+0x58c], R6 ;  /* 0x00058c0601007387 */ /* 0x0005e20000100800 */
[----:B------:R-:W-:-:S02]  /*3370*/  VIADD R7, R0, 0x64 ;  /* 0x0000006400077836 */ /* 0x000fc40000000000 */
[----:B------:R-:W-:Y:S02]  /*3380*/  IMAD R3, R8, R4, R3 ;  /* 0x0000000408037224 */ /* 0x000fe400078e0203 */
[C---:B0-----:R-:W-:Y:S01]  /*3390*/  VIADD R11, R0.reuse, 0x63 ;  /* 0x00000063000b7836 */ /* 0x041fe20000000000 */
[----:B-1----:R-:W-:Y:S01]  /*33a0*/  IABS R5, R5 ;  /* 0x0000000500057213 */ /* 0x002fe20000000000 */
[C---:B------:R-:W-:Y:S01]  /*33b0*/  VIADD R12, R0.reuse, 0x66 ;  /* 0x00000066000c7836 */ /* 0x040fe20000000000 */
[----:B------:R0:W-:Y:S01]  /*33c0*/  STL [R1+0x594], R3 ;  /* 0x0005940301007387 */ /* 0x0001e20000100800 */
[----:B------:R-:W-:Y:S02]  /*33d0*/  VIADD R28, R0, 0xd0 ;  /* 0x000000d0001c7836 */ /* 0x000fe40000000000 */
[----:B------:R-:W-:Y:S01]  /*33e0*/  IMAD.MOV.U32 R2, RZ, RZ, R5 ;  /* 0x000000ffff027224 */ /* 0x000fe200078e0005 */
[----:B------:R-:W-:Y:S01]  /*33f0*/  STL [R1+0x1070], R11 ;  /* 0x0010700b01007387 */ /* 0x000fe20000100800 */
[----:B------:R-:W-:Y:S01]  /*3400*/  IMAD.HI.U32 R5, R9, R76, RZ ;  /* 0x0000004c09057227 */ /* 0x000fe200078e00ff */
[----:B------:R-:W-:-:S02]  /*3410*/  IABS R50, R28 ;  /* 0x0000001c00327213 */ /* 0x000fc40000000000 */
[----:B------:R1:W-:Y:S01]  /*3420*/  STL [R1+0x10dc], R7 ;  /* 0x0010dc0701007387 */ /* 0x0003e20000100800 */
[----:B--2---:R-:W-:Y:S01]  /*3430*/  IMAD.HI.U32 R6, R9, R77, RZ ;  /* 0x0000004d09067227 */ /* 0x004fe200078e00ff */
[----:B0-----:R-:W-:-:S03]  /*3440*/  IABS R3, R11 ;  /* 0x0000000b00037213 */ /* 0x001fc60000000000 */
[----:B------:R-:W-:-:S04]  /*3450*/  IMAD.HI.U32 R4, R9, R2, RZ ;  /* 0x0000000209047227 */ /* 0x000fc800078e00ff */
[----:B------:R-:W-:Y:S02]  /*3460*/  IMAD.MOV R5, RZ, RZ, -R5 ;  /* 0x000000ffff057224 */ /* 0x000fe400078e0a05 */
[----:B------:R-:W-:Y:S02]  /*3470*/  IMAD.MOV R6, RZ, RZ, -R6 ;  /* 0x000000ffff067224 */ /* 0x000fe400078e0a06 */
[----:B------:R-:W-:Y:S02]  /*3480*/  IMAD.MOV R4, RZ, RZ, -R4 ;  /* 0x000000ffff047224 */ /* 0x000fe400078e0a04 */
[C---:B------:R-:W-:Y:S01]  /*3490*/  IMAD R76, R8.reuse, R5, R76 ;  /* 0x00000005084c7224 */ /* 0x040fe200078e024c */
[----:B------:R-:W-:Y:S01]  /*34a0*/  IABS R5, R7 ;  /* 0x0000000700057213 */ /* 0x000fe20000000000 */
[C---:B------:R-:W-:Y:S02]  /*34b0*/  IMAD R77, R8.reuse, R6, R77 ;  /* 0x00000006084d7224 */ /* 0x040fe400078e024d */
[----:B------:R-:W-:-:S02]  /*34c0*/  IMAD R2, R8, R4, R2 ;  /* 0x0000000408027224 */ /* 0x000fc400078e0202 */
[C---:B------:R-:W-:Y:S02]  /*34d0*/  VIADD R6, R0.reuse, 0x65 ;  /* 0x0000006500067836 */ /* 0x040fe40000000000 */
[C---:B-1----:R-:W-:Y:S01]  /*34e0*/  IMAD.HI.U32 R7, R9.reuse, R3, RZ ;  /* 0x0000000309077227 */ /* 0x042fe200078e00ff */
[----:B------:R-:W-:Y:S03]  /*34f0*/  STL [R1+0x59c], R2 ;  /* 0x00059c0201007387 */ /* 0x000fe60000100800 */
[----:B------:R-:W-:Y:S01]  /*3500*/  IMAD.MOV.U32 R4, RZ, RZ, R5 ;  /* 0x000000ffff047224 */ /* 0x000fe200078e0005 */
[----:B------:R0:W-:Y:S01]  /*3510*/  STL [R1+0x10b0], R6 ;  /* 0x0010b00601007387 */ /* 0x0001e20000100800 */
[----:B------:R-:W-:Y:S02]  /*3520*/  IMAD.MOV R7, RZ, RZ, -R7 ;  /* 0x000000ffff077224 */ /* 0x000fe400078e0a07 */
[----:B------:R-:W-:Y:S01]  /*3530*/  IMAD.HI.U32 R5, R9, R4, RZ ;  /* 0x0000000409057227 */ /* 0x000fe200078e00ff */
[----:B------:R1:W-:Y:S03]  /*3540*/  STL [R1+0x10b4], R12 ;  /* 0x0010b40c01007387 */ /* 0x0003e60000100800 */
[----:B------:R-:W-:-:S02]  /*3550*/  VIADD R11, R0, 0x67 ;  /* 0x00000067000b7836 */ /* 0x000fc40000000000 */
[----:B------:R-:W-:Y:S01]  /*3560*/  IMAD R7, R8, R7, R3 ;  /* 0x0000000708077224 */ /* 0x000fe200078e0203 */
[----:B0-----:R-:W-:Y:S01]  /*3570*/  IABS R6, R6 ;  /* 0x0000000600067213 */ /* 0x001fe20000000000 */
[----:B------:R-:W-:Y:S01]  /*3580*/  IMAD.MOV R5, RZ, RZ, -R5 ;  /* 0x000000ffff057224 */ /* 0x000fe200078e0a05 */
[----:B------:R-:W-:Y:S01]  /*3590*/  STL [R1+0x10bc], R11 ;  /* 0x0010bc0b01007387 */ /* 0x000fe20000100800 */
[----:B------:R-:W-:Y:S01]  /*35a0*/  IABS R2, R11 ;  /* 0x0000000b00027213 */ /* 0x000fe20000000000 */
[----:B------:R-:W-:Y:S01]  /*35b0*/  VIADD R27, R0, 0xd1 ;  /* 0x000000d1001b7836 */ /* 0x000fe20000000000 */
[----:B-1----:R-:W-:Y:S01]  /*35c0*/  IABS R12, R12 ;  /* 0x0000000c000c7213 */ /* 0x002fe20000000000 */
[----:B------:R0:W-:Y:S01]  /*35d0*/  STL [R1+0x5b4], R7 ;  /* 0x0005b40701007387 */ /* 0x0001e20000100800 */
[----:B------:R-:W-:Y:S02]  /*35e0*/  IMAD R5, R8, R5, R4 ;  /* 0x0000000508057224 */ /* 0x000fe400078e0204 */
[----:B------:R-:W-:-:S02]  /*35f0*/  IMAD R81, R38, 0x80, R22 ;  /* 0x0000008026517824 */ /* 0x000fc400078e0216 */
[----:B------:R-:W-:Y:S01]  /*3600*/  IMAD.MOV.U32 R3, RZ, RZ, R12 ;  /* 0x000000ffff037224 */ /* 0x000fe200078e000c */
[----:B------:R1:W-:Y:S01]  /*3610*/  STL [R1+0x5c0], R5 ;  /* 0x0005c00501007387 */ /* 0x0003e20000100800 */
[----:B------:R-:W-:Y:S01]  /*3620*/  VIADD R12, R0, 0x68 ;  /* 0x00000068000c7836 */ /* 0x000fe20000000000 */
[----:B------:R-:W-:Y:S01]  /*3630*/  IABS R39, R81 ;  /* 0x0000005100277213 */ /* 0x000fe20000000000 */
[----:B------:R-:W-:Y:S01]  /*3640*/  IMAD.HI.U32 R4, R9, R3, RZ ;  /* 0x0000000309047227 */ /* 0x000fe200078e00ff */
[----:B------:R-:W-:Y:S02]  /*3650*/  ISETP.GE.AND P2, PT, R81, RZ, PT ;  /* 0x000000ff5100720c */ /* 0x000fe40003f46270 */
[----:B------:R-:W-:Y:S01]  /*3660*/  STL [R1+0x1088], R12 ;  /* 0x0010880c01007387 */ /* 0x000fe20000100800 */
[----:B0-----:R-:W-:Y:S01]  /*3670*/  IMAD.HI.U32 R7, R9, R6, RZ ;  /* 0x0000000609077227 */ /* 0x001fe200078e00ff */
[----:B------:R-:W-:-:S03]  /*3680*/  IABS R78, R12 ;  /* 0x0000000c004e7213 */ /* 0x000fc60000000000 */
[----:B------:R-:W-:Y:S02]  /*3690*/  IMAD.MOV R7, RZ, RZ, -R7 ;  /* 0x000000ffff077224 */ /* 0x000fe400078e0a07 */
[----:B-1----:R-:W-:-:S04]  /*36a0*/  IMAD.HI.U32 R5, R9, R2, RZ ;  /* 0x0000000209057227 */ /* 0x002fc800078e00ff */
[----:B------:R-:W-:Y:S02]  /*36b0*/  IMAD.MOV R4, RZ, RZ, -R4 ;  /* 0x000000ffff047224 */ /* 0x000fe400078e0a04 */
[----:B------:R-:W-:Y:S02]  /*36c0*/  VIADD R11, R0, 0x69 ;  /* 0x00000069000b7836 */ /* 0x000fe40000000000 */
[C---:B------:R-:W-:Y:S02]  /*36d0*/  IMAD R6, R8.reuse, R7, R6 ;  /* 0x0000000708067224 */ /* 0x040fe400078e0206 */
[----:B------:R-:W-:Y:S01]  /*36e0*/  IMAD.MOV R5, RZ, RZ, -R5 ;  /* 0x000000ffff057224 */ /* 0x000fe200078e0a05 */
[----:B------:R-:W-:Y:S01]  /*36f0*/  STL [R1+0x10cc], R11 ;  /* 0x0010cc0b01007387 */ /* 0x000fe20000100800 */
[C---:B------:R-:W-:Y:S01]  /*3700*/  IMAD R3, R8.reuse, R4, R3 ;  /* 0x0000000408037224 */ /* 0x040fe200078e0203 */
[----:B------:R-:W-:Y:S01]  /*3710*/  IABS R79, R11 ;  /* 0x0000000b004f7213 */ /* 0x000fe20000000000 */
[----:B------:R-:W-:Y:S01]  /*3720*/  IMAD R2, R8, R5, R2 ;  /* 0x0000000508027224 */ /* 0x000fe200078e0202 */
[----:B------:R0:W-:Y:S01]  /*3730*/  STL [R1+0x5bc], R6 ;  /* 0x0005bc0601007387 */ /* 0x0001e20000100800 */
[----:B------:R-:W-:-:S02]  /*3740*/  VIADD R4, R0, 0x6a ;  /* 0x0000006a00047836 */ /* 0x000fc40000000000 */
[C---:B------:R-:W-:Y:S01]  /*3750*/  IMAD.HI.U32 R5, R9.reuse, R79, RZ ;  /* 0x0000004f09057227 */ /* 0x040fe200078e00ff */
[----:B------:R1:W-:Y:S03]  /*3760*/  STL [R1+0x5d0], R3 ;  /* 0x0005d00301007387 */ /* 0x0003e60000100800 */
[C---:B------:R-:W-:Y:S01]  /*3770*/  VIADD R7, R0.reuse, 0x6c ;  /* 0x0000006c00077836 */ /* 0x040fe20000000000 */
[----:B------:R2:W-:Y:S01]  /*3780*/  STL [R1+0x5cc], R2 ;  /* 0x0005cc0201007387 */ /* 0x0005e20000100800 */
[----:B------:R-:W-:Y:S02]  /*3790*/  IMAD.MOV R5, RZ, RZ, -R5 ;  /* 0x000000ffff057224 */ /* 0x000fe400078e0a05 */
[----:B0-----:R-:W-:Y:S01]  /*37a0*/  IMAD.HI.U32 R6, R9, R78, RZ ;  /* 0x0000004e09067227 */ /* 0x001fe200078e00ff */
[----:B------:R0:W-:Y:S03]  /*37b0*/  STL [R1+0x10ac], R4 ;  /* 0x0010ac0401007387 */ /* 0x0001e60000100800 */
[----:B-1----:R-:W-:-:S02]  /*37c0*/  VIADD R3, R0, 0x6b ;  /* 0x0000006b00037836 */ /* 0x002fc40000000000 */
[----:B------:R-:W-:Y:S01]  /*37d0*/  IMAD R79, R8, R5, R79 ;  /* 0x00000005084f7224 */ /* 0x000fe200078e024f */
[----:B--2---:R-:W-:Y:S01]  /*37e0*/  IABS R2, R7 ;  /* 0x0000000700027213 */ /* 0x004fe20000000000 */
[----:B------:R-:W-:Y:S01]  /*37f0*/  IMAD.MOV R6, RZ, RZ, -R6 ;  /* 0x000000ffff067224 */ /* 0x000fe200078e0a06 */
[----:B------:R1:W-:Y:S01]  /*3800*/  STL [R1+0x10a8], R3 ;  /* 0x0010a80301007387 */ /* 0x0003e20000100800 */
[----:B------:R-:W-:Y:S01]  /*3810*/  VIADD R12, R0, 0x6d ;  /* 0x0000006d000c7836 */ /* 0x000fe20000000000 */
[----:B0-----:R-:W-:Y:S01]  /*3820*/  IABS R4, R4 ;  /* 0x0000000400047213 */ /* 0x001fe20000000000 */
[----:B------:R-:W-:Y:S01]  /*3830*/  IMAD R78, R8, R6, R78 ;  /* 0x00000006084e7224 */ /* 0x000fe200078e024e */
[----:B------:R0:W-:Y:S01]  /*3840*/  STL [R1+0x1118], R7 ;  /* 0x0011180701007387 */ /* 0x0001e20000100800 */
[----:B------:R-:W-:Y:S02]  /*3850*/  VIADD R11, R0, 0x6e ;  /* 0x0000006e000b7836 */ /* 0x000fe40000000000 */
[----:B------:R-:W-:Y:S01]  /*3860*/  IMAD.HI.U32 R6, R9, R2, RZ ;  /* 0x0000000209067227 */ /* 0x000fe200078e00ff */
[----:B------:R2:W-:Y:S01]  /*3870*/  STL [R1+0x10ec], R12 ;  /* 0x0010ec0c01007387 */ /* 0x0005e20000100800 */
[----:B-1----:R-:W-:-:S02]  /*3880*/  IABS R3, R3 ;  /* 0x0000000300037213 */ /* 0x002fc40000000000 */
[----:B------:R-:W-:Y:S01]  /*3890*/  IMAD.MOV R6, RZ, RZ, -R6 ;  /* 0x000000ffff067224 */ /* 0x000fe200078e0a06 */
[----:B------:R1:W-:Y:S01]  /*38a0*/  STL [R1+0x10f4], R11 ;  /* 0x0010f40b01007387 */ /* 0x0003e20000100800 */
[----:B------:R-:W-:Y:S02]  /*38b0*/  VIADD R26, R0, 0xd8 ;  /* 0x000000d8001a7836 */ /* 0x000fe40000000000 */
[----:B0-----:R-:W-:Y:S01]  /*38c0*/  IMAD.HI.U32 R7, R9, R4, RZ ;  /* 0x0000000409077227 */ /* 0x001fe200078e00ff */
[----:B--2---:R-:W-:-:S03]  /*38d0*/  IABS R12, R12 ;  /* 0x0000000c000c7213 */ /* 0x004fc60000000000 */
[----:B------:R-:W-:-:S04]  /*38e0*/  IMAD.HI.U32 R5, R9, R3, RZ ;  /* 0x0000000309057227 */ /* 0x000fc800078e00ff */
[----:B------:R-:W-:Y:S02]  /*38f0*/  IMAD.MOV R7, RZ, RZ, -R7 ;  /* 0x000000ffff077224 */ /* 0x000fe400078e0a07 */
[----:B------:R-:W-:Y:S02]  /*3900*/  IMAD.MOV R5, RZ, RZ, -R5 ;  /* 0x000000ffff057224 */ /* 0x000fe400078e0a05 */
[C---:B------:R-:W-:Y:S01]  /*3910*/  IMAD R13, R8.reuse, R7, R4 ;  /* 0x00000007080d7224 */ /* 0x040fe200078e0204 */
[----:B------:R-:W-:Y:S01]  /*3920*/  IABS R7, R11 ;  /* 0x0000000b00077213 */ /* 0x000fe20000000000 */
[C---:B------:R-:W-:Y:S02]  /*3930*/  IMAD R3, R8.reuse, R5, R3 ;  /* 0x0000000508037224 */ /* 0x040fe400078e0203 */
[----:B------:R-:W-:Y:S01]  /*3940*/  IMAD.MOV.U32 R4, RZ, RZ, R12 ;  /* 0x000000ffff047224 */ /* 0x000fe200078e000c */
[----:B------:R0:W-:Y:S01]  /*3950*/  STL [R1+0x5dc], R13 ;  /* 0x0005dc0d01007387 */ /* 0x0001e20000100800 */
[----:B------:R-:W-:-:S02]  /*3960*/  IMAD R2, R8, R6, R2 ;  /* 0x0000000608027224 */ /* 0x000fc400078e0202 */
[C---:B------:R-:W-:Y:S01]  /*3970*/  VIADD R12, R0.reuse, 0x6f ;  /* 0x0000006f000c7836 */ /* 0x040fe20000000000 */
[----:B------:R2:W-:Y:S01]  /*3980*/  STL [R1+0x5f4], R3 ;  /* 0x0005f40301007387 */ /* 0x0005e20000100800 */
[C---:B-1----:R-:W-:Y:S02]  /*3990*/  VIADD R11, R0.reuse, 0x70 ;  /* 0x00000070000b7836 */ /* 0x042fe40000000000 */
[C---:B------:R-:W-:Y:S01]  /*39a0*/  VIADD R5, R0.reuse, 0x71 ;  /* 0x0000007100057836 */ /* 0x040fe20000000000 */
[----:B------:R1:W-:Y:S01]  /*39b0*/  STL [R1+0x5fc], R2 ;  /* 0x0005fc0201007387 */ /* 0x0003e20000100800 */
[C---:B------:R-:W-:Y:S02]  /*39c0*/  VIADD R25, R0.reuse, 0xd9 ;  /* 0x000000d900197836 */ /* 0x040fe40000000000 */
[C---:B0-----:R-:W-:Y:S01]  /*39d0*/  VIADD R13, R0.reuse, 0x74 ;  /* 0x00000074000d7836 */ /* 0x041fe20000000000 */
[----:B------:R0:W-:Y:S01]  /*39e0*/  STL [R1+0x10c8], R12 ;  /* 0x0010c80c01007387 */ /* 0x0001e20000100800 */
[----:B------:R-:W-:-:S02]  /*39f0*/  VIADD R24, R0, 0xe0 ;  /* 0x000000e000187836 */ /* 0x000fc40000000000 */
[----:B--2---:R-:W-:Y:S01]  /*3a00*/  IMAD.MOV.U32 R3, RZ, RZ, R7 ;  /* 0x000000ffff037224 */ /* 0x004fe200078e0007 */
[----:B------:R-:W-:Y:S01]  /*3a10*/  STL [R1+0x10c4], R11 ;  /* 0x0010c40b01007387 */ /* 0x000fe20000100800 */
[C---:B------:R-:W-:Y:S01]  /*3a20*/  IMAD.HI.U32 R7, R9.reuse, R4, RZ ;  /* 0x0000000409077227 */ /* 0x040fe200078e00ff */
[----:B-1----:R-:W-:Y:S02]  /*3a30*/  IABS R2, R12 ;  /* 0x0000000c00027213 */ /* 0x002fe40000000000 */
[----:B------:R1:W-:Y:S01]  /*3a40*/  STL [R1+0x1108], R5 ;  /* 0x0011080501007387 */ /* 0x0003e20000100800 */
[----:B------:R-:W-:Y:S01]  /*3a50*/  IMAD.MOV R7, RZ, RZ, -R7 ;  /* 0x000000ffff077224 */ /* 0x000fe200078e0a07 */
[----:B0-----:R-:W-:Y:S01]  /*3a60*/  IABS R12, R11 ;  /* 0x0000000b000c7213 */ /* 0x001fe20000000000 */
[----:B------:R-:W-:-:S04]  /*3a70*/  IMAD.HI.U32 R6, R9, R3, RZ ;  /* 0x0000000309067227 */ /* 0x000fc800078e00ff */
[----:B------:R-:W-:Y:S02]  /*3a80*/  IMAD R7, R8, R7, R4 ;  /* 0x0000000708077224 */ /* 0x000fe400078e0204 */
[----:B------:R-:W-:Y:S01]  /*3a90*/  IMAD.MOV R6, RZ, RZ, -R6 ;  /* 0x000000ffff067224 */ /* 0x000fe200078e0a06 */
[----:B-1----:R-:W-:Y:S01]  /*3aa0*/  IABS R5, R5 ;  /* 0x0000000500057213 */ /* 0x002fe20000000000 */
[----:B------:R-:W-:Y:S01]  /*3ab0*/  IMAD.MOV.U32 R4, RZ, RZ, R12 ;  /* 0x000000ffff047224 */ /* 0x000fe200078e000c */
[----:B------:R0:W-:Y:S01]  /*3ac0*/  STL [R1+0x604], R7 ;  /* 0x0006040701007387 */ /* 0x0001e20000100800 */
[----:B------:R-:W-:-:S04]  /*3ad0*/  IMAD.HI.U32 R12, R9, R2, RZ ;  /* 0x00000002090c7227 */ /* 0x000fc800078e00ff */
[----:B------:R-:W-:Y:S02]  /*3ae0*/  IMAD R3, R8, R6, R3 ;  /* 0x0000000608037224 */ /* 0x000fe400078e0203 */
[----:B------:R-:W-:Y:S02]  /*3af0*/  IMAD.MOV R12, RZ, RZ, -R12 ;  /* 0x000000ffff0c7224 */ /* 0x000fe400078e0a0c */
[C---:B------:R-:W-:Y:S01]  /*3b00*/  VIADD R11, R0.reuse, 0x73 ;  /* 0x00000073000b7836 */ /* 0x040fe20000000000 */
[----:B------:R1:W-:Y:S01]  /*3b10*/  STL [R1+0x610], R3 ;  /* 0x0006100301007387 */ /* 0x0003e20000100800 */
[----:B0-----:R-:W-:Y:S02]  /*3b20*/  VIADD R7, R0, 0x72 ;  /* 0x0000007200077836 */ /* 0x001fe40000000000 */
[----:B------:R-:W-:Y:S01]  /*3b30*/  IMAD R12, R8, R12, R2 ;  /* 0x0000000c080c7224 */ /* 0x000fe200078e0202 */
[----:B------:R-:W-:Y:S01]  /*3b40*/  IABS R2, R11 ;  /* 0x0000000b00027213 */ /* 0x000fe20000000000 */
[C---:B------:R-:W-:Y:S01]  /*3b50*/  IMAD.HI.U32 R6, R9.reuse, R4, RZ ;  /* 0x0000000409067227 */ /* 0x040fe200078e00ff */
[----:B------:R0:W-:Y:S03]  /*3b60*/  STL [R1+0x10e8], R7 ;  /* 0x0010e80701007387 */ /* 0x0001e60000100800 */
[----:B------:R-:W-:Y:S01]  /*3b70*/  IMAD.MOV R6, RZ, RZ, -R6 ;  /* 0x000000ffff067224 */ /* 0x000fe200078e0a06 */
[----:B------:R2:W-:Y:S01]  /*3b80*/  STL [R1+0x10e4], R11 ;  /* 0x0010e40b01007387 */ /* 0x0005e20000100800 */
[----:B-1----:R-:W-:-:S03]  /*3b90*/  IMAD.HI.U32 R3, R9, R5, RZ ;  /* 0x0000000509037227 */ /* 0x002fc600078e00ff */
[----:B------:R1:W-:Y:S01]  /*3ba0*/  STL [R1+0x60c], R12 ;  /* 0x00060c0c01007387 */ /* 0x0003e20000100800 */
[----:B------:R-:W-:Y:S01]  /*3bb0*/  IMAD.MOV R3, RZ, RZ, -R3 ;  /* 0x000000ffff037224 */ /* 0x000fe200078e0a03 */
[----:B0-----:R-:W-:Y:S01]  /*3bc0*/  IABS R7, R7 ;  /* 0x0000000700077213 */ /* 0x001fe20000000000 */
[----:B------:R-:W-:Y:S01]  /*3bd0*/  IMAD R4, R8, R6, R4 ;  /* 0x0000000608047224 */ /* 0x000fe200078e0204 */
[----:B------:R0:W-:Y:S01]  /*3be0*/  STL [R1+0x1120], R13 ;  /* 0x0011200d01007387 */ /* 0x0001e20000100800 */
[----:B------:R-:W-:-:S03]  /*3bf0*/  IMAD.HI.U32 R6, R9, R2, RZ ;  /* 0x0000000209067227 */ /* 0x000fc600078e00ff */
[----:B------:R3:W-:Y:S01]  /*3c00*/  STL [R1+0x1114], R18 ;  /* 0x0011141201007387 */ /* 0x0007e20000100800 */
[----:B--2---:R-:W-:Y:S02]  /*3c10*/  VIADD R11, R0, 0x76 ;  /* 0x00000076000b7836 */ /* 0x004fe40000000000 */
[----:B-1----:R-:W-:Y:S01]  /*3c20*/  IMAD.HI.U32 R12, R9, R7, RZ ;  /* 0x00000007090c7227 */ /* 0x002fe200078e00ff */
[----:B0-----:R-:W-:-:S03]  /*3c30*/  IABS R13, R13 ;  /* 0x0000000d000d7213 */ /* 0x001fc60000000000 */
[----:B------:R-:W-:Y:S01]  /*3c40*/  IMAD.MOV R12, RZ, RZ, -R12 ;  /* 0x000000ffff0c7224 */ /* 0x000fe200078e0a0c */
[----:B------:R0:W-:Y:S01]  /*3c50*/  STL [R1+0x1130], R11 ;  /* 0x0011300b01007387 */ /* 0x0001e20000100800 */
[----:B------:R-:W-:Y:S01]  /*3c60*/  IMAD R5, R8, R3, R5 ;  /* 0x0000000308057224 */ /* 0x000fe200078e0205 */
[----:B------:R-:W-:Y:S01]  /*3c70*/  IABS R3, R11 ;  /* 0x0000000b00037213 */ /* 0x000fe20000000000 */
[----:B------:R-:W-:Y:S02]  /*3c80*/  IMAD.MOV R6, RZ, RZ, -R6 ;  /* 0x000000ffff067224 */ /* 0x000fe400078e0a06 */
[----:B---3--:R-:W-:Y:S02]  /*3c90*/  VIADD R18, R0, 0x77 ;  /* 0x0000007700127836 */ /* 0x008fe40000000000 */
[----:B------:R-:W-:Y:S02]  /*3ca0*/  IMAD R6, R8, R6, R2 ;  /* 0x0000000608067224 */ /* 0x000fe400078e0202 */
[----:B------:R-:W-:-:S02]  /*3cb0*/  VIADD R23, R0, 0xe1 ;  /* 0x000000e100177836 */ /* 0x000fc40000000000 */
[----:B0-----:R-:W-:Y:S02]  /*3cc0*/  IMAD R11, R8, R12, R7 ;  /* 0x0000000c080b7224 */ /* 0x001fe400078e0207 */
[----:B------:R-:W-:Y:S02]  /*3cd0*/  IMAD.MOV.U32 R7, RZ, RZ, R37 ;  /* 0x000000ffff077224 */ /* 0x000fe400078e0025 */
[C---:B------:R-:W-:Y:S01]  /*3ce0*/  IMAD.HI.U32 R12, R9.reuse, R13, RZ ;  /* 0x0000000d090c7227 */ /* 0x040fe200078e00ff */
[----:B------:R-:W-:Y:S03]  /*3cf0*/  STL [R1+0x620], R11 ;  /* 0x0006200b01007387 */ /* 0x000fe60000100800 */
[C---:B------:R-:W-:Y:S01]  /*3d00*/  IMAD.HI.U32 R2, R9.reuse, R7, RZ ;  /* 0x0000000709027227 */ /* 0x040fe200078e00ff */
[----:B------:R0:W-:Y:S03]  /*3d10*/  STL [R1+0x61c], R6 ;  /* 0x00061c0601007387 */ /* 0x0001e60000100800 */
[----:B------:R-:W-:Y:S01]  /*3d20*/  IMAD.HI.U32 R37, R9, R3, RZ ;  /* 0x0000000309257227 */ /* 0x000fe200078e00ff */
[----:B------:R1:W-:Y:S03]  /*3d30*/  STL [R1+0x10fc], R18 ;  /* 0x0010fc1201007387 */ /* 0x0003e60000100800 */
[----:B------:R-:W-:-:S02]  /*3d40*/  IMAD.MOV R12, RZ, RZ, -R12 ;  /* 0x000000ffff0c7224 */ /* 0x000fc400078e0a0c */
[----:B------:R-:W-:Y:S01]  /*3d50*/  IMAD.MOV R2, RZ, RZ, -R2 ;  /* 0x000000ffff027224 */ /* 0x000fe200078e0a02 */
[----:B0-----:R-:W-:Y:S01]  /*3d60*/  IABS R6, R18 ;  /* 0x0000001200067213 */ /* 0x001fe20000000000 */
[----:B------:R-:W-:Y:S02]  /*3d70*/  VIADD R11, R0, 0x78 ;  /* 0x00000078000b7836 */ /* 0x000fe40000000000 */
[----:B------:R-:W-:Y:S02]  /*3d80*/  IMAD.MOV R37, RZ, RZ, -R37 ;  /* 0x000000ffff257224 */ /* 0x000fe400078e0a25 */
[C---:B------:R-:W-:Y:S01]  /*3d90*/  IMAD R12, R8.reuse, R12, R13 ;  /* 0x0000000c080c7224 */ /* 0x040fe200078e020d */
[----:B------:R0:W-:Y:S01]  /*3da0*/  STL [R1+0x10f8], R11 ;  /* 0x0010f80b01007387 */ /* 0x0001e20000100800 */
[C---:B------:R-:W-:Y:S01]  /*3db0*/  IMAD R7, R8.reuse, R2, R7 ;  /* 0x0000000208077224 */ /* 0x040fe200078e0207 */
[----:B------:R-:W-:Y:S01]  /*3dc0*/  IABS R40, R11 ;  /* 0x0000000b00287213 */ /* 0x000fe20000000000 */
[----:B------:R-:W-:Y:S01]  /*3dd0*/  IMAD R3, R8, R37, R3 ;  /* 0x0000002508037224 */ /* 0x000fe200078e0203 */
[----:B------:R2:W-:Y:S01]  /*3de0*/  STL [R1+0x63c], R12 ;  /* 0x00063c0c01007387 */ /* 0x0005e20000100800 */
[----:B------:R-:W-:-:S02]  /*3df0*/  VIADD R2, R0, 0x79 ;  /* 0x0000007900027836 */ /* 0x000fc40000000000 */
[C---:B-1----:R-:W-:Y:S01]  /*3e00*/  VIADD R18, R0.reuse, 0x7c ;  /* 0x0000007c00127836 */ /* 0x042fe20000000000 */
[----:B------:R1:W-:Y:S01]  /*3e10*/  STL [R1+0x644], R7 ;  /* 0x0006440701007387 */ /* 0x0003e20000100800 */
[----:B------:R-:W-:Y:S01]  /*3e20*/  IMAD.HI.U32 R38, R91, R39, RZ ;  /* 0x000000275b267227 */ /* 0x000fe200078e00ff */
[----:B------:R-:W-:Y:S02]  /*3e30*/  IABS R41, R2 ;  /* 0x0000000200297213 */ /* 0x000fe40000000000 */
[----:B------:R3:W-:Y:S01]  /*3e40*/  STL [R1+0x64c], R3 ;  /* 0x00064c0301007387 */ /* 0x0007e20000100800 */
[C---:B0-----:R-:W-:Y:S02]  /*3e50*/  VIADD R11, R0.reuse, 0x7b ;  /* 0x0000007b000b7836 */ /* 0x041fe40000000000 */
[----:B--2---:R-:W-:Y:S01]  /*3e60*/  VIADD R12, R0, 0x7a ;  /* 0x0000007a000c7836 */ /* 0x004fe20000000000 */
[----:B------:R0:W-:Y:S01]  /*3e70*/  STL [R1+0x110c], R2 ;  /* 0x00110c0201007387 */ /* 0x0001e20000100800 */
[----:B------:R-:W-:-:S03]  /*3e80*/  IMAD.HI.U32 R13, R9, R41, RZ ;  /* 0x00000029090d7227 */ /* 0x000fc600078e00ff */
[----:B------:R2:W-:Y:S01]  /*3e90*/  STL [R1+0x1110], R12 ;  /* 0x0011100c01007387 */ /* 0x0005e20000100800 */
[C---:B-1----:R-:W-:Y:S01]  /*3ea0*/  IMAD.HI.U32 R7, R9.reuse, R6, RZ ;  /* 0x0000000609077227 */ /* 0x042fe200078e00ff */
[----:B---3--:R-:W-:Y:S02]  /*3eb0*/  IABS R3, R11 ;  /* 0x0000000b00037213 */ /* 0x008fe40000000000 */
[----:B------:R1:W-:Y:S01]  /*3ec0*/  STL [R1+0x111c], R11 ;  /* 0x00111c0b01007387 */ /* 0x0003e20000100800 */
[----:B------:R-:W-:Y:S02]  /*3ed0*/  IMAD.MOV R7, RZ, RZ, -R7 ;  /* 0x000000ffff077224 */ /* 0x000fe400078e0a07 */
[----:B0-----:R-:W-:Y:S01]  /*3ee0*/  IMAD.HI.U32 R2, R9, R40, RZ ;  /* 0x0000002809027227 */ /* 0x001fe200078e00ff */
[----:B--2---:R-:W-:-:S03]  /*3ef0*/  IABS R12, R12 ;  /* 0x0000000c000c7213 */ /* 0x004fc60000000000 */
[----:B------:R-:W-:Y:S02]  /*3f00*/  IMAD R7, R8, R7, R6 ;  /* 0x0000000708077224 */ /* 0x000fe400078e0206 */
[----:B------:R-:W-:Y:S02]  /*3f10*/  IMAD.MOV R2, RZ, RZ, -R2 ;  /* 0x000000ffff027224 */ /* 0x000fe400078e0a02 */
[----:B------:R-:W-:Y:S01]  /*3f20*/  IMAD.MOV.U32 R6, RZ, RZ, R12 ;  /* 0x000000ffff067224 */ /* 0x000fe200078e000c */
[----:B------:R0:W-:Y:S01]  /*3f30*/  STL [R1+0x320], R7 ;  /* 0x0003200701007387 */ /* 0x0001e20000100800 */
[----:B------:R-:W-:-:S03]  /*3f40*/  IMAD.HI.U32 R12, R9, R3, RZ ;  /* 0x00000003090c7227 */ /* 0x000fc600078e00ff */
[----:B------:R2:W-:Y:S01]  /*3f50*/  STL [R1+0x1150], R18 ;  /* 0x0011501201007387 */ /* 0x0005e20000100800 */
[----:B------:R-:W-:Y:S02]  /*3f60*/  IMAD.MOV R13, RZ, RZ, -R13 ;  /* 0x000000ffff0d7224 */ /* 0x000fe400078e0a0d */
[----:B-1----:R-:W-:Y:S02]  /*3f70*/  VIADD R11, R0, 0x7d ;  /* 0x0000007d000b7836 */ /* 0x002fe40000000000 */
[----:B------:R-:W-:Y:S01]  /*3f80*/  IMAD R40, R8, R2, R40 ;  /* 0x0000000208287224 */ /* 0x000fe200078e0228 */
[----:B------:R-:W-:Y:S01]  /*3f90*/  IABS R2, R18 ;  /* 0x0000001200027213 */ /* 0x000fe20000000000 */
[----:B0-----:R-:W-:Y:S01]  /*3fa0*/  IMAD.HI.U32 R7, R9, R6, RZ ;  /* 0x0000000609077227 */ /* 0x001fe200078e00ff */
[----:B------:R0:W-:Y:S03]  /*3fb0*/  STL [R1+0x114c], R11 ;  /* 0x00114c0b01007387 */ /* 0x0001e60000100800 */
[----:B------:R-:W-:-:S02]  /*3fc0*/  IMAD.MOV R7, RZ, RZ, -R7 ;  /* 0x000000ffff077224 */ /* 0x000fc400078e0a07 */
[----:B------:R-:W-:Y:S02]  /*3fd0*/  IMAD.MOV R12, RZ, RZ, -R12 ;  /* 0x000000ffff0c7224 */ /* 0x000fe400078e0a0c */
[----:B------:R-:W-:Y:S01]  /*3fe0*/  IMAD R41, R8, R13, R41 ;  /* 0x0000000d08297224 */ /* 0x000fe200078e0229 */
[----:B------:R-:W-:Y:S01]  /*3ff0*/  IABS R13, R11 ;  /* 0x0000000b000d7213 */ /* 0x000fe20000000000 */
[----:B--2---:R-:W-:Y:S02]  /*4000*/  VIADD R18, R0, 0x7f ;  /* 0x0000007f00127836 */ /* 0x004fe40000000000 */
[C---:B0-----:R-:W-:Y:S02]  /*4010*/  IMAD R11, R8.reuse, R7, R6 ;  /* 0x00000007080b7224 */ /* 0x041fe400078e0206 */
[----:B------:R-:W-:Y:S02]  /*4020*/  IMAD R7, R8, R12, R3 ;  /* 0x0000000c08077224 */ /* 0x000fe400078e0203 */
[----:B------:R-:W-:Y:S01]  /*4030*/  VIADD R6, R0, 0x7e ;  /* 0x0000007e00067836 */ /* 0x000fe20000000000 */
[----:B------:R0:W-:Y:S01]  /*4040*/  STL [R1+0x31c], R11 ;  /* 0x00031c0b01007387 */ /* 0x0001e20000100800 */
[----:B------:R-:W-:-:S03]  /*4050*/  IMAD.HI.U32 R12, R9, R2, RZ ;  /* 0x00000002090c7227 */ /* 0x000fc600078e00ff */
[----:B------:R1:W-:Y:S01]  /*4060*/  STL [R1+0x318], R7 ;  /* 0x0003180701007387 */ /* 0x0003e20000100800 */
[----:B------:R-:W-:Y:S01]  /*4070*/  IMAD.MOV.U32 R3, RZ, RZ, R13 ;  /* 0x000000ffff037224 */ /* 0x000fe200078e000d */
[----:B------:R-:W-:Y:S01]  /*4080*/  IABS R13, R18 ;  /* 0x00000012000d7213 */ /* 0x000fe20000000000 */
[----:B------:R-:W-:Y:S01]  /*4090*/  IMAD.MOV R12, RZ, RZ, -R12 ;  /* 0x000000ffff0c7224 */ /* 0x000fe200078e0a0c */
[----:B------:R2:W-:Y:S01]  /*40a0*/  STL [R1+0x1134], R6 ;  /* 0x0011340601007387 */ /* 0x0005e20000100800 */
[----:B------:R-:W-:Y:S02]  /*40b0*/  IMAD.MOV R38, RZ, RZ, -R38 ;  /* 0x000000ffff267224 */ /* 0x000fe400078e0a26 */
[----:B0-----:R-:W-:Y:S01]  /*40c0*/  VIADD R11, R0, 0x80 ;  /* 0x00000080000b7836 */ /* 0x001fe20000000000 */
[----:B------:R0:W-:Y:S01]  /*40d0*/  STL [R1+0x1138], R18 ;  /* 0x0011381201007387 */ /* 0x0001e20000100800 */
[----:B------:R-:W-:Y:S01]  /*40e0*/  IMAD R39, R15, R38, R39 ;  /* 0x000000260f277224 */ /* 0x000fe200078e0227 */
[----:B-1----:R-:W-:-:S02]  /*40f0*/  IABS R7, R6 ;  /* 0x0000000600077213 */ /* 0x002fc40000000000 */
[----:B------:R1:W-:Y:S01]  /*4100*/  STL [R1+0x113c], R11 ;  /* 0x00113c0b01007387 */ /* 0x0003e20000100800 */
[----:B------:R-:W-:Y:S01]  /*4110*/  IABS R42, R11 ;  /* 0x0000000b002a7213 */ /* 0x000fe20000000000 */
[----:B--2---:R-:W-:Y:S01]  /*4120*/  IMAD.HI.U32 R6, R9, R3, RZ ;  /* 0x0000000309067227 */ /* 0x004fe200078e00ff */
[----:B------:R-:W-:-:S03]  /*4130*/  ISETP.GT.U32.AND P0, PT, R15, R39, PT ;  /* 0x000000270f00720c */ /* 0x000fc60003f04070 */
[----:B------:R-:W-:Y:S02]  /*4140*/  IMAD.MOV R6, RZ, RZ, -R6 ;  /* 0x000000ffff067224 */ /* 0x000fe400078e0a06 */
[----:B0-----:R-:W-:Y:S02]  /*4150*/  VIADD R18, R0, 0x84 ;  /* 0x0000008400127836 */ /* 0x001fe40000000000 */
[----:B-1----:R-:W-:Y:S02]  /*4160*/  IMAD R11, R8, R12, R2 ;  /* 0x0000000c080b7224 */ /* 0x002fe400078e0202 */
[----:B------:R-:W-:-:S03]  /*4170*/  IMAD.HI.U32 R12, R9, R7, RZ ;  /* 0x00000007090c7227 */ /* 0x000fc600078e00ff */
[----:B------:R0:W-:Y:S01]  /*4180*/  STL [R1+0x314], R11 ;  /* 0x0003140b01007387 */ /* 0x0001e20000100800 */
[----:B------:R-:W-:Y:S02]  /*4190*/  IMAD.MOV.U32 R2, RZ, RZ, R13 ;  /* 0x000000ffff027224 */ /* 0x000fe400078e000d */
[----:B------:R-:W-:Y:S02]  /*41a0*/  IMAD R6, R8, R6, R3 ;  /* 0x0000000608067224 */ /* 0x000fe400078e0203 */
[----:B------:R-:W-:Y:S02]  /*41b0*/  IMAD.MOV R12, RZ, RZ, -R12 ;  /* 0x000000ffff0c7224 */ /* 0x000fe400078e0a0c */
[----:B------:R-:W-:Y:S01]  /*41c0*/  IMAD.HI.U32 R3, R9, R2, RZ ;  /* 0x0000000209037227 */ /* 0x000fe200078e00ff */
[----:B------:R1:W-:Y:S03]  /*41d0*/  STL [R1+0x310], R6 ;  /* 0x0003100601007387 */ /* 0x0003e60000100800 */
[----:B------:R-:W-:-:S02]  /*41e0*/  VIADD R13, R0, 0x81 ;  /* 0x00000081000d7836 */ /* 0x000fc40000000000 */
[----:B0-----:R-:W-:Y:S02]  /*41f0*/  VIADD R11, R0, 0x82 ;  /* 0x00000082000b7836 */ /* 0x001fe40000000000 */
[C---:B------:R-:W-:Y:S01]  /*4200*/  IMAD R12, R8.reuse, R12, R7 ;  /* 0x0000000c080c7224 */ /* 0x040fe200078e0207 */
[----:B------:R0:W-:Y:S01]  /*4210*/  STL [R1+0x1144], R13 ;  /* 0x0011440d01007387 */ /* 0x0001e20000100800 */
[----:B------:R-:W-:Y:S01]  /*4220*/  IMAD.MOV R3, RZ, RZ, -R3 ;  /* 0x000000ffff037224 */ /* 0x000fe200078e0a03 */
[----:B------:R-:W-:Y:S01]  /*4230*/  IABS R7, R11 ;  /* 0x0000000b00077213 */ /* 0x000fe20000000000 */
[----:B-1----:R-:W-:Y:S01]  /*4240*/  IMAD.HI.U32 R6, R9, R42, RZ ;  /* 0x0000002a09067227 */ /* 0x002fe200078e00ff */
[----:B------:R1:W-:Y:S01]  /*4250*/  STL [R1+0x1148], R11 ;  /* 0x0011480b01007387 */ /* 0x0003e20000100800 */
[----:B------:R-:W-:Y:S02]  /*4260*/  IABS R43, R13 ;  /* 0x0000000d002b7213 */ /* 0x000fe40000000000 */
[----:B------:R-:W-:Y:S01]  /*4270*/  IMAD R2, R8, R3, R2 ;  /* 0x0000000308027224 */ /* 0x000fe200078e0202 */
[----:B------:R2:W-:Y:S01]  /*4280*/  STL [R1+0x30c], R12 ;  /* 0x00030c0c01007387 */ /* 0x0005e20000100800 */
[----:B------:R-:W-:-:S02]  /*4290*/  IMAD.MOV R6, RZ, RZ, -R6 ;  /* 0x000000ffff067224 */ /* 0x000fc400078e0a06 */
[----:B0-----:R-:W-:Y:S01]  /*42a0*/  IMAD.HI.U32 R13, R9, R43, RZ ;  /* 0x0000002b090d7227 */ /* 0x001fe200078e00ff */
[----:B------:R0:W-:Y:S03]  /*42b0*/  STL [R1+0x308], R2 ;  /* 0x0003080201007387 */ /* 0x0001e60000100800 */
[C---:B-1----:R-:W-:Y:S02]  /*42c0*/  VIADD R11, R0.reuse, 0x85 ;  /* 0x00000085000b7836 */ /* 0x042fe40000000000 */
[----:B------:R-:W-:Y:S02]  /*42d0*/  IMAD.MOV R13, RZ, RZ, -R13 ;  /* 0x000000ffff0d7224 */ /* 0x000fe400078e0a0d */
[----:B--2---:R-:W-:Y:S01]  /*42e0*/  VIADD R12, R0, 0x83 ;  /* 0x00000083000c7836 */ /* 0x004fe20000000000 */
[----:B------:R-:W-:Y:S01]  /*42f0*/  IABS R3, R11 ;  /* 0x0000000b00037213 */ /* 0x000fe20000000000 */
[C---:B------:R-:W-:Y:S01]  /*4300*/  IMAD R42, R8.reuse, R6, R42 ;  /* 0x00000006082a7224 */ /* 0x040fe200078e022a */
[----:B------:R-:W-:Y:S01]  /*4310*/  IABS R6, R18 ;  /* 0x0000001200067213 */ /* 0x000fe20000000000 */
[----:B------:R-:W-:Y:S01]  /*4320*/  IMAD R43, R8, R13, R43 ;  /* 0x0000000d082b7224 */ /* 0x000fe200078e022b */
[----:B------:R1:W-:Y:S01]  /*4330*/  STL [R1+0x112c], R12 ;  /* 0x00112c0c01007387 */ /* 0x0003e20000100800 */
[----:B0-----:R-:W-:Y:S01]  /*4340*/  IABS R2, R12 ;  /* 0x0000000c00027213 */ /* 0x001fe20000000000 */
[----:B------:R-:W-:-:S02]  /*4350*/  @!P0 IMAD.IADD R39, R39, 0x1, -R15 ;  /* 0x0000000127278824 */ /* 0x000fc400078e0a0f */
[----:B------:R0:W-:Y:S02]  /*4360*/  STL [R1+0x1174], R18 ;  /* 0x0011741201007387 */ /* 0x0001e40000100800 */
[----:B------:R-:W-:Y:S01]  /*4370*/  IMAD.HI.U32 R13, R9, R2, RZ ;  /* 0x00000002090d7227 */ /* 0x000fe200078e00ff */
[----:B------:R-:W-:Y:S01]  /*4380*/  ISETP.GT.U32.AND P0, PT, R15, R39, PT ;  /* 0x000000270f00720c */ /* 0x000fe20003f04070 */
[----:B------:R2:W-:Y:S02]  /*4390*/  STL [R1+0x1170], R11 ;  /* 0x0011700b01007387 */ /* 0x0005e40000100800 */
[----:B-1----:R-:W-:-:S04]  /*43a0*/  IMAD.HI.U32 R12, R9, R7, RZ ;  /* 0x00000007090c7227 */ /* 0x002fc800078e00ff */
[----:B------:R-:W-:Y:S02]  /*43b0*/  IMAD.MOV R12, RZ, RZ, -R12 ;  /* 0x000000ffff0c7224 */ /* 0x000fe400078e0a0c */
[----:B0-----:R-:W-:Y:S02]  /*43c0*/  VIADD R18, R0, 0x86 ;  /* 0x0000008600127836 */ /* 0x001fe40000000000 */
[----:B--2---:R-:W-:Y:S02]  /*43d0*/  IMAD R11, R8, R12, R7 ;  /* 0x0000000c080b7224 */ /* 0x004fe400078e0207 */
[C---:B------:R-:W-:Y:S01]  /*43e0*/  IMAD.HI.U32 R7, R9.reuse, R6, RZ ;  /* 0x0000000609077227 */ /* 0x040fe200078e00ff */
[----:B------:R-:W-:Y:S02]  /*43f0*/  IABS R37, R18 ;  /* 0x0000001200257213 */ /* 0x000fe40000000000 */
[----:B------:R0:W-:Y:S01]  /*4400*/  STL [R1+0x2ac], R11 ;  /* 0x0002ac0b01007387 */ /* 0x0001e20000100800 */
[----:B------:R-:W-:-:S03]  /*4410*/  IMAD.HI.U32 R12, R9, R3, RZ ;  /* 0x00000003090c7227 */ /* 0x000fc600078e00ff */
[----:B------:R1:W-:Y:S01]  /*4420*/  STL [R1+0x1158], R18 ;  /* 0x0011581201007387 */ /* 0x0003e20000100800 */
[----:B------:R-:W-:Y:S02]  /*4430*/  IMAD.MOV R13, RZ, RZ, -R13 ;  /* 0x000000ffff0d7224 */ /* 0x000fe400078e0a0d */
[----:B------:R-:W-:Y:S02]  /*4440*/  IMAD.MOV R7, RZ, RZ, -R7 ;  /* 0x000000ffff077224 */ /* 0x000fe400078e0a07 */
[----:B------:R-:W-:Y:S02]  /*4450*/  IMAD.MOV R12, RZ, RZ, -R12 ;  /* 0x000000ffff0c7224 */ /* 0x000fe400078e0a0c */
[----:B0-----:R-:W-:Y:S02]  /*4460*/  VIADD R11, R0, 0x87 ;  /* 0x00000087000b7836 */ /* 0x001fe40000000000 */
[----:B-1----:R-:W-:-:S03]  /*4470*/  IMAD R18, R8, R13, R2 ;  /* 0x0000000d08127224 */ /* 0x002fc600078e0202 */
[----:B------:R0:W-:Y:S01]  /*4480*/  STL [R1+0x115c], R11 ;  /* 0x00115c0b01007387 */ /* 0x0001e20000100800 */
[----:B------:R-:W-:Y:S01]  /*4490*/  IABS R13, R11 ;  /* 0x0000000b000d7213 */ /* 0x000fe20000000000 */
[----:B------:R-:W-:Y:S02]  /*44a0*/  IMAD.MOV.U32 R2, RZ, RZ, R37 ;  /* 0x000000ffff027224 */ /* 0x000fe400078e0025 */
[----:B------:R-:W-:Y:S01]  /*44b0*/  STL [R1+0x1cc], R18 ;  /* 0x0001cc1201007387 */ /* 0x000fe20000100800 */
        /* <DEDUP_REMOVED lines=10> */
[C---:B------:R-:W-:Y:S02]  /*4560*/  VIADD R13, R0.reuse, 0x8b ;  /* 0x0000008b000d7836 */ /* 0x040fe40000000000 */
[C---:B0-----:R-:W-:Y:S02]  /*4570*/  VIADD R11, R0.reuse, 0x89 ;  /* 0x00000089000b7836 */ /* 0x041fe40000000000 */
[C---:B------:R-:W-:Y:S02]  /*4580*/  VIADD R18, R0.reuse, 0x8e ;  /* 0x0000008e00127836 */ /* 0x040fe40000000000 */
[----:B-1----:R-:W-:Y:S01]  /*4590*/  VIADD R7, R0, 0x8a ;  /* 0x0000008a00077836 */ /* 0x002fe20000000000 */
[----:B------:R0:W-:Y:S01]  /*45a0*/  STL [R1+0x1168], R11 ;  /* 0x0011680b01007387 */ /* 0x0001e20000100800 */
[----:B------:R-:W-:Y:S01]  /*45b0*/  IABS R45, R11 ;  /* 0x0000000b002d7213 */ /* 0x000fe20000000000 */
[----:B--2---:R-:W-:Y:S01]  /*45c0*/  IMAD.HI.U32 R6, R9, R3, RZ ;  /* 0x0000000309067227 */ /* 0x004fe200078e00ff */
[----:B------:R-:W-:Y:S01]  /*45d0*/  IABS R37, R18 ;  /* 0x0000001200257213 */ /* 0x000fe20000000000 */
[----:B------:R1:W-:Y:S02]  /*45e0*/  STL [R1+0x116c], R7 ;  /* 0x00116c0701007387 */ /* 0x0003e40000100800 */
[----:B------:R-:W-:-:S02]  /*45f0*/  IMAD.MOV R6, RZ, RZ, -R6 ;  /* 0x000000ffff067224 */ /* 0x000fc400078e0a06 */
[C---:B0-----:R-:W-:Y:S02]  /*4600*/  IMAD R11, R8.reuse, R12, R2 ;  /* 0x0000000c080b7224 */ /* 0x041fe400078e0202 */
[----:B------:R-:W-:Y:S01]  /*4610*/  IMAD R3, R8, R6, R3 ;  /* 0x0000000608037224 */ /* 0x000fe200078e0203 */
[----:B-1----:R-:W-:Y:S02]  /*4620*/  IABS R7, R7 ;  /* 0x0000000700077213 */ /* 0x002fe40000000000 */
[----:B------:R0:W-:Y:S01]  /*4630*/  STL [R1+0x1a4], R11 ;  /* 0x0001a40b01007387 */ /* 0x0001e20000100800 */
[----:B------:R-:W-:-:S03]  /*4640*/  IMAD.HI.U32 R12, R9, R45, RZ ;  /* 0x0000002d090c7227 */ /* 0x000fc600078e00ff */
[----:B------:R1:W-:Y:S01]  /*4650*/  STL [R1+0x1a0], R3 ;  /* 0x0001a00301007387 */ /* 0x0003e20000100800 */
[----:B------:R-:W-:Y:S02]  /*4660*/  IMAD.MOV.U32 R2, RZ, RZ, R7 ;  /* 0x000000ffff027224 */ /* 0x000fe400078e0007 */
[C---:B------:R-:W-:Y:S01]  /*4670*/  IMAD.HI.U32 R7, R9.reuse, R44, RZ ;  /* 0x0000002c09077227 */ /* 0x040fe200078e00ff */
[----:B------:R2:W-:Y:S03]  /*4680*/  STL [R1+0x1154], R13 ;  /* 0x0011540d01007387 */ /* 0x0005e60000100800 */
[----:B------:R-:W-:Y:S02]  /*4690*/  IMAD.MOV R7, RZ, RZ, -R7 ;  /* 0x000000ffff077224 */ /* 0x000fe400078e0a07 */
[----:B0-----:R-:W-:Y:S01]  /*46a0*/  VIADD R11, R0, 0x8c ;  /* 0x0000008c000b7836 */ /* 0x001fe20000000000 */
[----:B-1----:R-:W-:Y:S01]  /*46b0*/  IABS R3, R13 ;  /* 0x0000000d00037213 */ /* 0x002fe20000000000 */
[----:B------:R-:W-:-:S03]  /*46c0*/  IMAD.HI.U32 R6, R9, R2, RZ ;  /* 0x0000000209067227 */ /* 0x000fc600078e00ff */
[----:B------:R0:W-:Y:S01]  /*46d0*/  STL [R1+0x1198], R11 ;  /* 0x0011980b01007387 */ /* 0x0001e20000100800 */
[C---:B------:R-:W-:Y:S01]  /*46e0*/  IMAD R44, R8.reuse, R7, R44 ;  /* 0x00000007082c7224 */ /* 0x040fe200078e022c */
[----:B------:R-:W-:Y:S01]  /*46f0*/  IABS R7, R11 ;  /* 0x0000000b00077213 */ /* 0x000fe20000000000 */
[----:B------:R-:W-:Y:S02]  /*4700*/  IMAD.MOV R6, RZ, RZ, -R6 ;  /* 0x000000ffff067224 */ /* 0x000fe400078e0a06 */
[----:B------:R-:W-:Y:S02]  /*4710*/  IMAD.MOV R12, RZ, RZ, -R12 ;  /* 0x000000ffff0c7224 */ /* 0x000fe400078e0a0c */
[C---:B------:R-:W-:Y:S02]  /*4720*/  IMAD R2, R8.reuse, R6, R2 ;  /* 0x0000000608027224 */ /* 0x040fe400078e0202 */
[----:B------:R-:W-:Y:S02]  /*4730*/  IMAD.MOV.U32 R6, RZ, RZ, R7 ;  /* 0x000000ffff067224 */ /* 0x000fe400078e0007 */
[----:B------:R-:W-:Y:S01]  /*4740*/  IMAD R45, R8, R12, R45 ;  /* 0x0000000c082d7224 */ /* 0x000fe200078e022d */
[----:B------:R1:W-:Y:S01]  /*4750*/  STL [R1+0x19c], R2 ;  /* 0x00019c0201007387 */ /* 0x0003e20000100800 */
[----:B------:R-:W-:-:S02]  /*4760*/  VIADD R12, R0, 0x8d ;  /* 0x0000008d000c7836 */ /* 0x000fc40000000000 */
[----:B--2---:R-:W-:-:S03]  /*4770*/  IMAD.HI.U32 R13, R9, R3, RZ ;  /* 0x00000003090d7227 */ /* 0x004fc600078e00ff */
[----:B------:R2:W-:Y:S01]  /*4780*/  STL [R1+0x1180], R12 ;  /* 0x0011800c01007387 */ /* 0x0005e20000100800 */
[----:B------:R-:W-:-:S03]  /*4790*/  IMAD.HI.U32 R7, R9, R6, RZ ;  /* 0x0000000609077227 */ /* 0x000fc600078e00ff */
[----:B------:R3:W-:Y:S01]  /*47a0*/  STL [R1+0x1184], R18 ;  /* 0x0011841201007387 */ /* 0x0007e20000100800 */
[----:B0-----:R-:W-:Y:S02]  /*47b0*/  VIADD R11, R0, 0x8f ;  /* 0x0000008f000b7836 */ /* 0x001fe40000000000 */
[----:B------:R-:W-:Y:S02]  /*47c0*/  IMAD.MOV R13, RZ, RZ, -R13 ;  /* 0x000000ffff0d7224 */ /* 0x000fe400078e0a0d */
[----:B------:R-:W-:Y:S01]  /*47d0*/  IMAD.MOV R7, RZ, RZ, -R7 ;  /* 0x000000ffff077224 */ /* 0x000fe200078e0a07 */
[----:B------:R0:W-:Y:S01]  /*47e0*/  STL [R1+0x1188], R11 ;  /* 0x0011880b01007387 */ /* 0x0001e20000100800 */
[----:B-1----:R-:W-:Y:S02]  /*47f0*/  IABS R2, R11 ;  /* 0x0000000b00027213 */ /* 0x002fe40000000000 */
[----:B--2---:R-:W-:Y:S01]  /*4800*/  IABS R12, R12 ;  /* 0x0000000c000c7213 */ /* 0x004fe20000000000 */
[----:B------:R-:W-:-:S02]  /*4810*/  IMAD R7, R8, R7, R6 ;  /* 0x0000000708077224 */ /* 0x000fc400078e0206 */
[----:B---3--:R-:W-:Y:S02]  /*4820*/  VIADD R18, R0, 0x90 ;  /* 0x0000009000127836 */ /* 0x008fe40000000000 */
[----:B0-----:R-:W-:-:S03]  /*4830*/  IMAD R11, R8, R13, R3 ;  /* 0x0000000d080b7224 */ /* 0x001fc600078e0203 */
[----:B------:R-:W-:Y:S01]  /*4840*/  IABS R46, R18 ;  /* 0x00000012002e7213 */ /* 0x000fe20000000000 */
[----:B------:R-:W-:Y:S02]  /*4850*/  IMAD.MOV.U32 R3, RZ, RZ, R37 ;  /* 0x000000ffff037224 */ /* 0x000fe400078e0025 */
[C---:B------:R-:W-:Y:S01]  /*4860*/  IMAD.HI.U32 R13, R9.reuse, R12, RZ ;  /* 0x0000000c090d7227 */ /* 0x040fe200078e00ff */
[----:B------:R0:W-:Y:S03]  /*4870*/  STL [R1+0x194], R11 ;  /* 0x0001940b01007387 */ /* 0x0001e60000100800 */
[----:B------:R-:W-:Y:S01]  /*4880*/  IMAD.HI.U32 R6, R9, R3, RZ ;  /* 0x0000000309067227 */ /* 0x000fe200078e00ff */
[----:B------:R1:W-:Y:S03]  /*4890*/  STL [R1+0x190], R7 ;  /* 0x0001900701007387 */ /* 0x0003e60000100800 */
[----:B------:R-:W-:Y:S01]  /*48a0*/  IMAD.MOV R13, RZ, RZ, -R13 ;  /* 0x000000ffff0d7224 */ /* 0x000fe200078e0a0d */
[----:B------:R-:W-:Y:S01]  /*48b0*/  STL [R1+0x1164], R18 ;  /* 0x0011641201007387 */ /* 0x000fe20000100800 */
[----:B------:R-:W-:-:S02]  /*48c0*/  IMAD.MOV R6, RZ, RZ, -R6 ;  /* 0x000000ffff067224 */ /* 0x000fc400078e0a06 */
[----:B0-----:R-:W-:Y:S02]  /*48d0*/  VIADD R11, R0, 0x91 ;  /* 0x00000091000b7836 */ /* 0x001fe40000000000 */
[C---:B------:R-:W-:Y:S02]  /*48e0*/  IMAD R12, R8.reuse, R13, R12 ;  /* 0x0000000d080c7224 */ /* 0x040fe400078e020c */
[----:B-1----:R-:W-:Y:S01]  /*48f0*/  IMAD.HI.U32 R7, R9, R2, RZ ;  /* 0x0000000209077227 */ /* 0x002fe200078e00ff */
[----:B------:R0:W-:Y:S01]  /*4900*/  STL [R1+0x1194], R11 ;  /* 0x0011940b01007387 */ /* 0x0001e20000100800 */
[----:B------:R-:W-:Y:S02]  /*4910*/  IABS R47, R11 ;  /* 0x0000000b002f7213 */ /* 0x000fe40000000000 */
[----:B------:R-:W-:Y:S01]  /*4920*/  IMAD.MOV R7, RZ, RZ, -R7 ;  /* 0x000000ffff077224 */ /* 0x000fe200078e0a07 */
[----:B------:R1:W-:Y:S01]  /*4930*/  STL [R1+0x188], R12 ;  /* 0x0001880c01007387 */ /* 0x0003e20000100800 */
[----:B------:R-:W-:-:S02]  /*4940*/  IMAD R3, R8, R6, R3 ;  /* 0x0000000608037224 */ /* 0x000fc400078e0203 */
[----:B------:R-:W-:Y:S02]  /*4950*/  IMAD R2, R8, R7, R2 ;  /* 0x0000000708027224 */ /* 0x000fe400078e0202 */
[C---:B------:R-:W-:Y:S01]  /*4960*/  VIADD R6, R0.reuse, 0x92 ;  /* 0x0000009200067836 */ /* 0x040fe20000000000 */
[----:B------:R2:W-:Y:S01]  /*4970*/  STL [R1+0x184], R3 ;  /* 0x0001840301007387 */ /* 0x0005e20000100800 */
[C---:B0-----:R-:W-:Y:S02]  /*4980*/  VIADD R11, R0.reuse, 0x94 ;  /* 0x00000094000b7836 */ /* 0x041fe40000000000 */
[C---:B------:R-:W-:Y:S01]  /*4990*/  VIADD R18, R0.reuse, 0x95 ;  /* 0x0000009500127836 */ /* 0x040fe20000000000 */
[----:B------:R0:W-:Y:S01]  /*49a0*/  STL [R1+0x180], R2 ;  /* 0x0001800201007387 */ /* 0x0001e20000100800 */
[----:B------:R-:W-:Y:S01]  /*49b0*/  IABS R7, R6 ;  /* 0x0000000600077213 */ /* 0x000fe20000000000 */
[----:B-1----:R-:W-:Y:S02]  /*49c0*/  IMAD.HI.U32 R12, R9, R46, RZ ;  /* 0x0000002e090c7227 */ /* 0x002fe400078e00ff */
[----:B------:R1:W-:Y:S01]  /*49d0*/  STL [R1+0x117c], R6 ;  /* 0x00117c0601007387 */ /* 0x0003e20000100800 */
[----:B------:R-:W-:Y:S01]  /*49e0*/  IABS R37, R18 ;  /* 0x0000001200257213 */ /* 0x000fe20000000000 */
[----:B--2---:R-:W-:-:S02]  /*49f0*/  VIADD R3, R0, 0x93 ;  /* 0x0000009300037836 */ /* 0x004fc40000000000 */
[----:B------:R-:W-:Y:S01]  /*4a00*/  IMAD.MOV R12, RZ, RZ, -R12 ;  /* 0x000000ffff0c7224 */ /* 0x000fe200078e0a0c */
[----:B0-----:R-:W-:Y:S02]  /*4a10*/  IABS R2, R11 ;  /* 0x0000000b00027213 */ /* 0x001fe40000000000 */
[----:B------:R0:W-:Y:S01]  /*4a20*/  STL [R1+0x1178], R3 ;  /* 0x0011780301007387 */ /* 0x0001e20000100800 */
[----:B------:R-:W-:-:S03]  /*4a30*/  IMAD.HI.U32 R13, R9, R7, RZ ;  /* 0x00000007090d7227 */ /* 0x000fc600078e00ff */
[----:B------:R2:W-:Y:S01]  /*4a40*/  STL [R1+0x11c8], R11 ;  /* 0x0011c80b01007387 */ /* 0x0005e20000100800 */
[----:B-1----:R-:W-:-:S03]  /*4a50*/  IMAD.HI.U32 R6, R9, R47, RZ ;  /* 0x0000002f09067227 */ /* 0x002fc600078e00ff */
[----:B------:R1:W-:Y:S01]  /*4a60*/  STL [R1+0x11a4], R18 ;  /* 0x0011a41201007387 */ /* 0x0003e20000100800 */
[----:B------:R-:W-:Y:S01]  /*4a70*/  IMAD.MOV R6, RZ, RZ, -R6 ;  /* 0x000000ffff067224 */ /* 0x000fe200078e0a06 */
[----:B0-----:R-:W-:Y:S01]  /*4a80*/  IABS R3, R3 ;  /* 0x0000000300037213 */ /* 0x001fe20000000000 */
[C---:B------:R-:W-:Y:S02]  /*4a90*/  IMAD R46, R8.reuse, R12, R46 ;  /* 0x0000000c082e7224 */ /* 0x040fe400078e022e */
[----:B------:R-:W-:Y:S02]  /*4aa0*/  IMAD R47, R8, R6, R47 ;  /* 0x00000006082f7224 */ /* 0x000fe400078e022f */
[----:B------:R-:W-:-:S04]  /*4ab0*/  IMAD.HI.U32 R6, R9, R3, RZ ;  /* 0x0000000309067227 */ /* 0x000fc800078e00ff */
[----:B------:R-:W-:-:S04]  /*4ac0*/  IMAD.HI.U32 R12, R9, R2, RZ ;  /* 0x00000002090c7227 */ /* 0x000fc800078e00ff */
[----:B------:R-:W-:Y:S02]  /*4ad0*/  IMAD.MOV R13, RZ, RZ, -R13 ;  /* 0x000000ffff0d7224 */ /* 0x000fe400078e0a0d */
[----:B--2---:R-:W-:Y:S02]  /*4ae0*/  VIADD R11, R0, 0x96 ;  /* 0x00000096000b7836 */ /* 0x004fe40000000000 */
[----:B------:R-:W-:Y:S02]  /*4af0*/  IMAD.MOV R6, RZ, RZ, -R6 ;  /* 0x000000ffff067224 */ /* 0x000fe400078e0a06 */
[----:B------:R-:W-:Y:S01]  /*4b00*/  IMAD.MOV R12, RZ, RZ, -R12 ;  /* 0x000000ffff0c7224 */ /* 0x000fe200078e0a0c */
[----:B------:R-:W-:Y:S01]  /*4b10*/  STL [R1+0x11a8], R11 ;  /* 0x0011a80b01007387 */ /* 0x000fe20000100800 */
[C---:B-1----:R-:W-:Y:S01]  /*4b20*/  IMAD R18, R8.reuse, R13, R7 ;  /* 0x0000000d08127224 */ /* 0x042fe200078e0207 */
[----:B------:R-:W-:Y:S01]  /*4b30*/  IABS R13, R11 ;  /* 0x0000000b000d7213 */ /* 0x000fe20000000000 */
[----:B------:R-:W-:-:S02]  /*4b40*/  IMAD R3, R8, R6, R3 ;  /* 0x0000000608037224 */ /* 0x000fc400078e0203 */
[----:B------:R-:W-:Y:S01]  /*4b50*/  IMAD.MOV.U32 R7, RZ, RZ, R37 ;  /* 0x000000ffff077224 */ /* 0x000fe200078e0025 */
[----:B------:R0:W-:Y:S01]  /*4b60*/  STL [R1+0x17c], R18 ;  /* 0x00017c1201007387 */ /* 0x0001e20000100800 */
[----:B------:R-:W-:Y:S02]  /*4b70*/  IMAD R2, R8, R12, R2 ;  /* 0x0000000c08027224 */ /* 0x000fe400078e0202 */
[----:B------:R-:W-:Y:S01]  /*4b80*/  VIADD R6, R0, 0x97 ;  /* 0x0000009700067836 */ /* 0x000fe20000000000 */
[----:B------:R1:W-:Y:S01]  /*4b90*/  STL [R1+0x174], R3 ;  /* 0x0001740301007387 */ /* 0x0003e20000100800 */
[----:B------:R-:W-:-:S03]  /*4ba0*/  IMAD.HI.U32 R12, R9, R7, RZ ;  /* 0x00000007090c7227 */ /* 0x000fc600078e00ff */
[----:B------:R2:W-:Y:S01]  /*4bb0*/  STL [R1+0x178], R2 ;  /* 0x0001780201007387 */ /* 0x0005e20000100800 */
[----:B------:R-:W-:Y:S02]  /*4bc0*/  IMAD.MOV R12, RZ, RZ, -R12 ;  /* 0x000000ffff0c7224 */ /* 0x000fe400078e0a0c */
[C---:B0-----:R-:W-:Y:S01]  /*4bd0*/  VIADD R18, R0.reuse, 0x98 ;  /* 0x0000009800127836 */ /* 0x041fe20000000000 */
[----:B------:R0:W-:Y:S01]  /*4be0*/  STL [R1+0x1190], R6 ;  /* 0x0011900601007387 */ /* 0x0001e20000100800 */
[----:B------:R-:W-:Y:S02]  /*4bf0*/  VIADD R11, R0, 0x99 ;  /* 0x00000099000b7836 */ /* 0x000fe40000000000 */
[----:B-1----:R-:W-:Y:S01]  /*4c00*/  IMAD.MOV.U32 R3, RZ, RZ, R13 ;  /* 0x000000ffff037224 */ /* 0x002fe200078e000d */
[----:B------:R-:W-:Y:S01]  /*4c10*/  STL [R1+0x118c], R18 ;  /* 0x00118c1201007387 */ /* 0x000fe20000100800 */
[----:B------:R-:W-:Y:S01]  /*4c20*/  IMAD R7, R8, R12, R7 ;  /* 0x0000000c08077224 */ /* 0x000fe200078e0207 */
[----:B--2---:R-:W-:Y:S01]  /*4c30*/  IABS R2, R6 ;  /* 0x0000000600027213 */ /* 0x004fe20000000000 */
[----:B------:R-:W-:Y:S01]  /*4c40*/  VIADD R13, R0, 0x9c ;  /* 0x0000009c000d7836 */ /* 0x000fe20000000000 */
[----:B------:R-:W-:Y:S01]  /*4c50*/  STL [R1+0x11b4], R11 ;  /* 0x0011b40b01007387 */ /* 0x000fe20000100800 */
[----:B------:R-:W-:Y:S01]  /*4c60*/  IABS R48, R18 ;  /* 0x0000001200307213 */ /* 0x000fe20000000000 */
[----:B0-----:R-:W-:Y:S01]  /*4c70*/  IMAD.HI.U32 R6, R9, R3, RZ ;  /* 0x0000000309067227 */ /* 0x001fe200078e00ff */
[----:B------:R-:W-:Y:S01]  /*4c80*/  IABS R49, R11 ;  /* 0x0000000b00317213 */ /* 0x000fe20000000000 */
[----:B------:R0:W-:Y:S02]  /*4c90*/  STL [R1+0x170], R7 ;  /* 0x0001700701007387 */ /* 0x0001e40000100800 */
[----:B------:R-:W-:-:S02]  /*4ca0*/  IMAD.MOV R6, RZ, RZ, -R6 ;  /* 0x000000ffff067224 */ /* 0x000fc400078e0a06 */
[----:B------:R-:W-:-:S04]  /*4cb0*/  IMAD.HI.U32 R12, R9, R2, RZ ;  /* 0x00000002090c7227 */ /* 0x000fc800078e00ff */
[----:B------:R-:W-:Y:S02]  /*4cc0*/  IMAD R3, R8, R6, R3 ;  /* 0x0000000608037224 */ /* 0x000fe400078e0203 */
[C---:B0-----:R-:W-:Y:S02]  /*4cd0*/  VIADD R7, R0.reuse, 0x9a ;  /* 0x0000009a00077836 */ /* 0x041fe40000000000 */
[----:B------:R-:W-:Y:S01]  /*4ce0*/  IMAD.MOV R12, RZ, RZ, -R12 ;  /* 0x000000ffff0c7224 */ /* 0x000fe200078e0a0c */
[----:B------:R0:W-:Y:S01]  /*4cf0*/  STL [R1+0x16c], R3 ;  /* 0x00016c0301007387 */ /* 0x0001e20000100800 */
[----:B------:R-:W-:Y:S02]  /*4d00*/  VIADD R11, R0, 0x9b ;  /* 0x0000009b000b7836 */ /* 0x000fe40000000000 */
[----:B------:R-:W-:Y:S01]  /*4d10*/  IMAD R12, R8, R12, R2 ;  /* 0x0000000c080c7224 */ /* 0x000fe200078e0202 */
[----:B------:R1:W-:Y:S01]  /*4d20*/  STL [R1+0x11a0], R7 ;  /* 0x0011a00701007387 */ /* 0x0003e20000100800 */
[----:B------:R-:W-:Y:S01]  /*4d30*/  IMAD.HI.U32 R6, R9, R48, RZ ;  /* 0x0000003009067227 */ /* 0x000fe200078e00ff */
[----:B------:R-:W-:-:S02]  /*4d40*/  IABS R2, R11 ;  /* 0x0000000b00027213 */ /* 0x000fc40000000000 */
[----:B------:R2:W-:Y:S01]  /*4d50*/  STL [R1+0x119c], R11 ;  /* 0x00119c0b01007387 */ /* 0x0005e20000100800 */
[----:B------:R-:W-:Y:S02]  /*4d60*/  IMAD.MOV R6, RZ, RZ, -R6 ;  /* 0x000000ffff067224 */ /* 0x000fe400078e0a06 */
[C---:B0-----:R-:W-:Y:S01]  /*4d70*/  IMAD.HI.U32 R3, R9.reuse, R49, RZ ;  /* 0x0000003109037227 */ /* 0x041fe200078e00ff */
[----:B------:R0:W-:Y:S01]  /*4d80*/  STL [R1+0x168], R12 ;  /* 0x0001680c01007387 */ /* 0x0001e20000100800 */
[----:B-1----:R-:W-:Y:S02]  /*4d90*/  IABS R7, R7 ;  /* 0x0000000700077213 */ /* 0x002fe40000000000 */
[C---:B------:R-:W-:Y:S01]  /*4da0*/  VIADD R18, R0.reuse, 0x9d ;  /* 0x0000009d00127836 */ /* 0x040fe20000000000 */
[----:B------:R1:W-:Y:S01]  /*4db0*/  STL [R1+0x11d0], R13 ;  /* 0x0011d00d01007387 */ /* 0x0003e20000100800 */
[----:B------:R-:W-:Y:S02]  /*4dc0*/  IMAD.MOV R3, RZ, RZ, -R3 ;  /* 0x000000ffff037224 */ /* 0x000fe400078e0a03 */
[----:B--2---:R-:W-:Y:S01]  /*4dd0*/  VIADD R11, R0, 0x9e ;  /* 0x0000009e000b7836 */ /* 0x004fe20000000000 */
[----:B------:R-:W-:Y:S01]  /*4de0*/  IABS R37, R18 ;  /* 0x0000001200257213 */ /* 0x000fe20000000000 */
[----:B------:R-:W-:Y:S01]  /*4df0*/  IMAD R48, R8, R6, R48 ;  /* 0x0000000608307224 */ /* 0x000fe200078e0230 */
[----:B------:R2:W-:Y:S01]  /*4e00*/  STL [R1+0x11c4], R18 ;  /* 0x0011c41201007387 */ /* 0x0005e20000100800 */
[----:B0-----:R-:W-:Y:S01]  /*4e10*/  IMAD.HI.U32 R12, R9, R7, RZ ;  /* 0x00000007090c7227 */ /* 0x001fe200078e00ff */
[----:B-1----:R-:W-:-:S03]  /*4e20*/  IABS R13, R13 ;  /* 0x0000000d000d7213 */ /* 0x002fc60000000000 */
[----:B------:R-:W-:Y:S01]  /*4e30*/  IMAD.HI.U32 R6, R9, R2, RZ ;  /* 0x0000000209067227 */ /* 0x000fe200078e00ff */
[----:B------:R0:W-:Y:S03]  /*4e40*/  STL [R1+0x11d8], R11 ;  /* 0x0011d80b01007387 */ /* 0x0001e60000100800 */
[----:B------:R-:W-:Y:S02]  /*4e50*/  IMAD.MOV R12, RZ, RZ, -R12 ;  /* 0x000000ffff0c7224 */ /* 0x000fe400078e0a0c */
[----:B------:R-:W-:Y:S01]  /*4e60*/  IMAD R49, R8, R3, R49 ;  /* 0x0000000308317224 */ /* 0x000fe200078e0231 */
[----:B------:R-:W-:Y:S01]  /*4e70*/  IABS R3, R11 ;  /* 0x0000000b00037213 */ /* 0x000fe20000000000 */
[----:B------:R-:W-:Y:S02]  /*4e80*/  IMAD.MOV R6, RZ, RZ, -R6 ;  /* 0x000000ffff067224 */ /* 0x000fe400078e0a06 */
[----:B--2---:R-:W-:-:S02]  /*4e90*/  VIADD R18, R0, 0x9f ;  /* 0x0000009f00127836 */ /* 0x004fc40000000000 */
[C---:B0-----:R-:W-:Y:S02]  /*4ea0*/  IMAD R11, R8.reuse, R12, R7 ;  /* 0x0000000c080b7224 */ /* 0x041fe400078e0207 */
[----:B------:R-:W-:Y:S02]  /*4eb0*/  IMAD.MOV.U32 R7, RZ, RZ, R37 ;  /* 0x000000ffff077224 */ /* 0x000fe400078e0025 */
[C---:B------:R-:W-:Y:S01]  /*4ec0*/  IMAD.HI.U32 R12, R9.reuse, R13, RZ ;  /* 0x0000000d090c7227 */ /* 0x040fe200078e00ff */
[----:B------:R0:W-:Y:S03]  /*4ed0*/  STL [R1+0x15c], R11 ;  /* 0x00015c0b01007387 */ /* 0x0001e60000100800 */
[----:B------:R-:W-:Y:S02]  /*4ee0*/  IMAD R6, R8, R6, R2 ;  /* 0x0000000608067224 */ /* 0x000fe400078e0202 */
[----:B------:R-:W-:-:S03]  /*4ef0*/  IMAD.HI.U32 R2, R9, R7, RZ ;  /* 0x0000000709027227 */ /* 0x000fc600078e00ff */
[----:B------:R1:W-:Y:S01]  /*4f00*/  STL [R1+0x158], R6 ;  /* 0x0001580601007387 */ /* 0x0003e20000100800 */
[----:B------:R-:W-:-:S03]  /*4f10*/  IMAD.HI.U32 R37, R9, R3, RZ ;  /* 0x0000000309257227 */ /* 0x000fc600078e00ff */
[----:B------:R2:W-:Y:S01]  /*4f20*/  STL [R1+0x11b0], R18 ;  /* 0x0011b01201007387 */ /* 0x0005e20000100800 */
[----:B------:R-:W-:Y:S02]  /*4f30*/  IMAD.MOV R12, RZ, RZ, -R12 ;  /* 0x000000ffff0c7224 */ /* 0x000fe400078e0a0c */
[----:B------:R-:W-:Y:S02]  /*4f40*/  IMAD.MOV R2, RZ, RZ, -R2 ;  /* 0x000000ffff027224 */ /* 0x000fe400078e0a02 */
[----:B0-----:R-:W-:Y:S01]  /*4f50*/  VIADD R11, R0, 0xa0 ;  /* 0x000000a0000b7836 */ /* 0x001fe20000000000 */
[----:B-1----:R-:W-:Y:S01]  /*4f60*/  IABS R6, R18 ;  /* 0x0000001200067213 */ /* 0x002fe20000000000 */
        /* <DEDUP_REMOVED lines=8> */
[C---:B--2---:R-:W-:Y:S01]  /*4ff0*/  VIADD R18, R0.reuse, 0xa4 ;  /* 0x000000a400127836 */ /* 0x044fe20000000000 */
[----:B------:R2:W-:Y:S01]  /*5000*/  STL [R1+0x14c], R7 ;  /* 0x00014c0701007387 */ /* 0x0005e20000100800 */
[C---:B0-----:R-:W-:Y:S01]  /*5010*/  VIADD R11, R0.reuse, 0xa3 ;  /* 0x000000a3000b7836 */ /* 0x041fe20000000000 */
[----:B------:R-:W-:Y:S02]  /*5020*/  IABS R51, R2 ;  /* 0x0000000200337213 */ /* 0x000fe40000000000 */
[----:B------:R0:W-:Y:S01]  /*5030*/  STL [R1+0x150], R3 ;  /* 0x0001500301007387 */ /* 0x0001e20000100800 */
[----:B-1----:R-:W-:-:S03]  /*5040*/  VIADD R12, R0, 0xa2 ;  /* 0x000000a2000c7836 */ /* 0x002fc60000000000 */
[----:B------:R1:W-:Y:S01]  /*5050*/  STL [R1+0x11bc], R2 ;  /* 0x0011bc0201007387 */ /* 0x0003e20000100800 */
[----:B------:R-:W-:-:S03]  /*5060*/  IMAD.HI.U32 R13, R9, R51, RZ ;  /* 0x00000033090d7227 */ /* 0x000fc600078e00ff */
[----:B------:R3:W-:Y:S01]  /*5070*/  STL [R1+0x11c0], R12 ;  /* 0x0011c00c01007387 */ /* 0x0007e20000100800 */
[C---:B--2---:R-:W-:Y:S01]  /*5080*/  IMAD.HI.U32 R7, R9.reuse, R6, RZ ;  /* 0x0000000609077227 */ /* 0x044fe200078e00ff */
[----:B0-----:R-:W-:Y:S02]  /*5090*/  IABS R3, R11 ;  /* 0x0000000b00037213 */ /* 0x001fe40000000000 */
[----:B------:R0:W-:Y:S01]  /*50a0*/  STL [R1+0x11cc], R11 ;  /* 0x0011cc0b01007387 */ /* 0x0001e20000100800 */
[----:B------:R-:W-:Y:S02]  /*50b0*/  IMAD.MOV R7, RZ, RZ, -R7 ;  /* 0x000000ffff077224 */ /* 0x000fe400078e0a07 */
[----:B-1----:R-:W-:Y:S01]  /*50c0*/  IMAD.HI.U32 R2, R9, R62, RZ ;  /* 0x0000003e09027227 */ /* 0x002fe200078e00ff */
[----:B---3--:R-:W-:-:S03]  /*50d0*/  IABS R12, R12 ;  /* 0x0000000c000c7213 */ /* 0x008fc60000000000 */
[----:B------:R-:W-:Y:S02]  /*50e0*/  IMAD R7, R8, R7, R6 ;  /* 0x0000000708077224 */ /* 0x000fe400078e0206 */
[----:B------:R-:W-:Y:S02]  /*50f0*/  IMAD.MOV R2, RZ, RZ, -R2 ;  /* 0x000000ffff027224 */ /* 0x000fe400078e0a02 */
[----:B------:R-:W-:Y:S01]  /*5100*/  IMAD.MOV.U32 R6, RZ, RZ, R12 ;  /* 0x000000ffff067224 */ /* 0x000fe200078e000c */
[----:B------:R1:W-:Y:S01]  /*5110*/  STL [R1+0x148], R7 ;  /* 0x0001480701007387 */ /* 0x0003e20000100800 */
[----:B------:R-:W-:-:S03]  /*5120*/  IMAD.HI.U32 R12, R9, R3, RZ ;  /* 0x00000003090c7227 */ /* 0x000fc600078e00ff */
[----:B------:R2:W-:Y:S01]  /*5130*/  STL [R1+0x11f8], R18 ;  /* 0x0011f81201007387 */ /* 0x0005e20000100800 */
[----:B------:R-:W-:Y:S02]  /*5140*/  IMAD.MOV R13, RZ, RZ, -R13 ;  /* 0x000000ffff0d7224 */ /* 0x000fe400078e0a0d */
[----:B0-----:R-:W-:Y:S02]  /*5150*/  VIADD R11, R0, 0xa5 ;  /* 0x000000a5000b7836 */ /* 0x001fe40000000000 */
[----:B------:R-:W-:Y:S01]  /*5160*/  IMAD R62, R8, R2, R62 ;  /* 0x00000002083e7224 */ /* 0x000fe200078e023e */
[----:B------:R-:W-:Y:S01]  /*5170*/  IABS R2, R18 ;  /* 0x0000001200027213 */ /* 0x000fe20000000000 */
[----:B-1----:R-:W-:Y:S01]  /*5180*/  IMAD.HI.U32 R7, R9, R6, RZ ;  /* 0x0000000609077227 */ /* 0x002fe200078e00ff */
        /* <DEDUP_REMOVED lines=16> */
[----:B0-----:R-:W-:-:S03]  /*5290*/  VIADD R11, R0, 0xa8 ;  /* 0x000000a8000b7836 */ /* 0x001fc60000000000 */
[----:B------:R0:W-:Y:S01]  /*52a0*/  STL [R1+0x11e0], R18 ;  /* 0x0011e01201007387 */ /* 0x0001e20000100800 */
[----:B-1----:R-:W-:-:S03]  /*52b0*/  IABS R7, R6 ;  /* 0x0000000600077213 */ /* 0x002fc60000000000 */
[----:B------:R1:W-:Y:S01]  /*52c0*/  STL [R1+0x11e4], R11 ;  /* 0x0011e40b01007387 */ /* 0x0003e20000100800 */
[----:B------:R-:W-:Y:S01]  /*52d0*/  IABS R52, R11 ;  /* 0x0000000b00347213 */ /* 0x000fe20000000000 */
[----:B--2---:R-:W-:-:S04]  /*52e0*/  IMAD.HI.U32 R6, R9, R3, RZ ;  /* 0x0000000309067227 */ /* 0x004fc800078e00ff */
        /* <DEDUP_REMOVED lines=10> */
[----:B0-----:R-:W-:Y:S01]  /*5390*/  VIADD R11, R0, 0xaa ;  /* 0x000000aa000b7836 */ /* 0x001fe20000000000 */
[----:B------:R-:W-:Y:S01]  /*53a0*/  STL [R1+0x11ec], R93 ;  /* 0x0011ec5d01007387 */ /* 0x000fe20000100800 */
[----:B------:R-:W-:-:S02]  /*53b0*/  IMAD R12, R8, R12, R7 ;  /* 0x0000000c080c7224 */ /* 0x000fc400078e0207 */
[----:B------:R-:W-:Y:S01]  /*53c0*/  IMAD.MOV R3, RZ, RZ, -R3 ;  /* 0x000000ffff037224 */ /* 0x000fe200078e0a03 */
[----:B------:R-:W-:Y:S01]  /*53d0*/  STL [R1+0x11f0], R11 ;  /* 0x0011f00b01007387 */ /* 0x000fe20000100800 */
[----:B------:R-:W-:Y:S01]  /*53e0*/  IABS R7, R11 ;  /* 0x0000000b00077213 */ /* 0x000fe20000000000 */
[C---:B-1----:R-:W-:Y:S02]  /*53f0*/  IMAD.HI.U32 R6, R9.reuse, R52, RZ ;  /* 0x0000003409067227 */ /* 0x042fe400078e00ff */
[----:B------:R0:W-:Y:S02]  /*5400*/  STL [R1+0x130], R12 ;  /* 0x0001300c01007387 */ /* 0x0001e40000100800 */
[----:B------:R-:W-:Y:S02]  /*5410*/  IMAD R2, R8, R3, R2 ;  /* 0x0000000308027224 */ /* 0x000fe400078e0202 */
[----:B------:R-:W-:Y:S02]  /*5420*/  IMAD.MOV R6, RZ, RZ, -R6 ;  /* 0x000000ffff067224 */ /* 0x000fe400078e0a06 */
[----:B------:R-:W-:Y:S01]  /*5430*/  IMAD.HI.U32 R13, R9, R53, RZ ;  /* 0x00000035090d7227 */ /* 0x000fe200078e00ff */
[----:B------:R1:W-:Y:S03]  /*5440*/  STL [R1+0x128], R2 ;  /* 0x0001280201007387 */ /* 0x0003e60000100800 */
[----:B0-----:R-:W-:-:S02]  /*5450*/  VIADD R12, R0, 0xab ;  /* 0x000000ab000c7836 */ /* 0x001fc40000000000 */
[----:B------:R-:W-:Y:S02]  /*5460*/  VIADD R11, R0, 0xad ;  /* 0x000000ad000b7836 */ /* 0x000fe40000000000 */
[C---:B------:R-:W-:Y:S01]  /*5470*/  IMAD R52, R8.reuse, R6, R52 ;  /* 0x0000000608347224 */ /* 0x040fe200078e0234 */
[----:B------:R0:W-:Y:S01]  /*5480*/  STL [R1+0x11d4], R12 ;  /* 0x0011d40c01007387 */ /* 0x0001e20000100800 */
[----:B------:R-:W-:Y:S01]  /*5490*/  IMAD.MOV R13, RZ, RZ, -R13 ;  /* 0x000000ffff0d7224 */ /* 0x000fe200078e0a0d */
[----:B-1----:R-:W-:Y:S02]  /*54a0*/  IABS R2, R12 ;  /* 0x0000000c00027213 */ /* 0x002fe40000000000 */
[----:B------:R-:W-:Y:S01]  /*54b0*/  IABS R6, R18 ;  /* 0x0000001200067213 */ /* 0x000fe20000000000 */
[----:B------:R-:W-:Y:S01]  /*54c0*/  STL [R1+0x1218], R18 ;  /* 0x0012181201007387 */ /* 0x000fe20000100800 */
[----:B------:R-:W-:Y:S01]  /*54d0*/  IABS R3, R11 ;  /* 0x0000000b00037213 */ /* 0x000fe20000000000 */
[----:B------:R-:W-:-:S02]  /*54e0*/  IMAD R53, R8, R13, R53 ;  /* 0x0000000d08357224 */ /* 0x000fc400078e0235 */
[----:B------:R1:W-:Y:S01]  /*54f0*/  STL [R1+0x1214], R11 ;  /* 0x0012140b01007387 */ /* 0x0003e20000100800 */
[----:B0-----:R-:W-:-:S04]  /*5500*/  IMAD.HI.U32 R12, R9, R7, RZ ;  /* 0x00000007090c7227 */ /* 0x001fc800078e00ff */
[----:B------:R-:W-:Y:S02]  /*5510*/  IMAD.MOV R12, RZ, RZ, -R12 ;  /* 0x000000ffff0c7224 */ /* 0x000fe400078e0a0c */
[----:B------:R-:W-:-:S04]  /*5520*/  IMAD.HI.U32 R13, R9, R2, RZ ;  /* 0x00000002090d7227 */ /* 0x000fc800078e00ff */
[----:B-1----:R-:W-:Y:S02]  /*5530*/  IMAD R11, R8, R12, R7 ;  /* 0x0000000c080b7224 */ /* 0x002fe400078e0207 */
[----:B------:R-:W-:-:S03]  /*5540*/  IMAD.HI.U32 R7, R9, R6, RZ ;  /* 0x0000000609077227 */ /* 0x000fc600078e00ff */
[----:B------:R0:W-:Y:S01]  /*5550*/  STL [R1+0x124], R11 ;  /* 0x0001240b01007387 */ /* 0x0001e20000100800 */
[----:B------:R-:W-:Y:S02]  /*5560*/  VIADD R18, R0, 0xae ;  /* 0x000000ae00127836 */ /* 0x000fe40000000000 */
[----:B------:R-:W-:-:S03]  /*5570*/  IMAD.HI.U32 R12, R9, R3, RZ ;  /* 0x00000003090c7227 */ /* 0x000fc600078e00ff */
[----:B------:R1:W-:Y:S01]  /*5580*/  STL [R1+0x1200], R18 ;  /* 0x0012001201007387 */ /* 0x0003e20000100800 */
[----:B------:R-:W-:Y:S01]  /*5590*/  IMAD.MOV R13, RZ, RZ, -R13 ;  /* 0x000000ffff0d7224 */ /* 0x000fe200078e0a0d */
[----:B------:R-:W-:Y:S01]  /*55a0*/  IABS R37, R18 ;  /* 0x0000001200257213 */ /* 0x000fe20000000000 */
[----:B------:R-:W-:Y:S02]  /*55b0*/  IMAD.MOV R7, RZ, RZ, -R7 ;  /* 0x000000ffff077224 */ /* 0x000fe400078e0a07 */
[----:B0-----:R-:W-:Y:S02]  /*55c0*/  VIADD R11, R0, 0xaf ;  /* 0x000000af000b7836 */ /* 0x001fe40000000000 */
[----:B------:R-:W-:Y:S02]  /*55d0*/  IMAD.MOV R12, RZ, RZ, -R12 ;  /* 0x000000ffff0c7224 */ /* 0x000fe400078e0a0c */
[C---:B------:R-:W-:Y:S01]  /*55e0*/  IMAD R7, R8.reuse, R7, R6 ;  /* 0x0000000708077224 */ /* 0x040fe200078e0206 */
[----:B------:R0:W-:Y:S01]  /*55f0*/  STL [R1+0x1204], R11 ;  /* 0x0012040b01007387 */ /* 0x0001e20000100800 */
[C---:B-1----:R-:W-:Y:S01]  /*5600*/  IMAD R18, R8.reuse, R13, R2 ;  /* 0x0000000d08127224 */ /* 0x042fe200078e0202 */
[----:B------:R-:W-:Y:S01]  /*5610*/  IABS R13, R11 ;  /* 0x0000000b000d7213 */ /* 0x000fe20000000000 */
[----:B------:R-:W-:-:S02]  /*5620*/  IMAD R6, R8, R12, R3 ;  /* 0x0000000c08067224 */ /* 0x000fc400078e0203 */
[----:B------:R-:W-:Y:S01]  /*5630*/  IMAD.MOV.U32 R2, RZ, RZ, R37 ;  /* 0x000000ffff027224 */ /* 0x000fe200078e0025 */
[----:B------:R-:W-:Y:S01]  /*5640*/  STL [R1+0x120], R18 ;  /* 0x0001201201007387 */ /* 0x000fe20000100800 */
[----:B------:R-:W-:Y:S02]  /*5650*/  IMAD.MOV.U32 R3, RZ, RZ, R13 ;  /* 0x000000ffff037224 */ /* 0x000fe400078e000d */
[----:B------:R-:W-:Y:S01]  /*5660*/  IMAD.HI.U32 R12, R9, R2, RZ ;  /* 0x00000002090c7227 */ /* 0x000fe200078e00ff */
[----:B------:R1:W-:Y:S03]  /*5670*/  STL [R1+0x118], R7 ;  /* 0x0001180701007387 */ /* 0x0003e60000100800 */
[----:B------:R-:W-:Y:S01]  /*5680*/  IMAD.MOV R12, RZ, RZ, -R12 ;  /* 0x000000ffff0c7224 */ /* 0x000fe200078e0a0c */
[----:B------:R2:W-:Y:S01]  /*5690*/  STL [R1+0x11c], R6 ;  /* 0x00011c0601007387 */ /* 0x0005e20000100800 */
[----:B------:R-:W-:-:S02]  /*56a0*/  VIADD R13, R0, 0xb3 ;  /* 0x000000b3000d7836 */ /* 0x000fc40000000000 */
[----:B0-----:R-:W-:Y:S01]  /*56b0*/  IMAD R11, R8, R12, R2 ;  /* 0x0000000c080b7224 */ /* 0x001fe200078e0202 */
[----:B------:R-:W-:Y:S01]  /*56c0*/  STL [R1+0x11e8], R36 ;  /* 0x0011e82401007387 */ /* 0x000fe20000100800 */
[----:B------:R-:W-:-:S03]  /*56d0*/  IMAD.HI.U32 R12, R9, R55, RZ ;  /* 0x00000037090c7227 */ /* 0x000fc600078e00ff */
[----:B------:R-:W-:Y:S01]  /*56e0*/  STL [R1+0x120c], R35 ;  /* 0x00120c2301007387 */ /* 0x000fe20000100800 */
[----:B-1----:R-:W-:Y:S02]  /*56f0*/  VIADD R7, R0, 0xb2 ;  /* 0x000000b200077836 */ /* 0x002fe40000000000 */
[----:B--2---:R-:W-:-:S03]  /*5700*/  IMAD.HI.U32 R6, R9, R3, RZ ;  /* 0x0000000309067227 */ /* 0x004fc600078e00ff */
[----:B------:R0:W-:Y:S01]  /*5710*/  STL [R1+0x1210], R7 ;  /* 0x0012100701007387 */ /* 0x0001e20000100800 */
[----:B------:R-:W-:Y:S02]  /*5720*/  IMAD.MOV R6, RZ, RZ, -R6 ;  /* 0x000000ffff067224 */ /* 0x000fe400078e0a06 */
[----:B------:R-:W-:Y:S01]  /*5730*/  IMAD.MOV R12, RZ, RZ, -R12 ;  /* 0x000000ffff0c7224 */ /* 0x000fe200078e0a0c */
[----:B------:R1:W-:Y:S01]  /*5740*/  STL [R1+0x114], R11 ;  /* 0x0001140b01007387 */ /* 0x0003e20000100800 */
[C---:B------:R-:W-:Y:S02]  /*5750*/  IMAD R3, R8.reuse, R6, R3 ;  /* 0x0000000608037224 */ /* 0x040fe400078e0203 */
[----:B------:R-:W-:Y:S02]  /*5760*/  IMAD R55, R8, R12, R55 ;  /* 0x0000000c08377224 */ /* 0x000fe400078e0237 */
[C---:B------:R-:W-:Y:S01]  /*5770*/  VIADD R12, R0.reuse, 0xb5 ;  /* 0x000000b5000c7836 */ /* 0x040fe20000000000 */
[----:B0-----:R-:W-:Y:S01]  /*5780*/  IABS R7, R7 ;  /* 0x0000000700077213 */ /* 0x001fe20000000000 */
[----:B------:R0:W-:Y:S01]  /*5790*/  STL [R1+0x10c], R3 ;  /* 0x00010c0301007387 */ /* 0x0001e20000100800 */
[----:B------:R-:W-:-:S02]  /*57a0*/  VIADD R18, R0, 0xb6 ;  /* 0x000000b600127836 */ /* 0x000fc40000000000 */
[----:B-1----:R-:W-:Y:S01]  /*57b0*/  VIADD R11, R0, 0xb4 ;  /* 0x000000b4000b7836 */ /* 0x002fe20000000000 */
[----:B------:R1:W-:Y:S01]  /*57c0*/  STL [R1+0x11fc], R13 ;  /* 0x0011fc0d01007387 */ /* 0x0003e20000100800 */
[----:B------:R-:W-:Y:S01]  /*57d0*/  IMAD.MOV.U32 R2, RZ, RZ, R7 ;  /* 0x000000ffff027224 */ /* 0x000fe200078e0007 */
[----:B------:R-:W-:Y:S01]  /*57e0*/  IABS R37, R18 ;  /* 0x0000001200257213 */ /* 0x000fe20000000000 */
[C---:B------:R-:W-:Y:S01]  /*57f0*/  IMAD.HI.U32 R7, R9.reuse, R54, RZ ;  /* 0x0000003609077227 */ /* 0x040fe200078e00ff */
[----:B------:R2:W-:Y:S01]  /*5800*/  STL [R1+0x1240], R11 ;  /* 0x0012400b01007387 */ /* 0x0005e20000100800 */
[----:B0-----:R-:W-:Y:S02]  /*5810*/  IABS R3, R13 ;  /* 0x0000000d00037213 */ /* 0x001fe40000000000 */
[----:B------:R-:W-:Y:S02]  /*5820*/  IMAD.MOV R7, RZ, RZ, -R7 ;  /* 0x000000ffff077224 */ /* 0x000fe400078e0a07 */
[----:B------:R-:W-:-:S04]  /*5830*/  IMAD.HI.U32 R6, R9, R2, RZ ;  /* 0x0000000209067227 */ /* 0x000fc800078e00ff */
[----:B------:R-:W-:Y:S01]  /*5840*/  IMAD R54, R8, R7, R54 ;  /* 0x0000000708367224 */ /* 0x000fe200078e0236 */
[----:B------:R-:W-:Y:S01]  /*5850*/  IABS R7, R11 ;  /* 0x0000000b00077213 */ /* 0x000fe20000000000 */
[----:B------:R-:W-:Y:S02]  /*5860*/  IMAD.MOV R6, RZ, RZ, -R6 ;  /* 0x000000ffff067224 */ /* 0x000fe400078e0a06 */
[----:B-1----:R-:W-:-:S04]  /*5870*/  IMAD.HI.U32 R13, R9, R3, RZ ;  /* 0x00000003090d7227 */ /* 0x002fc800078e00ff */
[----:B------:R-:W-:Y:S02]  /*5880*/  IMAD R2, R8, R6, R2 ;  /* 0x0000000608027224 */ /* 0x000fe400078e0202 */
[----:B------:R-:W-:Y:S02]  /*5890*/  IMAD.MOV.U32 R6, RZ, RZ, R7 ;  /* 0x000000ffff067224 */ /* 0x000fe400078e0007 */
[----:B--2---:R-:W-:Y:S01]  /*58a0*/  VIADD R11, R0, 0xb7 ;  /* 0x000000b7000b7836 */ /* 0x004fe20000000000 */
[----:B------:R0:W-:Y:S01]  /*58b0*/  STL [R1+0x104], R2 ;  /* 0x0001040201007387 */ /* 0x0001e20000100800 */
[----:B------:R-:W-:-:S03]  /*58c0*/  IMAD.HI.U32 R7, R9, R6, RZ ;  /* 0x0000000609077227 */ /* 0x000fc600078e00ff */
[----:B------:R1:W-:Y:S01]  /*58d0*/  STL [R1+0x1224], R12 ;  /* 0x0012240c01007387 */ /* 0x0003e20000100800 */
[----:B------:R-:W-:Y:S02]  /*58e0*/  IMAD.MOV R13, RZ, RZ, -R13 ;  /* 0x000000ffff0d7224 */ /* 0x000fe400078e0a0d */
[----:B------:R-:W-:Y:S01]  /*58f0*/  IMAD.MOV R7, RZ, RZ, -R7 ;  /* 0x000000ffff077224 */ /* 0x000fe200078e0a07 */
[----:B------:R2:W-:Y:S01]  /*5900*/  STL [R1+0x122c], R18 ;  /* 0x00122c1201007387 */ /* 0x0005e20000100800 */
[----:B0-----:R-:W-:Y:S02]  /*5910*/  IABS R2, R11 ;  /* 0x0000000b00027213 */ /* 0x001fe40000000000 */
[----:B------:R-:W-:Y:S01]  /*5920*/  IMAD R7, R8, R7, R6 ;  /* 0x0000000708077224 */ /* 0x000fe200078e0206 */
[----:B------:R0:W-:Y:S01]  /*5930*/  STL [R1+0x1230], R11 ;  /* 0x0012300b01007387 */ /* 0x0001e20000100800 */
[----:B-1----:R-:W-:Y:S01]  /*5940*/  IABS R12, R12 ;  /* 0x0000000c000c7213 */ /* 0x002fe20000000000 */
[----:B--2---:R-:W-:-:S02]  /*5950*/  VIADD R18, R0, 0xbd ;  /* 0x000000bd00127836 */ /* 0x004fc40000000000 */
[----:B0-----:R-:W-:Y:S02]  /*5960*/  IMAD R11, R8, R13, R3 ;  /* 0x0000000d080b7224 */ /* 0x001fe400078e0203 */
[----:B------:R-:W-:Y:S01]  /*5970*/  IMAD.MOV.U32 R3, RZ, RZ, R37 ;  /* 0x000000ffff037224 */ /* 0x000fe200078e0025 */
[----:B------:R-:W-:Y:S01]  /*5980*/  IABS R37, R18 ;  /* 0x0000001200257213 */ /* 0x000fe20000000000 */
[C---:B------:R-:W-:Y:S01]  /*5990*/  IMAD.HI.U32 R13, R9.reuse, R12, RZ ;  /* 0x0000000c090d7227 */ /* 0x040fe200078e00ff */
[----:B------:R0:W-:Y:S03]  /*59a0*/  STL [R1+0x100], R11 ;  /* 0x0001000b01007387 */ /* 0x0001e60000100800 */
[----:B------:R-:W-:Y:S01]  /*59b0*/  IMAD.HI.U32 R6, R9, R3, RZ ;  /* 0x0000000309067227 */ /* 0x000fe200078e00ff */
[----:B------:R1:W-:Y:S03]  /*59c0*/  STL [R1+0xfc], R7 ;  /* 0x0000fc0701007387 */ /* 0x0003e60000100800 */
[----:B------:R-:W-:Y:S01]  /*59d0*/  IMAD.MOV R13, RZ, RZ, -R13 ;  /* 0x000000ffff0d7224 */ /* 0x000fe200078e0a0d */
[----:B------:R-:W-:Y:S01]  /*59e0*/  STL [R1+0x1208], R34 ;  /* 0x0012082201007387 */ /* 0x000fe20000100800 */
[----:B------:R-:W-:-:S02]  /*59f0*/  IMAD.MOV R6, RZ, RZ, -R6 ;  /* 0x000000ffff067224 */ /* 0x000fc400078e0a06 */
[C---:B0-----:R-:W-:Y:S01]  /*5a00*/  IMAD R11, R8.reuse, R13, R12 ;  /* 0x0000000d080b7224 */ /* 0x041fe200078e020c */
[----:B------:R-:W-:Y:S01]  /*5a10*/  STL [R1+0x123c], R33 ;  /* 0x00123c2101007387 */ /* 0x000fe20000100800 */
[----:B------:R-:W-:Y:S02]  /*5a20*/  IMAD R3, R8, R6, R3 ;  /* 0x0000000608037224 */ /* 0x000fe400078e0203 */
[----:B-1----:R-:W-:Y:S01]  /*5a30*/  IMAD.HI.U32 R7, R9, R2, RZ ;  /* 0x0000000209077227 */ /* 0x002fe200078e00ff */
[----:B------:R0:W-:Y:S03]  /*5a40*/  STL [R1+0xf8], R11 ;  /* 0x0000f80b01007387 */ /* 0x0001e60000100800 */
[----:B------:R-:W-:Y:S01]  /*5a50*/  IMAD.MOV R7, RZ, RZ, -R7 ;  /* 0x000000ffff077224 */ /* 0x000fe200078e0a07 */
[----:B------:R1:W-:Y:S01]  /*5a60*/  STL [R1+0xf0], R3 ;  /* 0x0000f00301007387 */ /* 0x0003e20000100800 */
[----:B------:R-:W-:-:S02]  /*5a70*/  VIADD R6, R0, 0xba ;  /* 0x000000ba00067836 */ /* 0x000fc40000000000 */
[----:B------:R-:W-:Y:S02]  /*5a80*/  IMAD R2, R8, R7, R2 ;  /* 0x0000000708027224 */ /* 0x000fe400078e0202 */
[----:B------:R-:W-:Y:S01]  /*5a90*/  IMAD.HI.U32 R12, R9, R56, RZ ;  /* 0x00000038090c7227 */ /* 0x000fe200078e00ff */
[----:B------:R-:W-:Y:S02]  /*5aa0*/  IABS R7, R6 ;  /* 0x0000000600077213 */ /* 0x000fe40000000000 */
[----:B------:R2:W-:Y:S01]  /*5ab0*/  STL [R1+0xf4], R2 ;  /* 0x0000f40201007387 */ /* 0x0005e20000100800 */
[C---:B0-----:R-:W-:Y:S02]  /*5ac0*/  VIADD R11, R0.reuse, 0xbc ;  /* 0x000000bc000b7836 */ /* 0x041fe40000000000 */
[----:B-1----:R-:W-:Y:S01]  /*5ad0*/  VIADD R3, R0, 0xbb ;  /* 0x000000bb00037836 */ /* 0x002fe20000000000 */
[----:B------:R0:W-:Y:S01]  /*5ae0*/  STL [R1+0x1220], R6 ;  /* 0x0012200601007387 */ /* 0x0001e20000100800 */
[----:B------:R-:W-:-:S02]  /*5af0*/  IMAD.MOV R12, RZ, RZ, -R12 ;  /* 0x000000ffff0c7224 */ /* 0x000fc400078e0a0c */
[C---:B------:R-:W-:Y:S01]  /*5b00*/  IMAD.HI.U32 R13, R9.reuse, R7, RZ ;  /* 0x00000007090d7227 */ /* 0x040fe200078e00ff */
[----:B------:R1:W-:Y:S01]  /*5b10*/  STL [R1+0x121c], R3 ;  /* 0x00121c0301007387 */ /* 0x0003e20000100800 */
[----:B--2---:R-:W-:Y:S02]  /*5b20*/  IABS R2, R11 ;  /* 0x0000000b00027213 */ /* 0x004fe40000000000 */
[----:B------:R-:W-:Y:S01]  /*5b30*/  IMAD R56, R8, R12, R56 ;  /* 0x0000000c08387224 */ /* 0x000fe200078e0238 */
[----:B------:R2:W-:Y:S01]  /*5b40*/  STL [R1+0x1274], R11 ;  /* 0x0012740b01007387 */ /* 0x0005e20000100800 */
[----:B------:R-:W-:Y:S02]  /*5b50*/  IMAD.MOV R13, RZ, RZ, -R13 ;  /* 0x000000ffff0d7224 */ /* 0x000fe400078e0a0d */
[----:B0-----:R-:W-:Y:S01]  /*5b60*/  IMAD.HI.U32 R6, R9, R57, RZ ;  /* 0x0000003909067227 */ /* 0x001fe200078e00ff */
[----:B------:R0:W-:Y:S01]  /*5b70*/  STL [R1+0x124c], R18 ;  /* 0x00124c1201007387 */ /* 0x0001e20000100800 */
[----:B-1----:R-:W-:-:S02]  /*5b80*/  IABS R3, R3 ;  /* 0x0000000300037213 */ /* 0x002fc40000000000 */
[----:B------:R-:W-:Y:S02]  /*5b90*/  IMAD.MOV R6, RZ, RZ, -R6 ;  /* 0x000000ffff067224 */ /* 0x000fe400078e0a06 */
[----:B------:R-:W-:-:S04]  /*5ba0*/  IMAD.HI.U32 R12, R9, R2, RZ ;  /* 0x00000002090c7227 */ /* 0x000fc800078e00ff */
[----:B------:R-:W-:Y:S02]  /*5bb0*/  IMAD R57, R8, R6, R57 ;  /* 0x0000000608397224 */ /* 0x000fe400078e0239 */
[----:B------:R-:W-:-:S04]  /*5bc0*/  IMAD.HI.U32 R6, R9, R3, RZ ;  /* 0x0000000309067227 */ /* 0x000fc800078e00ff */
[----:B--2---:R-:W-:Y:S02]  /*5bd0*/  VIADD R11, R0, 0xbe ;  /* 0x000000be000b7836 */ /* 0x004fe40000000000 */
[----:B------:R-:W-:Y:S02]  /*5be0*/  IMAD.MOV R6, RZ, RZ, -R6 ;  /* 0x000000ffff067224 */ /* 0x000fe400078e0a06 */
[----:B------:R-:W-:Y:S01]  /*5bf0*/  IMAD.MOV R12, RZ, RZ, -R12 ;  /* 0x000000ffff0c7224 */ /* 0x000fe200078e0a0c */
[----:B------:R1:W-:Y:S01]  /*5c00*/  STL [R1+0x1250], R11 ;  /* 0x0012500b01007387 */ /* 0x0003e20000100800 */
[C---:B0-----:R-:W-:Y:S01]  /*5c10*/  IMAD R18, R8.reuse, R13, R7 ;  /* 0x0000000d08127224 */ /* 0x041fe200078e0207 */
[----:B------:R-:W-:Y:S01]  /*5c20*/  IABS R13, R11 ;  /* 0x0000000b000d7213 */ /* 0x000fe20000000000 */
[C---:B------:R-:W-:Y:S02]  /*5c30*/  IMAD R3, R8.reuse, R6, R3 ;  /* 0x0000000608037224 */ /* 0x040fe400078e0203 */
[----:B------:R-:W-:Y:S01]  /*5c40*/  IMAD.MOV.U32 R7, RZ, RZ, R37 ;  /* 0x000000ffff077224 */ /* 0x000fe200078e0025 */
[----:B------:R-:W-:Y:S01]  /*5c50*/  STL [R1+0xec], R18 ;  /* 0x0000ec1201007387 */ /* 0x000fe20000100800 */
[----:B------:R-:W-:-:S02]  /*5c60*/  IMAD R2, R8, R12, R2 ;  /* 0x0000000c08027224 */ /* 0x000fc400078e0202 */
[----:B------:R-:W-:Y:S01]  /*5c70*/  VIADD R6, R0, 0xbf ;  /* 0x000000bf00067836 */ /* 0x000fe20000000000 */
[----:B------:R0:W-:Y:S01]  /*5c80*/  STL [R1+0xe4], R3 ;  /* 0x0000e40301007387 */ /* 0x0001e20000100800 */
[----:B------:R-:W-:-:S03]  /*5c90*/  IMAD.HI.U32 R12, R9, R7, RZ ;  /* 0x00000007090c7227 */ /* 0x000fc600078e00ff */
[----:B------:R2:W-:Y:S01]  /*5ca0*/  STL [R1+0xe8], R2 ;  /* 0x0000e80201007387 */ /* 0x0005e20000100800 */
[----:B------:R-:W-:Y:S02]  /*5cb0*/  IMAD.MOV R12, RZ, RZ, -R12 ;  /* 0x000000ffff0c7224 */ /* 0x000fe400078e0a0c */
[----:B-1----:R-:W-:Y:S01]  /*5cc0*/  VIADD R11, R0, 0xc3 ;  /* 0x000000c3000b7836 */ /* 0x002fe20000000000 */
[----:B------:R1:W-:Y:S01]  /*5cd0*/  STL [R1+0x1238], R6 ;  /* 0x0012380601007387 */ /* 0x0003e20000100800 */
[----:B------:R-:W-:Y:S02]  /*5ce0*/  IMAD R7, R8, R12, R7 ;  /* 0x0000000c08077224 */ /* 0x000fe400078e0207 */
[----:B0-----:R-:W-:Y:S01]  /*5cf0*/  IMAD.MOV.U32 R3, RZ, RZ, R13 ;  /* 0x000000ffff037224 */ /* 0x001fe200078e000d */
[----:B------:R-:W-:Y:S01]  /*5d00*/  STL [R1+0x1234], R32 ;  /* 0x0012342001007387 */ /* 0x000fe20000100800 */
[C---:B------:R-:W-:Y:S01]  /*5d10*/  VIADD R13, R0.reuse, 0xc4 ;  /* 0x000000c4000d7836 */ /* 0x040fe20000000000 */
[----:B--2---:R-:W-:Y:S01]  /*5d20*/  IABS R2, R6 ;  /* 0x0000000600027213 */ /* 0x004fe20000000000 */
[----:B------:R-:W-:Y:S01]  /*5d30*/  VIADD R18, R0, 0xc5 ;  /* 0x000000c500127836 */ /* 0x000fe20000000000 */
[----:B------:R-:W-:Y:S01]  /*5d40*/  STL [R1+0x125c], R31 ;  /* 0x00125c1f01007387 */ /* 0x000fe20000100800 */
[----:B-1----:R-:W-:-:S03]  /*5d50*/  IMAD.HI.U32 R6, R9, R3, RZ ;  /* 0x0000000309067227 */ /* 0x002fc600078e00ff */
[----:B------:R0:W-:Y:S01]  /*5d60*/  STL [R1+0xdc], R7 ;  /* 0x0000dc0701007387 */ /* 0x0001e20000100800 */
[----:B------:R-:W-:Y:S01]  /*5d70*/  IABS R37, R18 ;  /* 0x0000001200257213 */ /* 0x000fe20000000000 */
[----:B------:R-:W-:Y:S02]  /*5d80*/  IMAD.MOV R6, RZ, RZ, -R6 ;  /* 0x000000ffff067224 */ /* 0x000fe400078e0a06 */
[----:B------:R-:W-:-:S04]  /*5d90*/  IMAD.HI.U32 R12, R9, R2, RZ ;  /* 0x00000002090c7227 */ /* 0x000fc800078e00ff */
[----:B------:R-:W-:Y:S02]  /*5da0*/  IMAD R3, R8, R6, R3 ;  /* 0x0000000608037224 */ /* 0x000fe400078e0203 */
[----:B0-----:R-:W-:Y:S02]  /*5db0*/  VIADD R7, R0, 0xc2 ;  /* 0x000000c200077836 */ /* 0x001fe40000000000 */
[----:B------:R-:W-:Y:S01]  /*5dc0*/  IMAD.MOV R12, RZ, RZ, -R12 ;  /* 0x000000ffff0c7224 */ /* 0x000fe200078e0a0c */
[----:B------:R0:W-:Y:S01]  /*5dd0*/  STL [R1+0xd8], R3 ;  /* 0x0000d80301007387 */ /* 0x0001e20000100800 */
[----:B------:R-:W-:-:S03]  /*5de0*/  IMAD.HI.U32 R6, R9, R58, RZ ;  /* 0x0000003a09067227 */ /* 0x000fc600078e00ff */
[----:B------:R1:W-:Y:S01]  /*5df0*/  STL [R1+0x1248], R7 ;  /* 0x0012480701007387 */ /* 0x0003e20000100800 */
[----:B------:R-:W-:Y:S01]  /*5e00*/  IMAD R12, R8, R12, R2 ;  /* 0x0000000c080c7224 */ /* 0x000fe200078e0202 */
[----:B------:R-:W-:Y:S01]  /*5e10*/  IABS R2, R11 ;  /* 0x0000000b00027213 */ /* 0x000fe20000000000 */
[----:B------:R-:W-:Y:S01]  /*5e20*/  IMAD.MOV R6, RZ, RZ, -R6 ;  /* 0x000000ffff067224 */ /* 0x000fe200078e0a06 */
[----:B------:R2:W-:Y:S01]  /*5e30*/  STL [R1+0x1244], R11 ;  /* 0x0012440b01007387 */ /* 0x0005e20000100800 */
[----:B0-----:R-:W-:-:S03]  /*5e40*/  IMAD.HI.U32 R3, R9, R59, RZ ;  /* 0x0000003b09037227 */ /* 0x001fc600078e00ff */
[----:B------:R0:W-:Y:S01]  /*5e50*/  STL [R1+0xd0], R12 ;  /* 0x0000d00c01007387 */ /* 0x0001e20000100800 */
[----:B-1----:R-:W-:Y:S01]  /*5e60*/  IABS R7, R7 ;  /* 0x0000000700077213 */ /* 0x002fe20000000000 */
[----:B------:R-:W-:Y:S02]  /*5e70*/  IMAD.MOV R3, RZ, RZ, -R3 ;  /* 0x000000ffff037224 */ /* 0x000fe400078e0a03 */
[----:B------:R1:W-:Y:S01]  /*5e80*/  STL [R1+0x127c], R13 ;  /* 0x00127c0d01007387 */ /* 0x0003e20000100800 */
[----:B------:R-:W-:Y:S02]  /*5e90*/  IMAD R58, R8, R6, R58 ;  /* 0x00000006083a7224 */ /* 0x000fe400078e023a */
[----:B--2---:R-:W-:Y:S01]  /*5ea0*/  VIADD R11, R0, 0xc6 ;  /* 0x000000c6000b7836 */ /* 0x004fe20000000000 */
[----:B------:R-:W-:Y:S01]  /*5eb0*/  STL [R1+0x1270], R18 ;  /* 0x0012701201007387 */ /* 0x000fe20000100800 */
[----:B------:R-:W-:-:S03]  /*5ec0*/  IMAD.HI.U32 R6, R9, R2, RZ ;  /* 0x0000000209067227 */ /* 0x000fc600078e00ff */
[----:B------:R2:W-:Y:S01]  /*5ed0*/  STL [R1+0x1280], R11 ;  /* 0x0012800b01007387 */ /* 0x0005e20000100800 */
[----:B0-----:R-:W-:Y:S01]  /*5ee0*/  IMAD.HI.U32 R12, R9, R7, RZ ;  /* 0x00000007090c7227 */ /* 0x001fe200078e00ff */
[----:B-1----:R-:W-:-:S03]  /*5ef0*/  IABS R13, R13 ;  /* 0x0000000d000d7213 */ /* 0x002fc60000000000 */
[----:B------:R-:W-:Y:S02]  /*5f00*/  IMAD.MOV R12, RZ, RZ, -R12 ;  /* 0x000000ffff0c7224 */ /* 0x000fe400078e0a0c */
[C---:B------:R-:W-:Y:S01]  /*5f10*/  IMAD R59, R8.reuse, R3, R59 ;  /* 0x00000003083b7224 */ /* 0x040fe200078e023b */
[----:B------:R-:W-:Y:S01]  /*5f20*/  IABS R3, R11 ;  /* 0x0000000b00037213 */ /* 0x000fe20000000000 */
[----:B------:R-:W-:Y:S02]  /*5f30*/  IMAD.MOV R6, RZ, RZ, -R6 ;  /* 0x000000ffff067224 */ /* 0x000fe400078e0a06 */
[----:B--2---:R-:W-:Y:S02]  /*5f40*/  IMAD R11, R8, R12, R7 ;  /* 0x0000000c080b7224 */ /* 0x004fe400078e0207 */
[----:B------:R-:W-:-:S03]  /*5f50*/  IMAD.HI.U32 R12, R9, R13, RZ ;  /* 0x0000000d090c7227 */ /* 0x000fc600078e00ff */
[----:B------:R0:W-:Y:S01]  /*5f60*/  STL [R1+0xcc], R11 ;  /* 0x0000cc0b01007387 */ /* 0x0001e20000100800 */
[----:B------:R-:W-:Y:S02]  /*5f70*/  IMAD.MOV.U32 R7, RZ, RZ, R37 ;  /* 0x000000ffff077224 */ /* 0x000fe400078e0025 */
[----:B------:R-:W-:Y:S02]  /*5f80*/  IMAD R6, R8, R6, R2 ;  /* 0x0000000608067224 */ /* 0x000fe400078e0202 */
[----:B------:R-:W-:Y:S02]  /*5f90*/  IMAD.MOV R12, RZ, RZ, -R12 ;  /* 0x000000ffff0c7224 */ /* 0x000fe400078e0a0c */
[----:B------:R-:W-:Y:S01]  /*5fa0*/  IMAD.HI.U32 R2, R9, R7, RZ ;  /* 0x0000000709027227 */ /* 0x000fe200078e00ff */
[----:B------:R1:W-:Y:S03]  /*5fb0*/  STL [R1+0xc8], R6 ;  /* 0x0000c80601007387 */ /* 0x0003e60000100800 */
[----:B0-----:R-:W-:-:S02]  /*5fc0*/  VIADD R11, R0, 0xc7 ;  /* 0x000000c7000b7836 */ /* 0x001fc40000000000 */
[----:B------:R-:W-:-:S03]  /*5fd0*/  IMAD.HI.U32 R37, R9, R3, RZ ;  /* 0x0000000309257227 */ /* 0x000fc600078e00ff */
[----:B------:R0:W-:Y:S01]  /*5fe0*/  STL [R1+0x1258], R11 ;  /* 0x0012580b01007387 */ /* 0x0001e20000100800 */
[----:B------:R-:W-:Y:S01]  /*5ff0*/  IMAD.MOV R2, RZ, RZ, -R2 ;  /* 0x000000ffff027224 */ /* 0x000fe200078e0a02 */
[----:B-1----:R-:W-:Y:S01]  /*6000*/  IABS R6, R11 ;  /* 0x0000000b00067213 */ /* 0x002fe20000000000 */
[----:B------:R-:W-:Y:S01]  /*6010*/  IMAD.MOV R37, RZ, RZ, -R37 ;  /* 0x000000ffff257224 */ /* 0x000fe200078e0a25 */
[----:B------:R-:W-:Y:S01]  /*6020*/  STL [R1+0x1254], R30 ;  /* 0x0012541e01007387 */ /* 0x000fe20000100800 */
[C---:B------:R-:W-:Y:S02]  /*6030*/  IMAD R7, R8.reuse, R2, R7 ;  /* 0x0000000208077224 */ /* 0x040fe400078e0207 */
[----:B------:R-:W-:Y:S02]  /*6040*/  IMAD R2, R8, R37, R3 ;  /* 0x0000002508027224 */ /* 0x000fe400078e0203 */
[----:B------:R-:W-:-:S04]  /*6050*/  IMAD.HI.U32 R3, R9, R6, RZ ;  /* 0x0000000609037227 */ /* 0x000fc800078e00ff */
[C---:B0-----:R-:W-:Y:S02]  /*6060*/  IMAD R11, R8.reuse, R12, R13 ;  /* 0x0000000c080b7224 */ /* 0x041fe400078e020d */
[----:B------:R-:W-:Y:S02]  /*6070*/  IMAD.MOV R3, RZ, RZ, -R3 ;  /* 0x000000ffff037224 */ /* 0x000fe400078e0a03 */
[----:B------:R-:W-:Y:S01]  /*6080*/  IMAD.HI.U32 R13, R9, R61, RZ ;  /* 0x0000003d090d7227 */ /* 0x000fe200078e00ff */
[----:B------:R0:W-:Y:S03]  /*6090*/  STL [R1+0xc4], R11 ;  /* 0x0000c40b01007387 */ /* 0x0001e60000100800 */
[----:B------:R-:W-:Y:S01]  /*60a0*/  IMAD R6, R8, R3, R6 ;  /* 0x0000000308067224 */ /* 0x000fe200078e0206 */
[----:B------:R1:W-:Y:S01]  /*60b0*/  STL [R1+0xbc], R7 ;  /* 0x0000bc0701007387 */ /* 0x0003e20000100800 */
[----:B------:R-:W-:-:S02]  /*60c0*/  VIADD R18, R0, 0xcc ;  /* 0x000000cc00127836 */ /* 0x000fc40000000000 */
[----:B------:R-:W-:Y:S01]  /*60d0*/  IMAD.MOV R13, RZ, RZ, -R13 ;  /* 0x000000ffff0d7224 */ /* 0x000fe200078e0a0d */
[----:B------:R2:W-:Y:S01]  /*60e0*/  STL [R1+0xc0], R2 ;  /* 0x0000c00201007387 */ /* 0x0005e20000100800 */
[----:B0-----:R-:W-:-:S03]  /*60f0*/  VIADD R11, R0, 0xca ;  /* 0x000000ca000b7836 */ /* 0x001fc60000000000 */
[----:B------:R-:W-:Y:S01]  /*6100*/  STL [R1+0x1264], R29 ;  /* 0x0012641d01007387 */ /* 0x000fe20000100800 */
[----:B------:R-:W-:Y:S02]  /*6110*/  IMAD R61, R8, R13, R61 ;  /* 0x0000000d083d7224 */ /* 0x000fe400078e023d */
[----:B-1----:R-:W-:Y:S01]  /*6120*/  IMAD.HI.U32 R7, R9, R60, RZ ;  /* 0x0000003c09077227 */ /* 0x002fe200078e00ff */
[----:B------:R-:W-:Y:S01]  /*6130*/  IABS R12, R11 ;  /* 0x0000000b000c7213 */ /* 0x000fe20000000000 */
[----:B------:R0:W-:Y:S02]  /*6140*/  STL [R1+0x126c], R11 ;  /* 0x00126c0b01007387 */ /* 0x0001e40000100800 */
[----:B--2---:R-:W-:Y:S02]  /*6150*/  VIADD R2, R0, 0xcb ;  /* 0x000000cb00027836 */ /* 0x004fe40000000000 */
[----:B------:R-:W-:Y:S02]  /*6160*/  IMAD.MOV R7, RZ, RZ, -R7 ;  /* 0x000000ffff077224 */ /* 0x000fe400078e0a07 */
[----:B------:R-:W-:Y:S01]  /*6170*/  IMAD.MOV.U32 R3, RZ, RZ, R12 ;  /* 0x000000ffff037224 */ /* 0x000fe200078e000c */
[----:B------:R1:W-:Y:S01]  /*6180*/  STL [R1+0x1278], R2 ;  /* 0x0012780201007387 */ /* 0x0003e20000100800 */
[----:B------:R-:W-:-:S02]  /*6190*/  IMAD R60, R8, R7, R60 ;  /* 0x00000007083c7224 */ /* 0x000fc400078e023c */
[----:B------:R-:W-:Y:S01]  /*61a0*/  IMAD.HI.U32 R7, R9, R3, RZ ;  /* 0x0000000309077227 */ /* 0x000fe200078e00ff */
[----:B------:R2:W-:Y:S03]  /*61b0*/  STL [R1+0xb8], R6 ;  /* 0x0000b80601007387 */ /* 0x0005e60000100800 */
[----:B0-----:R-:W-:Y:S01]  /*61c0*/  VIADD R11, R0, 0xcd ;  /* 0x000000cd000b7836 */ /* 0x001fe20000000000 */
[----:B------:R0:W-:Y:S01]  /*61d0*/  STL [R1+0x12a8], R18 ;  /* 0x0012a81201007387 */ /* 0x0001e20000100800 */
[----:B------:R-:W-:Y:S01]  /*61e0*/  IMAD.MOV R7, RZ, RZ, -R7 ;  /* 0x000000ffff077224 */ /* 0x000fe200078e0a07 */
[----:B-1----:R-:W-:Y:S02]  /*61f0*/  IABS R2, R2 ;  /* 0x0000000200027213 */ /* 0x002fe40000000000 */
[----:B------:R1:W-:Y:S01]  /*6200*/  STL [R1+0x12a4], R11 ;  /* 0x0012a40b01007387 */ /* 0x0003e20000100800 */
[----:B------:R-:W-:-:S02]  /*6210*/  IABS R13, R11 ;  /* 0x0000000b000d7213 */ /* 0x000fc40000000000 */
[----:B------:R-:W-:Y:S01]  /*6220*/  IMAD.HI.U32 R12, R9, R2, RZ ;  /* 0x00000002090c7227 */ /* 0x000fe200078e00ff */
[----:B--2---:R-:W-:-:S03]  /*6230*/  IABS R6, R18 ;  /* 0x0000001200067213 */ /* 0x004fc60000000000 */
[----:B------:R-:W-:Y:S02]  /*6240*/  IMAD.MOV R12, RZ, RZ, -R12 ;  /* 0x000000ffff0c7224 */ /* 0x000fe400078e0a0c */
[----:B0-----:R-:W-:Y:S02]  /*6250*/  VIADD R18, R0, 0xd3 ;  /* 0x000000d300127836 */ /* 0x001fe40000000000 */
[C---:B-1----:R-:W-:Y:S02]  /*6260*/  IMAD R11, R8.reuse, R7, R3 ;  /* 0x00000007080b7224 */ /* 0x042fe400078e0203 */
[----:B------:R-:W-:Y:S02]  /*6270*/  IMAD R7, R8, R12, R2 ;  /* 0x0000000c08077224 */ /* 0x000fe400078e0202 */
[----:B------:R-:W-:Y:S01]  /*6280*/  IMAD.MOV.U32 R2, RZ, RZ, R13 ;  /* 0x000000ffff027224 */ /* 0x000fe200078e000d */
[----:B------:R0:W-:Y:S01]  /*6290*/  STL [R1+0xac], R11 ;  /* 0x0000ac0b01007387 */ /* 0x0001e20000100800 */
[----:B------:R-:W-:-:S03]  /*62a0*/  IMAD.HI.U32 R12, R9, R6, RZ ;  /* 0x00000006090c7227 */ /* 0x000fc600078e00ff */
[----:B------:R1:W-:Y:S01]  /*62b0*/  STL [R1+0xa8], R7 ;  /* 0x0000a80701007387 */ /* 0x0003e20000100800 */
[C---:B------:R-:W-:Y:S02]  /*62c0*/  VIADD R3, R0.reuse, 0xce ;  /* 0x000000ce00037836 */ /* 0x040fe40000000000 */
[----:B------:R-:W-:Y:S02]  /*62d0*/  IMAD.MOV R12, RZ, RZ, -R12 ;  /* 0x000000ffff0c7224 */ /* 0x000fe400078e0a0c */
[----:B0-----:R-:W-:Y:S01]  /*62e0*/  VIADD R11, R0, 0xcf ;  /* 0x000000cf000b7836 */ /* 0x001fe20000000000 */
[----:B------:R0:W-:Y:S01]  /*62f0*/  STL [R1+0x1284], R3 ;  /* 0x0012840301007387 */ /* 0x0001e20000100800 */
[----:B-1----:R-:W-:-:S03]  /*6300*/  IMAD.HI.U32 R7, R9, R2, RZ ;  /* 0x0000000209077227 */ /* 0x002fc600078e00ff */
[----:B------:R-:W-:Y:S01]  /*6310*/  IABS R13, R11 ;  /* 0x0000000b000d7213 */ /* 0x000fe20000000000 */
[----:B------:R1:W-:Y:S01]  /*6320*/  STL [R1+0x1288], R11 ;  /* 0x0012880b01007387 */ /* 0x0003e20000100800 */
[----:B------:R-:W-:-:S03]  /*6330*/  IMAD.MOV R7, RZ, RZ, -R7 ;  /* 0x000000ffff077224 */ /* 0x000fc600078e0a07 */
[----:B------:R-:W-:Y:S01]  /*6340*/  STL [R1+0x128c], R28 ;  /* 0x00128c1c01007387 */ /* 0x000fe20000100800 */
[----:B0-----:R-:W-:Y:S01]  /*6350*/  IABS R3, R3 ;  /* 0x0000000300037213 */ /* 0x001fe20000000000 */
[C---:B------:R-:W-:Y:S02]  /*6360*/  IMAD R2, R8.reuse, R7, R2 ;  /* 0x0000000708027224 */ /* 0x040fe400078e0202 */
[----:B-1----:R-:W-:Y:S02]  /*6370*/  IMAD R11, R8, R12, R6 ;  /* 0x0000000c080b7224 */ /* 0x002fe400078e0206 */
        /* <DEDUP_REMOVED lines=9> */
[C---:B------:R-:W-:Y:S01]  /*6410*/  IMAD R13, R8.reuse, R13, R3 ;  /* 0x0000000d080d7224 */ /* 0x040fe200078e0203 */
[----:B-1----:R-:W-:Y:S01]  /*6420*/  IABS R2, R27 ;  /* 0x0000001b00027213 */ /* 0x002fe20000000000 */
[----:B------:R-:W-:Y:S01]  /*6430*/  IMAD.HI.U32 R12, R9, R50, RZ ;  /* 0x00000032090c7227 */ /* 0x000fe200078e00ff */
[----:B------:R-:W-:Y:S01]  /*6440*/  IABS R3, R11 ;  /* 0x0000000b00037213 */ /* 0x000fe20000000000 */
[----:B------:R0:W-:Y:S02]  /*6450*/  STL [R1+0x12a0], R11 ;  /* 0x0012a00b01007387 */ /* 0x0001e40000100800 */
[C---:B------:R-:W-:Y:S02]  /*6460*/  IMAD R6, R8.reuse, R7, R6 ;  /* 0x0000000708067224 */ /* 0x040fe400078e0206 */
[----:B------:R-:W-:Y:S01]  /*6470*/  IMAD.MOV R12, RZ, RZ, -R12 ;  /* 0x000000ffff0c7224 */ /* 0x000fe200078e0a0c */
[----:B------:R1:W-:Y:S03]  /*6480*/  STL [R1+0x9c], R13 ;  /* 0x00009c0d01007387 */ /* 0x0003e60000100800 */
[----:B------:R-:W-:Y:S01]  /*6490*/  IMAD R50, R8, R12, R50 ;  /* 0x0000000c08327224 */ /* 0x000fe200078e0232 */
[----:B------:R2:W-:Y:S01]  /*64a0*/  STL [R1+0x98], R6 ;  /* 0x0000980601007387 */ /* 0x0005e20000100800 */
[----:B0-----:R-:W-:Y:S01]  /*64b0*/  VIADD R11, R0, 0xd4 ;  /* 0x000000d4000b7836 */ /* 0x001fe20000000000 */
[----:B------:R-:W-:-:S02]  /*64c0*/  IABS R12, R18 ;  /* 0x00000012000c7213 */ /* 0x000fc40000000000 */
[----:B------:R-:W-:Y:S01]  /*64d0*/  STL [R1+0x1268], R18 ;  /* 0x0012681201007387 */ /* 0x000fe20000100800 */
[C---:B-1----:R-:W-:Y:S01]  /*64e0*/  IMAD.HI.U32 R13, R9.reuse, R2, RZ ;  /* 0x00000002090d7227 */ /* 0x042fe200078e00ff */
[----:B------:R-:W-:Y:S02]  /*64f0*/  IABS R7, R11 ;  /* 0x0000000b00077213 */ /* 0x000fe40000000000 */
[----:B------:R0:W-:Y:S01]  /*6500*/  STL [R1+0x12b4], R11 ;  /* 0x0012b40b01007387 */ /* 0x0001e20000100800 */
[----:B--2---:R-:W-:-:S03]  /*6510*/  IMAD.HI.U32 R6, R9, R3, RZ ;  /* 0x0000000309067227 */ /* 0x004fc600078e00ff */
[----:B------:R-:W-:Y:S01]  /*6520*/  STL [R1+0xf04], R81 ;  /* 0x000f045101007387 */ /* 0x000fe20000100800 */
[----:B------:R-:W-:Y:S02]  /*6530*/  IMAD.MOV R13, RZ, RZ, -R13 ;  /* 0x000000ffff0d7224 */ /* 0x000fe400078e0a0d */
[----:B------:R-:W-:Y:S02]  /*6540*/  IMAD.MOV R6, RZ, RZ, -R6 ;  /* 0x000000ffff067224 */ /* 0x000fe400078e0a06 */
[C---:B------:R-:W-:Y:S02]  /*6550*/  IMAD R2, R8.reuse, R13, R2 ;  /* 0x0000000d08027224 */ /* 0x040fe400078e0202 */
[----:B------:R-:W-:Y:S01]  /*6560*/  IMAD R3, R8, R6, R3 ;  /* 0x0000000608037224 */ /* 0x000fe200078e0203 */
[----:B------:R-:W-:Y:S01]  /*6570*/  IABS R6, R25 ;  /* 0x0000001900067213 */ /* 0x000fe20000000000 */
[----:B------:R-:W-:-:S03]  /*6580*/  IMAD.HI.U32 R13, R9, R12, RZ ;  /* 0x0000000c090d7227 */ /* 0x000fc600078e00ff */
[----:B------:R1:W-:Y:S01]  /*6590*/  STL [R1+0x94], R3 ;  /* 0x0000940301007387 */ /* 0x0003e20000100800 */
[----:B------:R-:W-:-:S03]  /*65a0*/  IMAD.HI.U32 R37, R9, R7, RZ ;  /* 0x0000000709257227 */ /* 0x000fc600078e00ff */
[----:B------:R-:W-:Y:S01]  /*65b0*/  STL [R1+0x1290], R26 ;  /* 0x0012901a01007387 */ /* 0x000fe20000100800 */
[----:B------:R-:W-:Y:S02]  /*65c0*/  IMAD.MOV R13, RZ, RZ, -R13 ;  /* 0x000000ffff0d7224 */ /* 0x000fe400078e0a0d */
[----:B------:R-:W-:Y:S01]  /*65d0*/  IMAD.MOV R37, RZ, RZ, -R37 ;  /* 0x000000ffff257224 */ /* 0x000fe200078e0a25 */
[----:B------:R-:W-:Y:S01]  /*65e0*/  STL [R1+0x129c], R25 ;  /* 0x00129c1901007387 */ /* 0x000fe20000100800 */
[C---:B0-----:R-:W-:Y:S01]  /*65f0*/  IMAD R11, R8.reuse, R13, R12 ;  /* 0x0000000d080b7224 */ /* 0x041fe200078e020c */
[----:B-1----:R-:W-:Y:S01]  /*6600*/  IABS R3, R26 ;  /* 0x0000001a00037213 */ /* 0x002fe20000000000 */
[----:B------:R-:W-:Y:S01]  /*6610*/  IMAD R7, R8, R37, R7 ;  /* 0x0000002508077224 */ /* 0x000fe200078e0207 */
[----:B------:R-:W-:Y:S01]  /*6620*/  IABS R37, R23 ;  /* 0x0000001700257213 */ /* 0x000fe20000000000 */
[----:B------:R-:W-:Y:S01]  /*6630*/  VIADD R18, R0, 0xe9 ;  /* 0x000000e900127836 */ /* 0x000fe20000000000 */
[----:B------:R0:W-:Y:S01]  /*6640*/  STL [R1+0x84], R11 ;  /* 0x0000840b01007387 */ /* 0x0001e20000100800 */
[----:B------:R-:W-:-:S03]  /*6650*/  IMAD.HI.U32 R13, R9, R3, RZ ;  /* 0x00000003090d7227 */ /* 0x000fc600078e00ff */
[----:B------:R1:W-:Y:S01]  /*6660*/  STL [R1+0x88], R7 ;  /* 0x0000880701007387 */ /* 0x0003e20000100800 */
[----:B------:R-:W-:Y:S02]  /*6670*/  IMAD.MOV R13, RZ, RZ, -R13 ;  /* 0x000000ffff0d7224 */ /* 0x000fe400078e0a0d */
[----:B------:R-:W-:Y:S01]  /*6680*/  IMAD.HI.U32 R12, R9, R6, RZ ;  /* 0x00000006090c7227 */ /* 0x000fe200078e00ff */
[----:B------:R-:W-:Y:S03]  /*6690*/  STL [R1+0x12ac], R24 ;  /* 0x0012ac1801007387 */ /* 0x000fe60000100800 */
[----:B0-----:R-:W-:Y:S01]  /*66a0*/  VIADD R11, R0, 0xe8 ;  /* 0x000000e8000b7836 */ /* 0x001fe20000000000 */
[----:B------:R-:W-:Y:S01]  /*66b0*/  STL [R1+0x12b0], R23 ;  /* 0x0012b01701007387 */ /* 0x000fe20000100800 */
[----:B------:R-:W-:Y:S01]  /*66c0*/  IMAD R3, R8, R13, R3 ;  /* 0x0000000d08037224 */ /* 0x000fe200078e0203 */
[----:B------:R-:W-:Y:S01]  /*66d0*/  IABS R13, R18 ;  /* 0x00000012000d7213 */ /* 0x000fe20000000000 */
[----:B------:R-:W-:Y:S01]  /*66e0*/  IMAD.MOV R12, RZ, RZ, -R12 ;  /* 0x000000ffff0c7224 */ /* 0x000fe200078e0a0c */
[----:B------:R-:W-:Y:S01]  /*66f0*/  STL [R1+0x12b8], R11 ;  /* 0x0012b80b01007387 */ /* 0x000fe20000100800 */
[----:B-1----:R-:W-:-:S02]  /*6700*/  IABS R7, R24 ;  /* 0x0000001800077213 */ /* 0x002fc40000000000 */
[----:B------:R-:W-:Y:S01]  /*6710*/  IMAD R6, R8, R12, R6 ;  /* 0x0000000c08067224 */ /* 0x000fe200078e0206 */
[----:B------:R0:W-:Y:S01]  /*6720*/  STL [R1+0x1294], R18 ;  /* 0x0012941201007387 */ /* 0x0001e20000100800 */
[----:B------:R-:W-:Y:S01]  /*6730*/  IMAD.HI.U32 R12, R9, R37, RZ ;  /* 0x00000025090c7227 */ /* 0x000fe200078e00ff */
[----:B------:R-:W-:-:S03]  /*6740*/  IABS R38, R11 ;  /* 0x0000000b00267213 */ /* 0x000fc60000000000 */
[----:B------:R-:W-:Y:S02]  /*6750*/  IMAD.MOV R12, RZ, RZ, -R12 ;  /* 0x000000ffff0c7224 */ /* 0x000fe400078e0a0c */
[----:B------:R-:W-:-:S04]  /*6760*/  IMAD.HI.U32 R92, R9, R7, RZ ;  /* 0x00000007095c7227 */ /* 0x000fc800078e00ff */
[----:B0-----:R-:W-:Y:S02]  /*6770*/  VIADD R18, R0, 0xf0 ;  /* 0x000000f000127836 */ /* 0x001fe40000000000 */
[----:B------:R-:W-:Y:S02]  /*6780*/  IMAD R37, R8, R12, R37 ;  /* 0x0000000c08257224 */ /* 0x000fe400078e0225 */
[----:B------:R-:W-:Y:S01]  /*6790*/  IMAD.MOV R92, RZ, RZ, -R92 ;  /* 0x000000ffff5c7224 */ /* 0x000fe200078e0a5c */
[----:B------:R0:W-:Y:S01]  /*67a0*/  STL [R1+0x1260], R18 ;  /* 0x0012601201007387 */ /* 0x0001e20000100800 */
[----:B------:R-:W-:Y:S01]  /*67b0*/  IABS R12, R18 ;  /* 0x00000012000c7213 */ /* 0x000fe20000000000 */
[----:B------:R-:W-:Y:S02]  /*67c0*/  IMAD.HI.U32 R91, R9, R38, RZ ;  /* 0x00000026095b7227 */ /* 0x000fe400078e00ff */
[----:B------:R-:W2:Y:S02]  /*67d0*/  LDL.LU R81, [R1+0x137c] ;  /* 0x00137c0001517983 */ /* 0x000ea40000300800 */
[----:B------:R-:W-:-:S02]  /*67e0*/  @!P0 IMAD.IADD R39, R39, 0x1, -R15 ;  /* 0x0000000127278824 */ /* 0x000fc400078e0a0f */
[----:B------:R-:W-:Y:S02]  /*67f0*/  IMAD R7, R8, R92, R7 ;  /* 0x0000005c08077224 */ /* 0x000fe400078e0207 */
[----:B0-----:R-:W-:Y:S02]  /*6800*/  VIADD R18, R0, 0xf1 ;  /* 0x000000f100127836 */ /* 0x001fe40000000000 */
[----:B------:R-:W-:Y:S02]  /*6810*/  IMAD.MOV R91, RZ, RZ, -R91 ;  /* 0x000000ffff5b7224 */ /* 0x000fe400078e0a5b */
[----:B------:R-:W-:Y:S01]  /*6820*/  IMAD.HI.U32 R92, R9, R13, RZ ;  /* 0x0000000d095c7227 */ /* 0x000fe200078e00ff */
[----:B------:R0:W-:Y:S01]  /*6830*/  STL [R1+0x1228], R18 ;  /* 0x0012281201007387 */ /* 0x0001e20000100800 */
[----:B------:R-:W-:Y:S02]  /*6840*/  IABS R15, R18 ;  /* 0x00000012000f7213 */ /* 0x000fe40000000000 */
[----:B------:R-:W-:-:S02]  /*6850*/  IMAD R38, R8, R91, R38 ;  /* 0x0000005b08267224 */ /* 0x000fc400078e0226 */
[----:B------:R-:W-:Y:S01]  /*6860*/  IMAD.MOV R92, RZ, RZ, -R92 ;  /* 0x000000ffff5c7224 */ /* 0x000fe200078e0a5c */
[----:B0-----:R-:W3:Y:S01]  /*6870*/  LDL R18, [R1+0xf50] ;  /* 0x000f500001127983 */ /* 0x001ee20000100800 */
[----:B------:R-:W-:-:S04]  /*6880*/  IMAD.HI.U32 R91, R9, R12, RZ ;  /* 0x0000000c095b7227 */ /* 0x000fc800078e00ff */
[----:B------:R-:W-:Y:S02]  /*6890*/  IMAD R13, R8, R92, R13 ;  /* 0x0000005c080d7224 */ /* 0x000fe400078e020d */
[----:B------:R-:W-:-:S04]  /*68a0*/  IMAD.MOV R92, RZ, RZ, -R91 ;  /* 0x000000ffff5c7224 */ /* 0x000fc800078e0a5b */
[C---:B------:R-:W-:Y:S02]  /*68b0*/  IMAD R12, R8.reuse, R92, R12 ;  /* 0x0000005c080c7224 */ /* 0x040fe400078e020c */
[----:B------:R-:W4:Y:S01]  /*68c0*/  LDL R92, [R1+0xf44] ;  /* 0x000f4400015c7983 */ /* 0x000f220000100800 */
[----:B------:R-:W-:Y:S02]  /*68d0*/  ISETP.GT.U32.AND P5, PT, R8, R83, PT ;  /* 0x000000530800720c */ /* 0x000fe40003fa4070 */
[----:B------:R-:W-:Y:S01]  /*68e0*/  ISETP.NE.AND P1, PT, R10, RZ, PT ;  /* 0x000000ff0a00720c */ /* 0x000fe20003f25270 */
[----:B------:R-:W-:Y:S01]  /*68f0*/  @!P2 IMAD.MOV R39, RZ, RZ, -R39 ;  /* 0x000000ffff27a224 */ /* 0x000fe200078e0a27 */
[----:B------:R-:W-:-:S09]  /*6900*/  ISETP.GT.U32.AND P0, PT, R8, R14, PT ;  /* 0x0000000e0800720c */ /* 0x000fd20003f04070 */
[--C-:B------:R-:W-:Y:S02]  /*6910*/  @!P5 IMAD.IADD R83, R83, 0x1, -R8.reuse ;  /* 0x000000015353d824 */ /* 0x100fe400078e0a08 */
[----:B------:R-:W-:Y:S02]  /*6920*/  @!P1 LOP3.LUT R39, RZ, R10, RZ, 0x33, !PT ;  /* 0x0000000aff279212 */ /* 0x000fe400078e33ff */
[C---:B------:R-:W-:Y:S02]  /*6930*/  ISETP.GT.U32.AND P1, PT, R8.reuse, R86, PT ;  /* 0x000000560800720c */ /* 0x040fe40003f24070 */
[----:B------:R-:W-:Y:S01]  /*6940*/  ISETP.GT.U32.AND P6, PT, R8, R82, PT ;  /* 0x000000520800720c */ /* 0x000fe20003fc4070 */
[----:B------:R-:W-:Y:S01]  /*6950*/  @!P0 IMAD.IADD R14, R14, 0x1, -R8 ;  /* 0x000000010e0e8824 */ /* 0x000fe200078e0a08 */
[C---:B------:R-:W-:Y:S01]  /*6960*/  ISETP.GT.U32.AND P4, PT, R8.reuse, R16, PT ;  /* 0x000000100800720c */ /* 0x040fe20003f84070 */
[----:B------:R-:W4:Y:S01]  /*6970*/  LDL R10, [R1+0xf7c] ;  /* 0x000f7c00010a7983 */ /* 0x000f220000100800 */
[----:B------:R-:W-:-:S07]  /*6980*/  ISETP.GT.U32.AND P0, PT, R8, R85, PT ;  /* 0x000000550800720c */ /* 0x000fce0003f04070 */
[--C-:B------:R-:W-:Y:S02]  /*6990*/  @!P1 IMAD.IADD R86, R86, 0x1, -R8.reuse ;  /* 0x0000000156569824 */ /* 0x100fe400078e0a08 */
[--C-:B------:R-:W-:Y:S01]  /*69a0*/  @!P6 IMAD.IADD R82, R82, 0x1, -R8.reuse ;  /* 0x000000015252e824 */ /* 0x100fe200078e0a08 */
[----:B------:R-:W-:Y:S01]  /*69b0*/  ISETP.GT.U32.AND P6, PT, R8, R14, PT ;  /* 0x0000000e0800720c */ /* 0x000fe20003fc4070 */
[--C-:B------:R-:W-:Y:S01]  /*69c0*/  @!P4 IMAD.IADD R16, R16, 0x1, -R8.reuse ;  /* 0x000000011010c824 */ /* 0x100fe200078e0a08 */
[----:B------:R-:W-:Y:S01]  /*69d0*/  ISETP.GT.U32.AND P2, PT, R8, R84, PT ;  /* 0x000000540800720c */ /* 0x000fe20003f44070 */
[----:B------:R-:W-:Y:S01]  /*69e0*/  @!P0 IMAD.IADD R85, R85, 0x1, -R8 ;  /* 0x0000000155558824 */ /* 0x000fe200078e0a08 */
[----:B------:R-:W-:Y:S01]  /*69f0*/  ISETP.GE.AND P4, PT, R0, RZ, PT ;  /* 0x000000ff0000720c */ /* 0x000fe20003f86270 */
[----:B------:R-:W-:-:S04]  /*6a00*/  IMAD.HI.U32 R91, R9, R15, RZ ;  /* 0x0000000f095b7227 */ /* 0x000fc800078e00ff */
[----:B------:R-:W-:-:S04]  /*6a10*/  IMAD.MOV R91, RZ, RZ, -R91 ;  /* 0x000000ffff5b7224 */ /* 0x000fc800078e0a5b */
[--C-:B------:R-:W-:Y:S02]  /*6a20*/  @!P6 IMAD.IADD R14, R14, 0x1, -R8.reuse ;  /* 0x000000010e0ee824 */ /* 0x100fe400078e0a08 */
[----:B------:R-:W-:Y:S01]  /*6a30*/  @!P2 IMAD.IADD R84, R84, 0x1, -R8 ;  /* 0x000000015454a824 */ /* 0x000fe200078e0a08 */
[C---:B------:R-:W-:Y:S01]  /*6a40*/  ISETP.GT.U32.AND P2, PT, R8.reuse, R82, PT ;  /* 0x000000520800720c */ /* 0x040fe20003f44070 */
[----:B------:R-:W-:Y:S02]  /*6a50*/  @!P4 IMAD.MOV R14, RZ, RZ, -R14 ;  /* 0x000000ffff0ec224 */ /* 0x000fe400078e0a0e */
[----:B------:R-:W-:Y:S02]  /*6a60*/  IMAD R15, R8, R91, R15 ;  /* 0x0000005b080f7224 */ /* 0x000fe400078e020f */
[----:B------:R-:W4:Y:S08]  /*6a70*/  LDL R91, [R1+0xf60] ;  /* 0x000f6000015b7983 */ /* 0x000f300000100800 */
[----:B------:R-:W-:Y:S01]  /*6a80*/  @!P2 IMAD.IADD R82, R82, 0x1, -R8 ;  /* 0x000000015252a824 */ /* 0x000fe200078e0a08 */
[----:B------:R-:W-:-:S13]  /*6a90*/  ISETP.GT.U32.AND P2, PT, R8, R16, PT ;  /* 0x000000100800720c */ /* 0x000fda0003f44070 */
[----:B------:R-:W-:Y:S01]  /*6aa0*/  @!P2 IMAD.IADD R16, R16, 0x1, -R8 ;  /* 0x000000011010a824 */ /* 0x000fe200078e0a08 */
[----:B--2---:R-:W-:-:S13]  /*6ab0*/  ISETP.GT.U32.AND P3, PT, R8, R81, PT ;  /* 0x000000510800720c */ /* 0x004fda0003f64070 */
[----:B------:R-:W-:-:S05]  /*6ac0*/  @!P3 IMAD.IADD R81, R81, 0x1, -R8 ;  /* 0x000000015151b824 */ /* 0x000fca00078e0a08 */
[----:B------:R-:W-:Y:S02]  /*6ad0*/  ISETP.GT.U32.AND P5, PT, R8, R81, PT ;  /* 0x000000510800720c */ /* 0x000fe40003fa4070 */
[----:B---3--:R-:W-:-:S11]  /*6ae0*/  ISETP.GE.AND P1, PT, R18, RZ, PT ;  /* 0x000000ff1200720c */ /* 0x008fd60003f26270 */
[----:B------:R-:W-:-:S04]  /*6af0*/  @!P5 IMAD.IADD R81, R81, 0x1, -R8 ;  /* 0x000000015151d824 */ /* 0x000fc800078e0a08 */
[----:B------:R-:W-:Y:S02]  /*6b00*/  IMAD.MOV.U32 R18, RZ, RZ, R81 ;  /* 0x000000ffff127224 */ /* 0x000fe400078e0051 */
[----:B------:R-:W2:Y:S01]  /*6b10*/  LDL R81, [R1+0xf5c] ;  /* 0x000f5c0001517983 */ /* 0x000ea20000100800 */
[----:B----4-:R-:W-:-:S03]  /*6b20*/  ISETP.GE.AND P0, PT, R92, RZ, PT ;  /* 0x000000ff5c00720c */ /* 0x010fc60003f06270 */
[----:B------:R-:W3:Y:S04]  /*6b30*/  LDL R92, [R1+0xf80] ;  /* 0x000f8000015c7983 */ /* 0x000ee80000100800 */
[----:B------:R-:W-:Y:S06]  /*6b40*/  STL [R1+0x3c], R14 ;  /* 0x00003c0e01007387 */ /* 0x000fec0000100800 */
[----:B------:R-:W-:-:S05]  /*6b50*/  @!P0 IMAD.MOV R18, RZ, RZ, -R18 ;  /* 0x000000ffff128224 */ /* 0x000fca00078e0a12 */
[----:B------:R0:W-:Y:S04]  /*6b60*/  STL [R1+0x38], R18 ;  /* 0x0000381201007387 */ /* 0x0001e80000100800 */
[----:B0-----:R-:W4:Y:S01]  /*6b70*/  LDL.LU R18, [R1+0x1378] ;  /* 0x0013780001127983 */ /* 0x001f220000300800 */
[----:B------:R-:W-:-:S04]  /*6b80*/  IMAD.MOV.U32 R14, RZ, RZ, R82 ;  /* 0x000000ffff0e7224 */ /* 0x000fc800078e0052 */
[----:B------:R-:W-:-:S05]  /*6b90*/  @!P1 IMAD.MOV R14, RZ, RZ, -R14 ;  /* 0x000000ffff0e9224 */ /* 0x000fca00078e0a0e */
[----:B------:R0:W-:Y:S02]  /*6ba0*/  STL [R1+0x2d4], R14 ;  /* 0x0002d40e01007387 */ /* 0x0001e40000100800 */
[----:B0-----:R-:W-:-:S05]  /*6bb0*/  VIADD R14, R0, 0xf8 ;  /* 0x000000f8000e7836 */ /* 0x001fca0000000000 */
[----:B------:R-:W-:Y:S04]  /*6bc0*/  STL [R1+0x11b8], R14 ;  /* 0x0011b80e01007387 */ /* 0x000fe80000100800 */
[----:B------:R0:W-:Y:S04]  /*6bd0*/  STL [R1+0x1300], R16 ;  /* 0x0013001001007387 */ /* 0x0001e80000100800 */
[----:B0-----:R-:W4:Y:S01]  /*6be0*/  LDL R16, [R1+0xfa4] ;  /* 0x000fa40001107983 */ /* 0x001f220000100800 */
[C---:B------:R-:W-:Y:S02]  /*6bf0*/  ISETP.GT.U32.AND P3, PT, R8.reuse, R90, PT ;  /* 0x0000005a0800720c */ /* 0x040fe40003f64070 */
[----:B------:R-:W-:-:S02]  /*6c00*/  ISETP.GT.U32.AND P5, PT, R8, R85, PT ;  /* 0x000000550800720c */ /* 0x000fc40003fa4070 */
[----:B------:R-:W-:-:S09]  /*6c10*/  ISETP.GT.U32.AND P4, PT, R8, R17, PT ;  /* 0x000000110800720c */ /* 0x000fd20003f84070 */
[--C-:B------:R-:W-:Y:S01]  /*6c20*/  @!P3 IMAD.IADD R90, R90, 0x1, -R8.reuse ;  /* 0x000000015a5ab824 */ /* 0x100fe200078e0a08 */
[C---:B------:R-:W-:Y:S01]  /*6c30*/  ISETP.GT.U32.AND P3, PT, R8.reuse, R83, PT ;  /* 0x000000530800720c */ /* 0x040fe20003f64070 */
[--C-:B------:R-:W-:Y:S01]  /*6c40*/  @!P5 IMAD.IADD R85, R85, 0x1, -R8.reuse ;  /* 0x000000015555d824 */ /* 0x100fe200078e0a08 */
[----:B------:R-:W-:Y:S01]  /*6c50*/  ISETP.GT.U32.AND P6, PT, R8, R84, PT ;  /* 0x000000540800720c */ /* 0x000fe20003fc4070 */
[----:B------:R-:W-:Y:S01]  /*6c60*/  @!P4 IMAD.IADD R17, R17, 0x1, -R8 ;  /* 0x000000011111c824 */ /* 0x000fe200078e0a08 */
[----:B------:R-:W-:-:S09]  /*6c70*/  ISETP.GE.AND P4, PT, R10, RZ, PT ;  /* 0x000000ff0a00720c */ /* 0x000fd20003f86270 */
[----:B------:R-:W-:-:S04]  /*6c80*/  @!P3 IMAD.IADD R83, R83, 0x1, -R8 ;  /* 0x000000015353b824 */ /* 0x000fc800078e0a08 */
[----:B------:R-:W-:Y:S01]  /*6c90*/  IMAD.MOV.U32 R10, RZ, RZ, R83 ;  /* 0x000000ffff0a7224 */ /* 0x000fe200078e0053 */
[C---:B------:R-:W-:Y:S01]  /*6ca0*/  ISETP.GT.U32.AND P0, PT, R8.reuse, R86, PT ;  /* 0x000000560800720c */ /* 0x040fe20003f04070 */
[----:B------:R-:W-:Y:S01]  /*6cb0*/  STL [R1+0x1304], R17 ;  /* 0x0013041101007387 */ /* 0x000fe20000100800 */
[----:B------:R-:W-:Y:S01]  /*6cc0*/  ISETP.GT.U32.AND P1, PT, R8, R90, PT ;  /* 0x0000005a0800720c */ /* 0x000fe20003f24070 */
[----:B------:R-:W-:Y:S01]  /*6cd0*/  @!P6 IMAD.IADD R84, R84, 0x1, -R8 ;  /* 0x000000015454e824 */ /* 0x000fe200078e0a08 */
[----:B------:R-:W-:-:S09]  /*6ce0*/  ISETP.GT.U32.AND P6, PT, R8, R88, PT ;  /* 0x000000580800720c */ /* 0x000fd20003fc4070 */
[--C-:B------:R-:W-:Y:S01]  /*6cf0*/  @!P0 IMAD.IADD R86, R86, 0x1, -R8.reuse ;  /* 0x0000000156568824 */ /* 0x100fe200078e0a08 */
[----:B------:R-:W-:Y:S01]  /*6d00*/  ISETP.GE.AND P0, PT, R91, RZ, PT ;  /* 0x000000ff5b00720c */ /* 0x000fe20003f06270 */
[----:B------:R-:W-:Y:S02]  /*6d10*/  IMAD.MOV.U32 R91, RZ, RZ, R85 ;  /* 0x000000ffff5b7224 */ /* 0x000fe400078e0055 */
[--C-:B------:R-:W-:Y:S02]  /*6d20*/  @!P1 IMAD.IADD R90, R90, 0x1, -R8.reuse ;  /* 0x000000015a5a9824 */ /* 0x100fe400078e0a08 */
[----:B------:R-:W-:Y:S02]  /*6d30*/  @!P6 IMAD.IADD R88, R88, 0x1, -R8 ;  /* 0x000000015858e824 */ /* 0x000fe400078e0a08 */
[----:B------:R-:W-:Y:S01]  /*6d40*/  @!P4 IMAD.MOV R91, RZ, RZ, -R91 ;  /* 0x000000ffff5bc224 */ /* 0x000fe200078e0a5b */
[----:B------:R-:W-:-:S13]  /*6d50*/  ISETP.GT.U32.AND P4, PT, R8, R21, PT ;  /* 0x000000150800720c */ /* 0x000fda0003f84070 */
[----:B------:R-:W-:Y:S01]  /*6d60*/  @!P4 IMAD.IADD R21, R21, 0x1, -R8 ;  /* 0x000000011515c824 */ /* 0x000fe200078e0a08 */
[----:B--2---:R-:W-:-:S13]  /*6d70*/  ISETP.GE.AND P5, PT, R81, RZ, PT ;  /* 0x000000ff5100720c */ /* 0x004fda0003fa6270 */
[----:B------:R-:W-:-:S05]  /*6d80*/  @!P5 IMAD.MOV R10, RZ, RZ, -R10 ;  /* 0x000000ffff0ad224 */ /* 0x000fca00078e0a0a */
[----:B------:R0:W-:Y:S04]  /*6d90*/  STL [R1+0x34], R10 ;  /* 0x0000340a01007387 */ /* 0x0001e80000100800 */
[----:B------:R-:W2:Y:S01]  /*6da0*/  LDL R82, [R1+0xfd4] ;  /* 0x000fd40001527983 */ /* 0x000ea20000100800 */
[----:B---3--:R-:W-:-:S03]  /*6db0*/  ISETP.GE.AND P1, PT, R92, RZ, PT ;  /* 0x000000ff5c00720c */ /* 0x008fc60003f26270 */
[----:B------:R-:W3:Y:S04]  /*6dc0*/  LDL R81, [R1+0xfd0] ;  /* 0x000fd00001517983 */ /* 0x000ee80000100800 */
[----:B0-----:R-:W3:Y:S01]  /*6dd0*/  LDL R10, [R1+0xfa0] ;  /* 0x000fa000010a7983 */ /* 0x001ee20000100800 */
[----:B----4-:R-:W-:Y:S01]  /*6de0*/  ISETP.GT.U32.AND P6, PT, R8, R18, PT ;  /* 0x000000120800720c */ /* 0x010fe20003fc4070 */
[----:B------:R-:W-:-:S04]  /*6df0*/  IMAD.MOV.U32 R92, RZ, RZ, R84 ;  /* 0x000000ffff5c7224 */ /* 0x000fc800078e0054 */
[----:B------:R-:W-:Y:S02]  /*6e00*/  @!P0 IMAD.MOV R92, RZ, RZ, -R92 ;  /* 0x000000ffff5c8224 */ /* 0x000fe400078e0a5c */
[----:B------:R-:W-:-:S03]  /*6e10*/  @!P1 IMAD.MOV R86, RZ, RZ, -R86 ;  /* 0x000000ffff569224 */ /* 0x000fc600078e0a56 */
[----:B------:R0:W-:Y:S03]  /*6e20*/  STL [R1+0x1308], R92 ;  /* 0x0013085c01007387 */ /* 0x0001e60000100800 */
[----:B------:R-:W-:Y:S01]  /*6e30*/  @!P6 IMAD.IADD R18, R18, 0x1, -R8 ;  /* 0x000000011212e824 */ /* 0x000fe200078e0a08 */
[----:B------:R1:W-:Y:S04]  /*6e40*/  STL [R1+0x130c], R91 ;  /* 0x00130c5b01007387 */ /* 0x0003e80000100800 */
[----:B------:R4:W-:Y:S04]  /*6e50*/  STL [R1+0x1310], R86 ;  /* 0x0013105601007387 */ /* 0x0009e80000100800 */
[----:B------:R-:W-:Y:S04]  /*6e60*/  STL [R1+0x1314], R18 ;  /* 0x0013141201007387 */ /* 0x000fe80000100800 */
[----:B------:R-:W-:Y:S04]  /*6e70*/  STL [R1+0x1318], R21 ;  /* 0x0013181501007387 */ /* 0x000fe80000100800 */
[----:B------:R-:W4:Y:S01]  /*6e80*/  LDL R17, [R1+0x10f0] ;  /* 0x0010f00001117983 */ /* 0x000f220000100800 */
[----:B------:R-:W-:-:S03]  /*6e90*/  ISETP.GE.AND P1, PT, R16, RZ, PT ;  /* 0x000000ff1000720c */ /* 0x000fc60003f26270 */
[----:B------:R-:W4:Y:S04]  /*6ea0*/  LDL R84, [R1+0x10e0] ;  /* 0x0010e00001547983 */ /* 0x000f280000100800 */
[----:B------:R-:W4:Y:S01]  /*6eb0*/  LDL R16, [R1+0x10b8] ;  /* 0x0010b80001107983 */ /* 0x000f220000100800 */
[C---:B------:R-:W-:Y:S02]  /*6ec0*/  ISETP.GT.U32.AND P3, PT, R8.reuse, R87, PT ;  /* 0x000000570800720c */ /* 0x040fe40003f64070 */
[C---:B------:R-:W-:Y:S01]  /*6ed0*/  ISETP.GT.U32.AND P2, PT, R8.reuse, R89, PT ;  /* 0x000000590800720c */ /* 0x040fe20003f44070 */
[----:B------:R-:W4:Y:S10]  /*6ee0*/  LDL R83, [R1+0x10d8] ;  /* 0x0010d80001537983 */ /* 0x000f340000100800 */
[----:B------:R-:W-:Y:S01]  /*6ef0*/  @!P3 IMAD.IADD R87, R87, 0x1, -R8 ;  /* 0x000000015757b824 */ /* 0x000fe200078e0a08 */
[----:B------:R-:W-:-:S02]  /*6f00*/  ISETP.GT.U32.AND P3, PT, R8, R63, PT ;  /* 0x0000003f0800720c */ /* 0x000fc40003f64070 */
[C---:B------:R-:W-:Y:S01]  /*6f10*/  ISETP.GT.U32.AND P0, PT, R8.reuse, R88, PT ;  /* 0x000000580800720c */ /* 0x040fe20003f04070 */
[----:B------:R-:W-:Y:S01]  /*6f20*/  @!P2 IMAD.IADD R89, R89, 0x1, -R8 ;  /* 0x000000015959a824 */ /* 0x000fe200078e0a08 */
[----:B------:R-:W-:-:S04]  /*6f30*/  ISETP.GT.U32.AND P2, PT, R8, R87, PT ;  /* 0x000000570800720c */ /* 0x000fc80003f44070 */
[----:B------:R-:W-:-:S05]  /*6f40*/  ISETP.GT.U32.AND P5, PT, R8, R89, PT ;  /* 0x000000590800720c */ /* 0x000fca0003fa4070 */
[----:B------:R-:W-:-:S05]  /*6f50*/  @!P3 IMAD.IADD R63, R63, 0x1, -R8 ;  /* 0x000000013f3fb824 */ /* 0x000fca00078e0a08 */
[----:B------:R-:W-:Y:S01]  /*6f60*/  ISETP.GT.U32.AND P3, PT, R8, R63, PT ;  /* 0x0000003f0800720c */ /* 0x000fe20003f64070 */
[--C-:B------:R-:W-:Y:S01]  /*6f70*/  @!P0 IMAD.IADD R88, R88, 0x1, -R8.reuse ;  /* 0x0000000158588824 */ /* 0x100fe200078e0a08 */
[C---:B------:R-:W-:Y:S02]  /*6f80*/  ISETP.GT.U32.AND P0, PT, R8.reuse, R66, PT ;  /* 0x000000420800720c */ /* 0x040fe40003f04070 */
[C---:B------:R-:W-:Y:S01]  /*6f90*/  ISETP.GT.U32.AND P6, PT, R8.reuse, R65, PT ;  /* 0x000000410800720c */ /* 0x040fe20003fc4070 */
[--C-:B------:R-:W-:Y:S01]  /*6fa0*/  @!P2 IMAD.IADD R87, R87, 0x1, -R8.reuse ;  /* 0x000000015757a824 */ /* 0x100fe200078e0a08 */
[C---:B------:R-:W-:Y:S01]  /*6fb0*/  ISETP.GT.U32.AND P2, PT, R8.reuse, R64, PT ;  /* 0x000000400800720c */ /* 0x040fe20003f44070 */
[----:B------:R-:W-:Y:S01]  /*6fc0*/  @!P5 IMAD.IADD R89, R89, 0x1, -R8 ;  /* 0x000000015959d824 */ /* 0x000fe200078e0a08 */
[----:B------:R-:W-:-:S05]  /*6fd0*/  ISETP.GT.U32.AND P5, PT, R8, R67, PT ;  /* 0x000000430800720c */ /* 0x000fca0003fa4070 */
[--C-:B------:R-:W-:Y:S02]  /*6fe0*/  @!P3 IMAD.IADD R63, R63, 0x1, -R8.reuse ;  /* 0x000000013f3fb824 */ /* 0x100fe400078e0a08 */
[--C-:B------:R-:W-:Y:S01]  /*6ff0*/  @!P0 IMAD.IADD R66, R66, 0x1, -R8.reuse ;  /* 0x0000000142428824 */ /* 0x100fe200078e0a08 */
[----:B------:R-:W-:Y:S01]  /*7000*/  ISETP.GT.U32.AND P0, PT, R8, R20, PT ;  /* 0x000000140800720c */ /* 0x000fe20003f04070 */
[--C-:B------:R-:W-:Y:S02]  /*7010*/  @!P6 IMAD.IADD R65, R65, 0x1, -R8.reuse ;  /* 0x000000014141e824 */ /* 0x100fe400078e0a08 */
[--C-:B------:R-:W-:Y:S02]  /*7020*/  @!P2 IMAD.IADD R64, R64, 0x1, -R8.reuse ;  /* 0x000000014040a824 */ /* 0x100fe400078e0a08 */
[----:B------:R-:W-:Y:S01]  /*7030*/  @!P5 IMAD.IADD R67, R67, 0x1, -R8 ;  /* 0x000000014343d824 */ /* 0x000fe200078e0a08 */
[----:B------:R-:W-:Y:S01]  /*7040*/  ISETP.GT.U32.AND P5, PT, R8, R65, PT ;  /* 0x000000410800720c */ /* 0x000fe20003fa4070 */
[----:B------:R-:W-:-:S06]  /*7050*/  @!P1 IMAD.MOV R90, RZ, RZ, -R90 ;  /* 0x000000ffff5a9224 */ /* 0x000fcc00078e0a5a */
[----:B------:R-:W-:Y:S01]  /*7060*/  @!P0 IMAD.IADD R20, R20, 0x1, -R8 ;  /* 0x0000000114148824 */ /* 0x000fe200078e0a08 */
[----:B------:R-:W-:-:S05]  /*7070*/  ISETP.GT.U32.AND P0, PT, R8, R70, PT ;  /* 0x000000460800720c */ /* 0x000fca0003f04070 */
[----:B------:R-:W-:Y:S01]  /*7080*/  @!P5 IMAD.IADD R65, R65, 0x1, -R8 ;  /* 0x000000014141d824 */ /* 0x000fe200078e0a08 */
[----:B------:R-:W-:-:S07]  /*7090*/  ISETP.GT.U32.AND P5, PT, R8, R71, PT ;  /* 0x000000470800720c */ /* 0x000fce0003fa4070 */
[----:B------:R-:W-:-:S06]  /*70a0*/  @!P0 IMAD.IADD R70, R70, 0x1, -R8 ;  /* 0x0000000146468824 */ /* 0x000fcc00078e0a08 */
[----:B------:R-:W-:Y:S01]  /*70b0*/  @!P5 IMAD.IADD R71, R71, 0x1, -R8 ;  /* 0x000000014747d824 */ /* 0x000fe200078e0a08 */
[----:B--2---:R-:W-:Y:S02]  /*70c0*/  ISETP.GE.AND P3, PT, R82, RZ, PT ;  /* 0x000000ff5200720c */ /* 0x004fe40003f66270 */
[----:B------:R-:W2:Y:S01]  /*70d0*/  LDL R82, [R1+0x1044] ;  /* 0x0010440001527983 */ /* 0x000ea20000100800 */
[----:B---3--:R-:W-:Y:S02]  /*70e0*/  ISETP.GE.AND P4, PT, R10, RZ, PT ;  /* 0x000000ff0a00720c */ /* 0x008fe40003f86270 */
[----:B------:R-:W-:Y:S02]  /*70f0*/  ISETP.GE.AND P2, PT, R81, RZ, PT ;  /* 0x000000ff5100720c */ /* 0x000fe40003f46270 */
[----:B------:R-:W3:Y:S09]  /*7100*/  LDL R81, [R1+0x103c] ;  /* 0x00103c0001517983 */ /* 0x000ef20000100800 */
[----:B------:R-:W-:Y:S01]  /*7110*/  @!P4 IMAD.MOV R87, RZ, RZ, -R87 ;  /* 0x000000ffff57c224 */ /* 0x000fe200078e0a57 */
[----:B------:R-:W-:Y:S01]  /*7120*/  ISETP.GT.U32.AND P4, PT, R8, R19, PT ;  /* 0x000000130800720c */ /* 0x000fe20003f84070 */
[----:B------:R-:W-:-:S02]  /*7130*/  @!P3 IMAD.MOV R88, RZ, RZ, -R88 ;  /* 0x000000ffff58b224 */ /* 0x000fc400078e0a58 */
[----:B------:R-:W-:Y:S01]  /*7140*/  @!P2 IMAD.MOV R89, RZ, RZ, -R89 ;  /* 0x000000ffff59a224 */ /* 0x000fe200078e0a59 */
[----:B------:R-:W-:Y:S04]  /*7150*/  STL [R1+0x131c], R90 ;  /* 0x00131c5a01007387 */ /* 0x000fe80000100800 */
[----:B------:R-:W-:Y:S05]  /*7160*/  STL [R1+0x1320], R87 ;  /* 0x0013205701007387 */ /* 0x000fea0000100800 */
[----:B------:R-:W-:Y:S01]  /*7170*/  @!P4 IMAD.IADD R19, R19, 0x1, -R8 ;  /* 0x000000011313c824 */ /* 0x000fe200078e0a08 */
[----:B------:R-:W-:Y:S04]  /*7180*/  STL [R1+0x1324], R88 ;  /* 0x0013245801007387 */ /* 0x000fe80000100800 */
[----:B------:R-:W-:Y:S01]  /*7190*/  STL [R1+0x1328], R89 ;  /* 0x0013285901007387 */ /* 0x000fe20000100800 */
[----:B----4-:R-:W-:-:S03]  /*71a0*/  ISETP.GE.AND P0, PT, R17, RZ, PT ;  /* 0x000000ff1100720c */ /* 0x010fc60003f06270 */
        /* <DEDUP_REMOVED lines=8> */
[----:B0-----:R-:W4:Y:S01]  /*7230*/  LDL R92, [R1+0xfc8] ;  /* 0x000fc800015c7983 */ /* 0x001f220000100800 */
[C---:B------:R-:W-:Y:S02]  /*7240*/  ISETP.GT.U32.AND P1, PT, R8.reuse, R64, PT ;  /* 0x000000400800720c */ /* 0x040fe40003f24070 */
[C---:B------:R-:W-:Y:S01]  /*7250*/  ISETP.GT.U32.AND P4, PT, R8.reuse, R73, PT ;  /* 0x000000490800720c */ /* 0x040fe20003f84070 */
[----:B-1----:R-:W4:Y:S01]  /*7260*/  LDL R91, [R1+0xfdc] ;  /* 0x000fdc00015b7983 */ /* 0x002f220000100800 */
[----:B------:R-:W-:-:S03]  /*7270*/  ISETP.GT.U32.AND P2, PT, R8, R67, PT ;  /* 0x000000430800720c */ /* 0x000fc60003f44070 */
[----:B------:R-:W4:Y:S02]  /*7280*/  LDL R86, [R1+0xfd8] ;  /* 0x000fd80001567983 */ /* 0x000f240000100800 */
[--C-:B------:R-:W-:Y:S02]  /*7290*/  @!P6 IMAD.IADD R68, R68, 0x1, -R8.reuse ;  /* 0x000000014444e824 */ /* 0x100fe400078e0a08 */
[--C-:B------:R-:W-:Y:S01]  /*72a0*/  @!P3 IMAD.IADD R66, R66, 0x1, -R8.reuse ;  /* 0x000000014242b824 */ /* 0x100fe200078e0a08 */
[C---:B------:R-:W-:Y:S02]  /*72b0*/  ISETP.GT.U32.AND P3, PT, R8.reuse, R72, PT ;  /* 0x000000480800720c */ /* 0x040fe40003f64070 */
[----:B------:R-:W-:Y:S01]  /*72c0*/  ISETP.GT.U32.AND P6, PT, R8, R68, PT ;  /* 0x000000440800720c */ /* 0x000fe20003fc4070 */
[----:B------:R-:W-:Y:S01]  /*72d0*/  @!P1 IMAD.IADD R64, R64, 0x1, -R8 ;  /* 0x0000000140409824 */ /* 0x000fe200078e0a08 */
[----:B------:R-:W-:-:S09]  /*72e0*/  ISETP.GT.U32.AND P1, PT, R8, R69, PT ;  /* 0x000000450800720c */ /* 0x000fd20003f24070 */
[--C-:B------:R-:W-:Y:S02]  /*72f0*/  @!P3 IMAD.IADD R72, R72, 0x1, -R8.reuse ;  /* 0x000000014848b824 */ /* 0x100fe400078e0a08 */
[--C-:B------:R-:W-:Y:S01]  /*7300*/  @!P6 IMAD.IADD R68, R68, 0x1, -R8.reuse ;  /* 0x000000014444e824 */ /* 0x100fe200078e0a08 */
[----:B------:R-:W-:Y:S01]  /*7310*/  ISETP.GE.AND P6, PT, R84, RZ, PT ;  /* 0x000000ff5400720c */ /* 0x000fe20003fc6270 */
[--C-:B------:R-:W-:Y:S01]  /*7320*/  @!P1 IMAD.IADD R69, R69, 0x1, -R8.reuse ;  /* 0x0000000145459824 */ /* 0x100fe200078e0a08 */
[----:B------:R-:W-:Y:S01]  /*7330*/  ISETP.GE.AND P1, PT, R83, RZ, PT ;  /* 0x000000ff5300720c */ /* 0x000fe20003f26270 */
[----:B------:R-:W-:Y:S01]  /*7340*/  IMAD.MOV.U32 R84, RZ, RZ, R63 ;  /* 0x000000ffff547224 */ /* 0x000fe200078e003f */
[----:B------:R-:W-:Y:S01]  /*7350*/  IABS R14, R14 ;  /* 0x0000000e000e7213 */ /* 0x000fe20000000000 */
[----:B------:R-:W-:Y:S02]  /*7360*/  @!P4 IMAD.IADD R73, R73, 0x1, -R8 ;  /* 0x000000014949c824 */ /* 0x000fe400078e0a08 */
[----:B------:R-:W-:-:S06]  /*7370*/  IMAD.MOV.U32 R83, RZ, RZ, R64 ;  /* 0x000000ffff537224 */ /* 0x000fcc00078e0040 */
[----:B------:R-:W-:Y:S01]  /*7380*/  @!P6 IMAD.MOV R84, RZ, RZ, -R84 ;  /* 0x000000ffff54e224 */ /* 0x000fe200078e0a54 */
[----:B------:R-:W-:Y:S01]  /*7390*/  ISETP.GT.U32.AND P6, PT, R8, R72, PT ;  /* 0x000000480800720c */ /* 0x000fe20003fc4070 */
[----:B------:R-:W-:-:S04]  /*73a0*/  IMAD.HI.U32 R10, R9, R14, RZ ;  /* 0x0000000e090a7227 */ /* 0x000fc800078e00ff */
[----:B------:R-:W-:Y:S02]  /*73b0*/  @!P2 IMAD.IADD R67, R67, 0x1, -R8 ;  /* 0x000000014343a824 */ /* 0x000fe400078e0a08 */
[----:B------:R-:W-:Y:S02]  /*73c0*/  IMAD.MOV R10, RZ, RZ, -R10 ;  /* 0x000000ffff0a7224 */ /* 0x000fe400078e0a0a */
[----:B------:R-:W-:Y:S01]  /*73d0*/  @!P1 IMAD.MOV R83, RZ, RZ, -R83 ;  /* 0x000000ffff539224 */ /* 0x000fe200078e0a53 */
[----:B------:R-:W-:Y:S01]  /*73e0*/  STL [R1+0x1334], R84 ;  /* 0x0013345401007387 */ /* 0x000fe20000100800 */
[----:B------:R-:W-:Y:S02]  /*73f0*/  IMAD R14, R8, R10, R14 ;  /* 0x0000000a080e7224 */ /* 0x000fe400078e020e */
[----:B------:R-:W-:Y:S01]  /*7400*/  @!P6 IMAD.IADD R72, R72, 0x1, -R8 ;  /* 0x000000014848e824 */ /* 0x000fe200078e0a08 */
[----:B------:R-:W-:Y:S01]  /*7410*/  STL [R1+0x1338], R83 ;  /* 0x0013385301007387 */ /* 0x000fe20000100800 */
[----:B------:R-:W-:Y:S01]  /*7420*/  VIADD R10, R0, 0xf9 ;  /* 0x000000f9000a7836 */ /* 0x000fe20000000000 */
[----:B------:R-:W-:-:S02]  /*7430*/  ISETP.GT.U32.AND P6, PT, R8, R78, PT ;  /* 0x0000004e0800720c */ /* 0x000fc40003fc4070 */
[----:B------:R-:W-:-:S11]  /*7440*/  ISETP.GT.U32.AND P1, PT, R8, R70, PT ;  /* 0x000000460800720c */ /* 0x000fd60003f24070 */
[--C-:B------:R-:W-:Y:S02]  /*7450*/  @!P6 IMAD.IADD R78, R78, 0x1, -R8.reuse ;  /* 0x000000014e4ee824 */ /* 0x100fe400078e0a08 */
[----:B------:R-:W-:Y:S01]  /*7460*/  @!P1 IMAD.IADD R70, R70, 0x1, -R8 ;  /* 0x0000000146469824 */ /* 0x000fe200078e0a08 */
[----:B------:R-:W-:-:S13]  /*7470*/  ISETP.GT.U32.AND P1, PT, R8, R76, PT ;  /* 0x0000004c0800720c */ /* 0x000fda0003f24070 */
[----:B------:R-:W-:Y:S01]  /*7480*/  @!P1 IMAD.IADD R76, R76, 0x1, -R8 ;  /* 0x000000014c4c9824 */ /* 0x000fe200078e0a08 */
[----:B--2---:R-:W-:Y:S01]  /*7490*/  ISETP.GE.AND P3, PT, R82, RZ, PT ;  /* 0x000000ff5200720c */ /* 0x004fe20003f66270 */
[----:B------:R-:W-:-:S04]  /*74a0*/  IMAD.MOV.U32 R82, RZ, RZ, R65 ;  /* 0x000000ffff527224 */ /* 0x000fc800078e0041 */
[----:B------:R-:W-:Y:S01]  /*74b0*/  @!P0 IMAD.MOV R82, RZ, RZ, -R82 ;  /* 0x000000ffff528224 */ /* 0x000fe200078e0a52 */
[----:B------:R-:W-:Y:S02]  /*74c0*/  ISETP.GT.U32.AND P0, PT, R8, R71, PT ;  /* 0x000000470800720c */ /* 0x000fe40003f04070 */
[----:B---3--:R-:W-:Y:S01]  /*74d0*/  ISETP.GE.AND P4, PT, R81, RZ, PT ;  /* 0x000000ff5100720c */ /* 0x008fe20003f86270 */
[----:B------:R-:W-:-:S10]  /*74e0*/  IMAD.MOV.U32 R81, RZ, RZ, R66 ;  /* 0x000000ffff517224 */ /* 0x000fd400078e0042 */
[----:B------:R-:W-:Y:S01]  /*74f0*/  @!P0 IMAD.IADD R71, R71, 0x1, -R8 ;  /* 0x0000000147478824 */ /* 0x000fe200078e0a08 */
[----:B------:R-:W-:Y:S01]  /*7500*/  ISETP.GT.U32.AND P0, PT, R8, R77, PT ;  /* 0x0000004d0800720c */ /* 0x000fe20003f04070 */
[----:B------:R-:W-:Y:S02]  /*7510*/  @!P5 IMAD.MOV R81, RZ, RZ, -R81 ;  /* 0x000000ffff51d224 */ /* 0x000fe400078e0a51 */
[----:B------:R-:W-:Y:S01]  /*7520*/  @!P3 IMAD.MOV R67, RZ, RZ, -R67 ;  /* 0x000000ffff43b224 */ /* 0x000fe200078e0a43 */
[----:B------:R-:W-:Y:S01]  /*7530*/  STL [R1+0x133c], R82 ;  /* 0x00133c5201007387 */ /* 0x000fe20000100800 */
[----:B------:R-:W-:-:S03]  /*7540*/  @!P4 IMAD.MOV R68, RZ, RZ, -R68 ;  /* 0x000000ffff44c224 */ /* 0x000fc600078e0a44 */
[----:B------:R-:W-:Y:S04]  /*7550*/  STL [R1+0x1340], R81 ;  /* 0x0013405101007387 */ /* 0x000fe80000100800 */
[----:B------:R-:W-:Y:S01]  /*7560*/  STL [R1+0x1344], R67 ;  /* 0x0013444301007387 */ /* 0x000fe20000100800 */
[----:B------:R-:W-:-:S03]  /*7570*/  @!P0 IMAD.IADD R77, R77, 0x1, -R8 ;  /* 0x000000014d4d8824 */ /* 0x000fc600078e0a08 */
[----:B------:R0:W-:Y:S04]  /*7580*/  STL [R1+0x1348], R0 ;  /* 0x0013480001007387 */ /* 0x0001e80000100800 */
[----:B------:R1:W-:Y:S04]  /*7590*/  STL [R1+0x1160], R10 ;  /* 0x0011600a01007387 */ /* 0x0003e80000100800 */
[----:B------:R-:W-:Y:S01]  /*75a0*/  STL [R1+0x134c], R68 ;  /* 0x00134c4401007387 */ /* 0x000fe20000100800 */
[----:B----4-:R-:W-:Y:S01]  /*75b0*/  ISETP.GE.AND P6, PT, R16, RZ, PT ;  /* 0x000000ff1000720c */ /* 0x010fe20003fc6270 */
[----:B0-----:R-:W0:Y:S01]  /*75c0*/  LDC R0, c[0x0][0x3a0] ;  /* 0x0000e800ff007b82 */ /* 0x001e220000000800 */
[----:B------:R-:W-:Y:S01]  /*75d0*/  ISETP.GE.AND P0, PT, R17, RZ, PT ;  /* 0x000000ff1100720c */ /* 0x000fe20003f06270 */
[----:B------:R-:W2:Y:S04]  /*75e0*/  LDL R16, [R1+0x10cc] ;  /* 0x0010cc0001107983 */ /* 0x000ea80000100800 */
[----:B------:R-:W3:Y:S01]  /*75f0*/  LDL R17, [R1+0x1088] ;  /* 0x0010880001117983 */ /* 0x000ee20000100800 */
[----:B------:R-:W-:-:S03]  /*7600*/  ISETP.GE.AND P1, PT, R85, RZ, PT ;  /* 0x000000ff5500720c */ /* 0x000fc60003f26270 */
[----:B------:R-:W4:Y:S01]  /*7610*/  LDL R85, [R1+0x1090] ;  /* 0x0010900001557983 */ /* 0x000f220000100800 */
[----:B------:R-:W-:-:S13]  /*7620*/  ISETP.GT.U32.AND P2, PT, R8, R74, PT ;  /* 0x0000004a0800720c */ /* 0x000fda0003f44070 */
[----:B------:R-:W-:Y:S01]  /*7630*/  @!P2 IMAD.IADD R74, R74, 0x1, -R8 ;  /* 0x000000014a4aa824 */ /* 0x000fe200078e0a08 */
[----:B------:R-:W-:-:S13]  /*7640*/  ISETP.GT.U32.AND P2, PT, R8, R69, PT ;  /* 0x000000450800720c */ /* 0x000fda0003f44070 */
[----:B------:R-:W-:Y:S01]  /*7650*/  @!P2 IMAD.IADD R69, R69, 0x1, -R8 ;  /* 0x000000014545a824 */ /* 0x000fe200078e0a08 */
[C---:B------:R-:W-:Y:S02]  /*7660*/  ISETP.GT.U32.AND P2, PT, R8.reuse, R80, PT ;  /* 0x000000500800720c */ /* 0x040fe40003f44070 */
[C---:B------:R-:W-:Y:S02]  /*7670*/  ISETP.GT.U32.AND P4, PT, R8.reuse, R75, PT ;  /* 0x0000004b0800720c */ /* 0x040fe40003f84070 */
[C---:B------:R-:W-:Y:S02]  /*7680*/  ISETP.GT.U32.AND P3, PT, R8.reuse, R73, PT ;  /* 0x000000490800720c */ /* 0x040fe40003f64070 */
[----:B------:R-:W-:-:S07]  /*7690*/  ISETP.GT.U32.AND P5, PT, R8, R74, PT ;  /* 0x0000004a0800720c */ /* 0x000fce0003fa4070 */
[----:B------:R-:W-:Y:S01]  /*76a0*/  @!P2 IMAD.IADD R80, R80, 0x1, -R8 ;  /* 0x000000015050a824 */ /* 0x000fe200078e0a08 */
[----:B------:R-:W-:Y:S02]  /*76b0*/  ISETP.GE.AND P2, PT, R92, RZ, PT ;  /* 0x000000ff5c00720c */ /* 0x000fe40003f46270 */
[----:B------:R-:W4:Y:S01]  /*76c0*/  LDL R92, [R1+0x1050] ;  /* 0x00105000015c7983 */ /* 0x000f220000100800 */
[----:B------:R-:W-:Y:S01]  /*76d0*/  @!P1 IMAD.MOV R72, RZ, RZ, -R72 ;  /* 0x000000ffff489224 */ /* 0x000fe200078e0a48 */
[----:B------:R-:W-:Y:S01]  /*76e0*/  ISETP.GT.U32.AND P1, PT, R8, R77, PT ;  /* 0x0000004d0800720c */ /* 0x000fe20003f24070 */
[--C-:B------:R-:W-:Y:S01]  /*76f0*/  @!P4 IMAD.IADD R75, R75, 0x1, -R8.reuse ;  /* 0x000000014b4bc824 */ /* 0x100fe200078e0a08 */
[----:B------:R-:W-:Y:S01]  /*7700*/  ISETP.GE.AND P4, PT, R91, RZ, PT ;  /* 0x000000ff5b00720c */ /* 0x000fe20003f86270 */
[--C-:B------:R-:W-:Y:S01]  /*7710*/  @!P3 IMAD.IADD R73, R73, 0x1, -R8.reuse ;  /* 0x000000014949b824 */ /* 0x100fe200078e0a08 */
[----:B------:R-:W4:Y:S01]  /*7720*/  LDL R91, [R1+0x1058] ;  /* 0x00105800015b7983 */ /* 0x000f220000100800 */
[--C-:B------:R-:W-:Y:S01]  /*7730*/  @!P5 IMAD.IADD R74, R74, 0x1, -R8.reuse ;  /* 0x000000014a4ad824 */ /* 0x100fe200078e0a08 */
[----:B------:R-:W-:Y:S01]  /*7740*/  ISETP.GE.AND P5, PT, R86, RZ, PT ;  /* 0x000000ff5600720c */ /* 0x000fe20003fa6270 */
[----:B------:R-:W-:Y:S01]  /*7750*/  @!P0 IMAD.MOV R73, RZ, RZ, -R73 ;  /* 0x000000ffff498224 */ /* 0x000fe200078e0a49 */
[C---:B------:R-:W-:Y:S01]  /*7760*/  ISETP.GT.U32.AND P0, PT, R8.reuse, R78, PT ;  /* 0x0000004e0800720c */ /* 0x040fe20003f04070 */
[----:B------:R-:W4:Y:S04]  /*7770*/  LDL R86, [R1+0x104c] ;  /* 0x00104c0001567983 */ /* 0x000f280000100800 */
[----:B------:R-:W-:Y:S01]  /*7780*/  @!P1 IMAD.IADD R77, R77, 0x1, -R8 ;  /* 0x000000014d4d9824 */ /* 0x000fe200078e0a08 */
[----:B------:R-:W-:Y:S01]  /*7790*/  ISETP.GT.U32.AND P1, PT, R8, R41, PT ;  /* 0x000000290800720c */ /* 0x000fe20003f24070 */
[----:B------:R-:W-:-:S02]  /*77a0*/  @!P4 IMAD.MOV R70, RZ, RZ, -R70 ;  /* 0x000000ffff46c224 */ /* 0x000fc400078e0a46 */
[----:B------:R-:W-:Y:S02]  /*77b0*/  @!P2 IMAD.MOV R71, RZ, RZ, -R71 ;  /* 0x000000ffff47a224 */ /* 0x000fe400078e0a47 */
[----:B------:R-:W-:Y:S02]  /*77c0*/  @!P5 IMAD.MOV R69, RZ, RZ, -R69 ;  /* 0x000000ffff45d224 */ /* 0x000fe400078e0a45 */
[----:B------:R-:W-:Y:S01]  /*77d0*/  @!P0 IMAD.IADD R78, R78, 0x1, -R8 ;  /* 0x000000014e4e8824 */ /* 0x000fe200078e0a08 */
[C---:B------:R-:W-:Y:S01]  /*77e0*/  ISETP.GT.U32.AND P0, PT, R8.reuse, R42, PT ;  /* 0x0000002a0800720c */ /* 0x040fe20003f04070 */
[----:B------:R-:W-:Y:S01]  /*77f0*/  @!P6 IMAD.MOV R74, RZ, RZ, -R74 ;  /* 0x000000ffff4ae224 */ /* 0x000fe200078e0a4a */
[----:B------:R-:W-:Y:S01]  /*7800*/  STL [R1+0x1350], R69 ;  /* 0x0013504501007387 */ /* 0x000fe20000100800 */
[----:B------:R-:W-:-:S03]  /*7810*/  ISETP.GT.U32.AND P2, PT, R8, R76, PT ;  /* 0x0000004c0800720c */ /* 0x000fc60003f44070 */
[----:B------:R-:W-:Y:S01]  /*7820*/  STL [R1+0x1354], R70 ;  /* 0x0013544601007387 */ /* 0x000fe20000100800 */
[----:B------:R-:W-:-:S03]  /*7830*/  @!P1 IMAD.IADD R41, R41, 0x1, -R8 ;  /* 0x0000000129299824 */ /* 0x000fc600078e0a08 */
[----:B------:R-:W-:Y:S04]  /*7840*/  STL [R1+0x1358], R71 ;  /* 0x0013584701007387 */ /* 0x000fe80000100800 */
[----:B------:R-:W-:Y:S04]  /*7850*/  STL [R1+0x135c], R72 ;  /* 0x00135c4801007387 */ /* 0x000fe80000100800 */
[----:B------:R-:W-:Y:S04]  /*7860*/  STL [R1+0x1360], R73 ;  /* 0x0013604901007387 */ /* 0x000fe80000100800 */
[----:B------:R-:W-:Y:S04]  /*7870*/  STL [R1+0x1364], R74 ;  /* 0x0013644a01007387 */ /* 0x000fe80000100800 */
[----:B------:R0:W-:Y:S01]  /*7880*/  STL [R1+0x1368], R9 ;  /* 0x0013680901007387 */ /* 0x0001e20000100800 */
[----:B------:R-:W-:-:S02]  /*7890*/  @!P0 IMAD.IADD R42, R42, 0x1, -R8 ;  /* 0x000000012a2a8824 */ /* 0x000fc400078e0a08 */
[----:B------:R-:W-:Y:S01]  /*78a0*/  @!P2 IMAD.IADD R76, R76, 0x1, -R8 ;  /* 0x000000014c4ca824 */ /* 0x000fe200078e0a08 */
[----:B------:R-:W-:-:S13]  /*78b0*/  ISETP.GT.U32.AND P2, PT, R8, R40, PT ;  /* 0x000000280800720c */ /* 0x000fda0003f44070 */
[----:B------:R-:W-:Y:S01]  /*78c0*/  @!P2 IMAD.IADD R40, R40, 0x1, -R8 ;  /* 0x000000012828a824 */ /* 0x000fe200078e0a08 */
[----:B---3--:R-:W-:Y:S02]  /*78d0*/  ISETP.GE.AND P1, PT, R17, RZ, PT ;  /* 0x000000ff1100720c */ /* 0x008fe40003f26270 */
[----:B------:R-:W3:Y:S01]  /*78e0*/  LDL R17, [R1+0x113c] ;  /* 0x00113c0001117983 */ /* 0x000ee20000100800 */
[----:B--2---:R-:W-:-:S03]  /*78f0*/  ISETP.GE.AND P0, PT, R16, RZ, PT ;  /* 0x000000ff1000720c */ /* 0x004fc60003f06270 */
[----:B------:R-:W2:Y:S01]  /*7900*/  LDL R16, [R1+0x1144] ;  /* 0x0011440001107983 */ /* 0x000ea20000100800 */
[----:B----4-:R-:W-:-:S03]  /*7910*/  ISETP.GE.AND P2, PT, R85, RZ, PT ;  /* 0x000000ff5500720c */ /* 0x010fc60003f46270 */
[----:B------:R-:W4:Y:S01]  /*7920*/  LDL R85, [R1+0x110c] ;  /* 0x00110c0001557983 */ /* 0x000f220000100800 */
[C---:B------:R-:W-:Y:S02]  /*7930*/  ISETP.GT.U32.AND P4, PT, R8.reuse, R80, PT ;  /* 0x000000500800720c */ /* 0x040fe40003f84070 */
[----:B------:R-:W-:-:S11]  /*7940*/  ISETP.GT.U32.AND P3, PT, R8, R79, PT ;  /* 0x0000004f0800720c */ /* 0x000fd60003f64070 */
[--C-:B------:R-:W-:Y:S01]  /*7950*/  @!P4 IMAD.IADD R80, R80, 0x1, -R8.reuse ;  /* 0x000000015050c824 */ /* 0x100fe200078e0a08 */
[----:B------:R-:W-:Y:S01]  /*7960*/  ISETP.GT.U32.AND P4, PT, R8, R5, PT ;  /* 0x000000050800720c */ /* 0x000fe20003f84070 */
[----:B------:R-:W-:-:S05]  /*7970*/  @!P3 IMAD.IADD R79, R79, 0x1, -R8 ;  /* 0x000000014f4fb824 */ /* 0x000fca00078e0a08 */
[----:B------:R-:W-:-:S07]  /*7980*/  ISETP.GT.U32.AND P5, PT, R8, R79, PT ;  /* 0x0000004f0800720c */ /* 0x000fce0003fa4070 */
[--C-:B------:R-:W-:Y:S01]  /*7990*/  @!P4 IMAD.IADD R5, R5, 0x1, -R8.reuse ;  /* 0x000000010505c824 */ /* 0x100fe200078e0a08 */
[----:B------:R-:W-:Y:S02]  /*79a0*/  ISETP.GT.U32.AND P3, PT, R8, R75, PT ;  /* 0x0000004b0800720c */ /* 0x000fe40003f64070 */
[----:B------:R-:W-:Y:S02]  /*79b0*/  ISETP.GE.AND P4, PT, R92, RZ, PT ;  /* 0x000000ff5c00720c */ /* 0x000fe40003f86270 */
[----:B------:R-:W4:Y:S01]  /*79c0*/  LDL R92, [R1+0x10f8] ;  /* 0x0010f800015c7983 */ /* 0x000f220000100800 */
[----:B------:R-:W-:Y:S01]  /*79d0*/  @!P5 IMAD.IADD R79, R79, 0x1, -R8 ;  /* 0x000000014f4fd824 */ /* 0x000fe200078e0a08 */
[----:B------:R-:W-:Y:S02]  /*79e0*/  ISETP.GE.AND P5, PT, R91, RZ, PT ;  /* 0x000000ff5b00720c */ /* 0x000fe40003fa6270 */
[----:B------:R-:W4:Y:S07]  /*79f0*/  LDL R91, [R1+0x1108] ;  /* 0x00110800015b7983 */ /* 0x000f2e0000100800 */
[----:B------:R-:W-:Y:S01]  /*7a00*/  @!P4 IMAD.MOV R76, RZ, RZ, -R76 ;  /* 0x000000ffff4cc224 */ /* 0x000fe200078e0a4c */
[----:B------:R-:W-:Y:S01]  /*7a10*/  ISETP.GT.U32.AND P4, PT, R8, R40, PT ;  /* 0x000000280800720c */ /* 0x000fe20003f84070 */
[----:B------:R-:W-:Y:S01]  /*7a20*/  @!P3 IMAD.IADD R75, R75, 0x1, -R8 ;  /* 0x000000014b4bb824 */ /* 0x000fe200078e0a08 */
[----:B------:R-:W-:Y:S01]  /*7a30*/  ISETP.GE.AND P3, PT, R86, RZ, PT ;  /* 0x000000ff5600720c */ /* 0x000fe20003f66270 */
[----:B------:R-:W-:Y:S01]  /*7a40*/  @!P2 IMAD.MOV R77, RZ, RZ, -R77 ;  /* 0x000000ffff4da224 */ /* 0x000fe200078e0a4d */
[----:B------:R-:W-:Y:S01]  /*7a50*/  ISETP.GT.U32.AND P2, PT, R8, R41, PT ;  /* 0x000000290800720c */ /* 0x000fe20003f44070 */
[----:B------:R-:W-:-:S08]  /*7a60*/  @!P5 IMAD.MOV R80, RZ, RZ, -R80 ;  /* 0x000000ffff50d224 */ /* 0x000fd000078e0a50 */
[--C-:B------:R-:W-:Y:S01]  /*7a70*/  @!P4 IMAD.IADD R40, R40, 0x1, -R8.reuse ;  /* 0x000000012828c824 */ /* 0x100fe200078e0a08 */
[C---:B------:R-:W-:Y:S01]  /*7a80*/  ISETP.GT.U32.AND P4, PT, R8.reuse, R47, PT ;  /* 0x0000002f0800720c */ /* 0x040fe20003f84070 */
[----:B------:R-:W-:Y:S01]  /*7a90*/  @!P3 IMAD.MOV R75, RZ, RZ, -R75 ;  /* 0x000000ffff4bb224 */ /* 0x000fe200078e0a4b */
[----:B------:R-:W4:Y:S01]  /*7aa0*/  LDL R86, [R1+0x10c4] ;  /* 0x0010c40001567983 */ /* 0x000f220000100800 */
[--C-:B------:R-:W-:Y:S01]  /*7ab0*/  @!P2 IMAD.IADD R41, R41, 0x1, -R8.reuse ;  /* 0x000000012929a824 */ /* 0x100fe200078e0a08 */
[C---:B------:R-:W-:Y:S02]  /*7ac0*/  ISETP.GT.U32.AND P2, PT, R8.reuse, R48, PT ;  /* 0x000000300800720c */ /* 0x040fe40003f44070 */
[----:B------:R-:W-:Y:S01]  /*7ad0*/  ISETP.GT.U32.AND P5, PT, R8, R5, PT ;  /* 0x000000050800720c */ /* 0x000fe20003fa4070 */
[----:B------:R-:W-:Y:S04]  /*7ae0*/  STL [R1+0x136c], R75 ;  /* 0x00136c4b01007387 */ /* 0x000fe80000100800 */
[----:B------:R-:W-:Y:S02]  /*7af0*/  STL [R1+0x1370], R80 ;  /* 0x0013705001007387 */ /* 0x000fe40000100800 */
[----:B------:R-:W-:-:S02]  /*7b00*/  @!P4 IMAD.IADD R47, R47, 0x1, -R8 ;  /* 0x000000012f2fc824 */ /* 0x000fc400078e0a08 */
[----:B------:R-:W-:Y:S02]  /*7b10*/  STL [R1+0x1374], R76 ;  /* 0x0013744c01007387 */ /* 0x000fe40000100800 */
[--C-:B------:R-:W-:Y:S02]  /*7b20*/  @!P2 IMAD.IADD R48, R48, 0x1, -R8.reuse ;  /* 0x000000013030a824 */ /* 0x100fe400078e0a08 */
        /* <DEDUP_REMOVED lines=9> */
[----:B------:R-:W-:-:S13]  /*7bc0*/  ISETP.GT.U32.AND P6, PT, R8, R4, PT ;  /* 0x000000040800720c */ /* 0x000fda0003fc4070 */
[----:B------:R-:W-:-:S05]  /*7bd0*/  @!P6 IMAD.IADD R4, R4, 0x1, -R8 ;  /* 0x000000010404e824 */ /* 0x000fca00078e0a08 */
[----:B------:R-:W-:-:S13]  /*7be0*/  ISETP.GT.U32.AND P3, PT, R8, R4, PT ;  /* 0x000000040800720c */ /* 0x000fda0003f64070 */
[----:B------:R-:W-:Y:S01]  /*7bf0*/  @!P3 IMAD.IADD R4, R4, 0x1, -R8 ;  /* 0x000000010404b824 */ /* 0x000fe200078e0a08 */
[C---:B------:R-:W-:Y:S01]  /*7c00*/  ISETP.GT.U32.AND P3, PT, R8.reuse, R45, PT ;  /* 0x0000002d0800720c */ /* 0x040fe20003f64070 */
[----:B------:R-:W-:Y:S01]  /*7c10*/  @!P0 IMAD.MOV R79, RZ, RZ, -R79 ;  /* 0x000000ffff4f8224 */ /* 0x000fe200078e0a4f */
[C---:B------:R-:W-:Y:S02]  /*7c20*/  ISETP.GT.U32.AND P0, PT, R8.reuse, R44, PT ;  /* 0x0000002c0800720c */ /* 0x040fe40003f04070 */
[----:B-1----:R-:W-:Y:S02]  /*7c30*/  IABS R10, R10 ;  /* 0x0000000a000a7213 */ /* 0x002fe40000000000 */
[----:B------:R-:W-:-:S07]  /*7c40*/  ISETP.GT.U32.AND P6, PT, R8, R43, PT ;  /* 0x0000002b0800720c */ /* 0x000fce0003fc4070 */
[----:B------:R-:W-:Y:S01]  /*7c50*/  @!P3 IMAD.IADD R45, R45, 0x1, -R8 ;  /* 0x000000012d2db824 */ /* 0x000fe200078e0a08 */
[----:B------:R-:W-:Y:S01]  /*7c60*/  ISETP.GE.AND P3, PT, R92, RZ, PT ;  /* 0x000000ff5c00720c */ /* 0x000fe20003f66270 */
[----:B------:R-:W-:Y:S01]  /*7c70*/  IMAD.HI.U32 R63, R9, R10, RZ ;  /* 0x0000000a093f7227 */ /* 0x000fe200078e00ff */
[----:B------:R-:W4:Y:S03]  /*7c80*/  LDL R92, [R1+0x1164] ;  /* 0x00116400015c7983 */ /* 0x000f260000100800 */
[----:B------:R-:W-:Y:S02]  /*7c90*/  IMAD.MOV.U32 R64, RZ, RZ, R40 ;  /* 0x000000ffff407224 */ /* 0x000fe400078e0028 */
[----:B------:R-:W-:Y:S02]  /*7ca0*/  IMAD.MOV R63, RZ, RZ, -R63 ;  /* 0x000000ffff3f7224 */ /* 0x000fe400078e0a3f */
[----:B------:R-:W-:Y:S01]  /*7cb0*/  @!P0 IMAD.IADD R44, R44, 0x1, -R8 ;  /* 0x000000012c2c8824 */ /* 0x000fe200078e0a08 */
[----:B------:R-:W-:-:S03]  /*7cc0*/  ISETP.GE.AND P0, PT, R91, RZ, PT ;  /* 0x000000ff5b00720c */ /* 0x000fc60003f06270 */
[----:B------:R-:W-:Y:S01]  /*7cd0*/  @!P3 IMAD.MOV R64, RZ, RZ, -R64 ;  /* 0x000000ffff40b224 */ /* 0x000fe200078e0a40 */
[C---:B------:R-:W-:Y:S01]  /*7ce0*/  ISETP.GT.U32.AND P3, PT, R8.reuse, R46, PT ;  /* 0x0000002e0800720c */ /* 0x040fe20003f64070 */
[C---:B------:R-:W-:Y:S01]  /*7cf0*/  IMAD R10, R8.reuse, R63, R10 ;  /* 0x0000003f080a7224 */ /* 0x040fe200078e020a */
[----:B------:R-:W4:Y:S01]  /*7d00*/  LDL R91, [R1+0x1168] ;  /* 0x00116800015b7983 */ /* 0x000f220000100800 */
[----:B------:R-:W-:Y:S02]  /*7d10*/  IMAD.MOV.U32 R63, RZ, RZ, R41 ;  /* 0x000000ffff3f7224 */ /* 0x000fe400078e0029 */
[----:B------:R-:W-:Y:S02]  /*7d20*/  @!P6 IMAD.IADD R43, R43, 0x1, -R8 ;  /* 0x000000012b2be824 */ /* 0x000fe400078e0a08 */
[----:B------:R-:W-:Y:S01]  /*7d30*/  @!P5 IMAD.MOV R63, RZ, RZ, -R63 ;  /* 0x000000ffff3fd224 */ /* 0x000fe200078e0a3f */
[C---:B------:R-:W-:Y:S02]  /*7d40*/  ISETP.GT.U32.AND P5, PT, R8.reuse, R47, PT ;  /* 0x0000002f0800720c */ /* 0x040fe40003fa4070 */
[----:B------:R-:W-:-:S03]  /*7d50*/  ISETP.GT.U32.AND P6, PT, R8, R43, PT ;  /* 0x0000002b0800720c */ /* 0x000fc60003fc4070 */
[----:B------:R-:W-:Y:S01]  /*7d60*/  @!P3 IMAD.IADD R46, R46, 0x1, -R8 ;  /* 0x000000012e2eb824 */ /* 0x000fe200078e0a08 */
[----:B------:R-:W-:Y:S01]  /*7d70*/  ISETP.GT.U32.AND P3, PT, R8, R53, PT ;  /* 0x000000350800720c */ /* 0x000fe20003f64070 */
[----:B------:R-:W-:-:S04]  /*7d80*/  IMAD.MOV.U32 R65, RZ, RZ, R5 ;  /* 0x000000ffff417224 */ /* 0x000fc800078e0005 */
[----:B------:R-:W-:Y:S02]  /*7d90*/  @!P0 IMAD.MOV R65, RZ, RZ, -R65 ;  /* 0x000000ffff418224 */ /* 0x000fe400078e0a41 */
[--C-:B------:R-:W-:Y:S01]  /*7da0*/  @!P5 IMAD.IADD R47, R47, 0x1, -R8.reuse ;  /* 0x000000012f2fd824 */ /* 0x100fe200078e0a08 */
[----:B------:R-:W-:Y:S01]  /*7db0*/  ISETP.GT.U32.AND P5, PT, R8, R54, PT ;  /* 0x000000360800720c */ /* 0x000fe20003fa4070 */
[--C-:B------:R-:W-:Y:S01]  /*7dc0*/  @!P6 IMAD.IADD R43, R43, 0x1, -R8.reuse ;  /* 0x000000012b2be824 */ /* 0x100fe200078e0a08 */
[----:B------:R-:W-:Y:S02]  /*7dd0*/  ISETP.GE.AND P6, PT, R86, RZ, PT ;  /* 0x000000ff5600720c */ /* 0x000fe40003fc6270 */
[----:B------:R-:W-:Y:S01]  /*7de0*/  ISETP.GT.U32.AND P0, PT, R8, R45, PT ;  /* 0x0000002d0800720c */ /* 0x000fe20003f04070 */
[----:B------:R-:W4:Y:S01]  /*7df0*/  LDL R86, [R1+0x1140] ;  /* 0x0011400001567983 */ /* 0x000f220000100800 */
[----:B------:R-:W-:-:S07]  /*7e00*/  @!P3 IMAD.IADD R53, R53, 0x1, -R8 ;  /* 0x000000013535b824 */ /* 0x000fce00078e0a08 */
[----:B------:R-:W-:-:S04]  /*7e10*/  @!P5 IMAD.IADD R54, R54, 0x1, -R8 ;  /* 0x000000013636d824 */ /* 0x000fc800078e0a08 */
        /* <DEDUP_REMOVED lines=9> */
[----:B------:R-:W-:Y:S01]  /*7eb0*/  @!P1 IMAD.MOV R78, RZ, RZ, -R78 ;  /* 0x000000ffff4e9224 */ /* 0x000fe200078e0a4e */
[----:B------:R-:W-:-:S13]  /*7ec0*/  ISETP.GT.U32.AND P1, PT, R8, R42, PT ;  /* 0x0000002a0800720c */ /* 0x000fda0003f24070 */
[----:B------:R-:W-:Y:S01]  /*7ed0*/  @!P1 IMAD.IADD R42, R42, 0x1, -R8 ;  /* 0x000000012a2a9824 */ /* 0x000fe200078e0a08 */
[----:B------:R-:W-:-:S03]  /*7ee0*/  ISETP.GT.U32.AND P1, PT, R8, R49, PT ;  /* 0x000000310800720c */ /* 0x000fc60003f24070 */
[----:B------:R-:W-:-:S10]  /*7ef0*/  @!P4 IMAD.MOV R42, RZ, RZ, -R42 ;  /* 0x000000ffff2ac224 */ /* 0x000fd400078e0a2a */
[----:B------:R-:W-:Y:S01]  /*7f00*/  @!P1 IMAD.IADD R49, R49, 0x1, -R8 ;  /* 0x0000000131319824 */ /* 0x000fe200078e0a08 */
[C---:B------:R-:W-:Y:S02]  /*7f10*/  ISETP.GT.U32.AND P1, PT, R8.reuse, R44, PT ;  /* 0x0000002c0800720c */ /* 0x040fe40003f24070 */
[C---:B------:R-:W-:Y:S01]  /*7f20*/  ISETP.GT.U32.AND P4, PT, R8.reuse, R48, PT ;  /* 0x000000300800720c */ /* 0x040fe20003f84070 */
[----:B------:R-:W-:Y:S01]  /*7f30*/  @!P2 IMAD.MOV R43, RZ, RZ, -R43 ;  /* 0x000000ffff2ba224 */ /* 0x000fe200078e0a2b */
[----:B------:R-:W-:Y:S01]  /*7f40*/  ISETP.GT.U32.AND P2, PT, R8, R62, PT ;  /* 0x0000003e0800720c */ /* 0x000fe20003f44070 */
[----:B------:R-:W-:-:S08]  /*7f50*/  IMAD.MOV.U32 R66, RZ, RZ, R4 ;  /* 0x000000ffff427224 */ /* 0x000fd000078e0004 */
[--C-:B------:R-:W-:Y:S01]  /*7f60*/  @!P1 IMAD.IADD R44, R44, 0x1, -R8.reuse ;  /* 0x000000012c2c9824 */ /* 0x100fe200078e0a08 */
[----:B------:R-:W-:Y:S01]  /*7f70*/  ISETP.GT.U32.AND P1, PT, R8, R51, PT ;  /* 0x000000330800720c */ /* 0x000fe20003f24070 */
[----:B------:R-:W-:Y:S01]  /*7f80*/  @!P4 IMAD.IADD R48, R48, 0x1, -R8 ;  /* 0x000000013030c824 */ /* 0x000fe200078e0a08 */
[C---:B------:R-:W-:Y:S01]  /*7f90*/  ISETP.GT.U32.AND P4, PT, R8.reuse, R55, PT ;  /* 0x000000370800720c */ /* 0x040fe20003f84070 */
[----:B------:R-:W-:Y:S01]  /*7fa0*/  @!P6 IMAD.MOV R66, RZ, RZ, -R66 ;  /* 0x000000ffff42e224 */ /* 0x000fe200078e0a42 */
[----:B------:R-:W-:Y:S01]  /*7fb0*/  ISETP.GT.U32.AND P6, PT, R8, R49, PT ;  /* 0x000000310800720c */ /* 0x000fe20003fc4070 */
[----:B------:R-:W-:-:S08]  /*7fc0*/  @!P2 IMAD.IADD R62, R62, 0x1, -R8 ;  /* 0x000000013e3ea824 */ /* 0x000fd000078e0a08 */
[----:B------:R-:W-:Y:S01]  /*7fd0*/  @!P1 IMAD.IADD R51, R51, 0x1, -R8 ;  /* 0x0000000133339824 */ /* 0x000fe200078e0a08 */
[----:B------:R-:W-:Y:S02]  /*7fe0*/  ISETP.GE.AND P1, PT, R92, RZ, PT ;  /* 0x000000ff5c00720c */ /* 0x000fe40003f26270 */
[----:B------:R-:W-:Y:S01]  /*7ff0*/  ISETP.GE.AND P2, PT, R91, RZ, PT ;  /* 0x000000ff5b00720c */ /* 0x000fe20003f46270 */
[----:B------:R-:W-:Y:S01]  /*8000*/  @!P3 IMAD.MOV R48, RZ, RZ, -R48 ;  /* 0x000000ffff30b224 */ /* 0x000fe200078e0a30 */
[C---:B------:R-:W-:Y:S01]  /*8010*/  ISETP.GT.U32.AND P3, PT, R8.reuse, R54, PT ;  /* 0x000000360800720c */ /* 0x040fe20003f64070 */
[--C-:B------:R-:W-:Y:S01]  /*8020*/  @!P4 IMAD.IADD R55, R55, 0x1, -R8.reuse ;  /* 0x000000013737c824 */ /* 0x100fe200078e0a08 */
[----:B------:R-:W-:Y:S01]  /*8030*/  ISETP.GT.U32.AND P4, PT, R8, R62, PT ;  /* 0x0000003e0800720c */ /* 0x000fe20003f84070 */
[----:B------:R-:W-:-:S06]  /*8040*/  @!P6 IMAD.IADD R49, R49, 0x1, -R8 ;  /* 0x000000013131e824 */ /* 0x000fcc00078e0a08 */
[----:B------:R-:W-:Y:S01]  /*8050*/  @!P1 IMAD.MOV R46, RZ, RZ, -R46 ;  /* 0x000000ffff2e9224 */ /* 0x000fe200078e0a2e */
[C---:B------:R-:W-:Y:S01]  /*8060*/  ISETP.GT.U32.AND P1, PT, R8.reuse, R52, PT ;  /* 0x000000340800720c */ /* 0x040fe20003f24070 */
[----:B------:R-:W-:Y:S01]  /*8070*/  @!P5 IMAD.MOV R49, RZ, RZ, -R49 ;  /* 0x000000ffff31d224 */ /* 0x000fe200078e0a31 */
[C---:B------:R-:W-:Y:S01]  /*8080*/  ISETP.GT.U32.AND P5, PT, R8.reuse, R56, PT ;  /* 0x000000380800720c */ /* 0x040fe20003fa4070 */
[----:B------:R-:W-:Y:S01]  /*8090*/  @!P2 IMAD.MOV R45, RZ, RZ, -R45 ;  /* 0x000000ffff2da224 */ /* 0x000fe200078e0a2d */
[C---:B------:R-:W-:Y:S01]  /*80a0*/  ISETP.GT.U32.AND P2, PT, R8.reuse, R51, PT ;  /* 0x000000330800720c */ /* 0x040fe20003f44070 */
[----:B------:R-:W-:Y:S01]  /*80b0*/  @!P0 IMAD.MOV R47, RZ, RZ, -R47 ;  /* 0x000000ffff2f8224 */ /* 0x000fe200078e0a2f */
[----:B------:R-:W-:Y:S01]  /*80c0*/  ISETP.GT.U32.AND P0, PT, R8, R53, PT ;  /* 0x000000350800720c */ /* 0x000fe20003f04070 */
[--C-:B------:R-:W-:Y:S01]  /*80d0*/  @!P3 IMAD.IADD R54, R54, 0x1, -R8.reuse ;  /* 0x000000013636b824 */ /* 0x100fe200078e0a08 */
[----:B------:R-:W-:Y:S01]  /*80e0*/  ISETP.GT.U32.AND P3, PT, R8, R61, PT ;  /* 0x0000003d0800720c */ /* 0x000fe20003f64070 */
[----:B------:R-:W-:Y:S01]  /*80f0*/  @!P4 IMAD.IADD R62, R62, 0x1, -R8 ;  /* 0x000000013e3ec824 */ /* 0x000fe200078e0a08 */
[----:B------:R-:W-:-:S03]  /*8100*/  ISETP.GT.U32.AND P4, PT, R8, R57, PT ;  /* 0x000000390800720c */ /* 0x000fc60003f84070 */
[--C-:B------:R-:W-:Y:S01]  /*8110*/  @!P1 IMAD.IADD R52, R52, 0x1, -R8.reuse ;  /* 0x0000000134349824 */ /* 0x100fe200078e0a08 */
[----:B------:R-:W-:Y:S01]  /*8120*/  ISETP.GE.AND P6, PT, R86, RZ, PT ;  /* 0x000000ff5600720c */ /* 0x000fe20003fc6270 */
[--C-:B------:R-:W-:Y:S01]  /*8130*/  @!P5 IMAD.IADD R56, R56, 0x1, -R8.reuse ;  /* 0x000000013838d824 */ /* 0x100fe200078e0a08 */
[C---:B------:R-:W-:Y:S01]  /*8140*/  ISETP.GT.U32.AND P1, PT, R8.reuse, R59, PT ;  /* 0x0000003b0800720c */ /* 0x040fe20003f24070 */
[--C-:B------:R-:W-:Y:S01]  /*8150*/  @!P2 IMAD.IADD R51, R51, 0x1, -R8.reuse ;  /* 0x000000013333a824 */ /* 0x100fe200078e0a08 */
[C---:B------:R-:W-:Y:S01]  /*8160*/  ISETP.GT.U32.AND P2, PT, R8.reuse, R58, PT ;  /* 0x0000003a0800720c */ /* 0x040fe20003f44070 */
[--C-:B------:R-:W-:Y:S01]  /*8170*/  @!P0 IMAD.IADD R53, R53, 0x1, -R8.reuse ;  /* 0x0000000135358824 */ /* 0x100fe200078e0a08 */
[C---:B------:R-:W-:Y:S01]  /*8180*/  ISETP.GT.U32.AND P0, PT, R8.reuse, R60, PT ;  /* 0x0000003c0800720c */ /* 0x040fe20003f04070 */
[--C-:B------:R-:W-:Y:S01]  /*8190*/  @!P3 IMAD.IADD R61, R61, 0x1, -R8.reuse ;  /* 0x000000013d3db824 */ /* 0x100fe200078e0a08 */
[----:B------:R-:W-:Y:S01]  /*81a0*/  ISETP.GT.U32.AND P3, PT, R8, R56, PT ;  /* 0x000000380800720c */ /* 0x000fe20003f64070 */
[----:B------:R-:W-:-:S04]  /*81b0*/  @!P4 IMAD.IADD R57, R57, 0x1, -R8 ;  /* 0x000000013939c824 */ /* 0x000fc800078e0a08 */
[----:B------:R-:W-:Y:S01]  /*81c0*/  @!P6 IMAD.MOV R44, RZ, RZ, -R44 ;  /* 0x000000ffff2ce224 */ /* 0x000fe200078e0a2c */
[----:B------:R-:W-:Y:S01]  /*81d0*/  ISETP.GT.U32.AND P6, PT, R8, R55, PT ;  /* 0x000000370800720c */ /* 0x000fe20003fc4070 */
[--C-:B------:R-:W-:Y:S01]  /*81e0*/  @!P1 IMAD.IADD R59, R59, 0x1, -R8.reuse ;  /* 0x000000013b3b9824 */ /* 0x100fe200078e0a08 */
[----:B------:R-:W-:Y:S01]  /*81f0*/  ISETP.GE.AND P1, PT, R36, RZ, PT ;  /* 0x000000ff2400720c */ /* 0x000fe20003f26270 */
[--C-:B------:R-:W-:Y:S01]  /*8200*/  @!P2 IMAD.IADD R58, R58, 0x1, -R8.reuse ;  /* 0x000000013a3aa824 */ /* 0x100fe200078e0a08 */
[----:B------:R-:W-:Y:S01]  /*8210*/  ISETP.GE.AND P2, PT, R93, RZ, PT ;  /* 0x000000ff5d00720c */ /* 0x000fe20003f46270 */
[--C-:B------:R-:W-:Y:S01]  /*8220*/  @!P0 IMAD.IADD R60, R60, 0x1, -R8.reuse ;  /* 0x000000013c3c8824 */ /* 0x100fe200078e0a08 */
[----:B------:R-:W-:Y:S01]  /*8230*/  ISETP.GE.AND P0, PT, R35, RZ, PT ;  /* 0x000000ff2300720c */ /* 0x000fe20003f06270 */
[----:B------:R-:W-:Y:S01]  /*8240*/  @!P3 IMAD.IADD R56, R56, 0x1, -R8 ;  /* 0x000000013838b824 */ /* 0x000fe200078e0a08 */
[----:B------:R-:W-:-:S05]  /*8250*/  ISETP.GT.U32.AND P3, PT, R8, R2, PT ;  /* 0x000000020800720c */ /* 0x000fca0003f64070 */
[----:B------:R-:W-:Y:S02]  /*8260*/  @!P6 IMAD.IADD R55, R55, 0x1, -R8 ;  /* 0x000000013737e824 */ /* 0x000fe400078e0a08 */
[----:B------:R-:W-:Y:S01]  /*8270*/  @!P1 IMAD.MOV R54, RZ, RZ, -R54 ;  /* 0x000000ffff369224 */ /* 0x000fe200078e0a36 */
[C---:B------:R-:W-:Y:S01]  /*8280*/  ISETP.GT.U32.AND P1, PT, R8.reuse, R61, PT ;  /* 0x0000003d0800720c */ /* 0x040fe20003f24070 */
[----:B------:R-:W-:Y:S01]  /*8290*/  @!P2 IMAD.MOV R53, RZ, RZ, -R53 ;  /* 0x000000ffff35a224 */ /* 0x000fe200078e0a35 */
[C---:B------:R-:W-:Y:S01]  /*82a0*/  ISETP.GT.U32.AND P2, PT, R8.reuse, R60, PT ;  /* 0x0000003c0800720c */ /* 0x040fe20003f44070 */
[----:B------:R-:W-:Y:S01]  /*82b0*/  @!P0 IMAD.MOV R55, RZ, RZ, -R55 ;  /* 0x000000ffff378224 */ /* 0x000fe200078e0a37 */
[----:B------:R-:W-:Y:S01]  /*82c0*/  ISETP.GT.U32.AND P0, PT, R8, R50, PT ;  /* 0x000000320800720c */ /* 0x000fe20003f04070 */
[----:B------:R-:W-:Y:S01]  /*82d0*/  @!P3 IMAD.IADD R2, R2, 0x1, -R8 ;  /* 0x000000010202b824 */ /* 0x000fe200078e0a08 */
[----:B------:R-:W-:-:S07]  /*82e0*/  ISETP.GE.AND P3, PT, R30, RZ, PT ;  /* 0x000000ff1e00720c */ /* 0x000fce0003f66270 */
[--C-:B------:R-:W-:Y:S01]  /*82f0*/  @!P1 IMAD.IADD R61, R61, 0x1, -R8.reuse ;  /* 0x000000013d3d9824 */ /* 0x100fe200078e0a08 */
[----:B------:R-:W-:Y:S01]  /*8300*/  ISETP.GE.AND P1, PT, R32, RZ, PT ;  /* 0x000000ff2000720c */ /* 0x000fe20003f26270 */
[--C-:B------:R-:W-:Y:S01]  /*8310*/  @!P2 IMAD.IADD R60, R60, 0x1, -R8.reuse ;  /* 0x000000013c3ca824 */ /* 0x100fe200078e0a08 */
[----:B------:R-:W-:Y:S01]  /*8320*/  ISETP.GE.AND P2, PT, R33, RZ, PT ;  /* 0x000000ff2100720c */ /* 0x000fe20003f46270 */
[----:B------:R-:W-:Y:S01]  /*8330*/  @!P0 IMAD.IADD R50, R50, 0x1, -R8 ;  /* 0x0000000132328824 */ /* 0x000fe200078e0a08 */
[----:B------:R-:W-:Y:S01]  /*8340*/  ISETP.GE.AND P0, PT, R31, RZ, PT ;  /* 0x000000ff1f00720c */ /* 0x000fe20003f06270 */
[----:B------:R-:W-:Y:S01]  /*8350*/  @!P3 IMAD.MOV R60, RZ, RZ, -R60 ;  /* 0x000000ffff3cb224 */ /* 0x000fe200078e0a3c */
[----:B------:R-:W-:-:S13]  /*8360*/  ISETP.GT.U32.AND P3, PT, R8, R7, PT ;  /* 0x000000070800720c */ /* 0x000fda0003f64070 */
[----:B------:R-:W-:Y:S01]  /*8370*/  @!P3 IMAD.IADD R7, R7, 0x1, -R8 ;  /* 0x000000010707b824 */ /* 0x000fe200078e0a08 */
[----:B------:R-:W-:Y:S01]  /*8380*/  ISETP.GE.AND P3, PT, R25, RZ, PT ;  /* 0x000000ff1900720c */ /* 0x000fe20003f66270 */
[C---:B0-----:R-:W-:Y:S02]  /*8390*/  VIADD R5, R0.reuse, 0xffffffff ;  /* 0xffffffff00057836 */ /* 0x041fe40000000000 */
[----:B------:R-:W-:Y:S01]  /*83a0*/  VIADD R4, R0, 0xfffffff7 ;  /* 0xfffffff700047836 */ /* 0x000fe20000000000 */
[----:B---3--:R-:W-:Y:S02]  /*83b0*/  ISETP.GE.AND P5, PT, R17, RZ, PT ;  /* 0x000000ff1100720c */ /* 0x008fe40003fa6270 */
[----:B--2---:R-:W-:-:S11]  /*83c0*/  ISETP.GE.AND P4, PT, R16, RZ, PT ;  /* 0x000000ff1000720c */ /* 0x004fd60003f86270 */
[----:B------:R-:W-:Y:S01]  /*83d0*/  @!P5 IMAD.MOV R51, RZ, RZ, -R51 ;  /* 0x000000ffff33d224 */ /* 0x000fe200078e0a33 */
[C---:B------:R-:W-:Y:S01]  /*83e0*/  ISETP.GT.U32.AND P5, PT, R8.reuse, R57, PT ;  /* 0x000000390800720c */ /* 0x040fe20003fa4070 */
[----:B------:R-:W-:Y:S01]  /*83f0*/  @!P4 IMAD.MOV R52, RZ, RZ, -R52 ;  /* 0x000000ffff34c224 */ /* 0x000fe200078e0a34 */
[----:B------:R-:W-:Y:S02]  /*8400*/  ISETP.GT.U32.AND P4, PT, R8, R58, PT ;  /* 0x0000003a0800720c */ /* 0x000fe40003f84070 */
[----:B----4-:R-:W-:-:S09]  /*8410*/  ISETP.GE.AND P6, PT, R85, RZ, PT ;  /* 0x000000ff5500720c */ /* 0x010fd20003fc6270 */
[--C-:B------:R-:W-:Y:S01]  /*8420*/  @!P5 IMAD.IADD R57, R57, 0x1, -R8.reuse ;  /* 0x000000013939d824 */ /* 0x100fe200078e0a08 */
[----:B------:R-:W-:Y:S01]  /*8430*/  ISETP.GT.U32.AND P5, PT, R8, R3, PT ;  /* 0x000000030800720c */ /* 0x000fe20003fa4070 */
[----:B------:R-:W-:Y:S01]  /*8440*/  @!P4 IMAD.IADD R58, R58, 0x1, -R8 ;  /* 0x000000013a3ac824 */ /* 0x000fe200078e0a08 */
[C---:B------:R-:W-:Y:S01]  /*8450*/  ISETP.GT.U32.AND P4, PT, R8.reuse, R6, PT ;  /* 0x000000060800720c */ /* 0x040fe20003f84070 */
[----:B------:R-:W-:Y:S01]  /*8460*/  @!P6 IMAD.MOV R62, RZ, RZ, -R62 ;  /* 0x000000ffff3ee224 */ /* 0x000fe200078e0a3e */
[----:B------:R-:W-:-:S09]  /*8470*/  ISETP.GT.U32.AND P6, PT, R8, R59, PT ;  /* 0x0000003b0800720c */ /* 0x000fd20003fc4070 */
[--C-:B------:R-:W-:Y:S01]  /*8480*/  @!P5 IMAD.IADD R3, R3, 0x1, -R8.reuse ;  /* 0x000000010303d824 */ /* 0x100fe200078e0a08 */
[----:B------:R-:W-:Y:S01]  /*8490*/  ISETP.GE.AND P5, PT, R29, RZ, PT ;  /* 0x000000ff1d00720c */ /* 0x000fe20003fa6270 */
[--C-:B------:R-:W-:Y:S02]  /*84a0*/  @!P4 IMAD.IADD R6, R6, 0x1, -R8.reuse ;  /* 0x000000010606c824 */ /* 0x100fe400078e0a08 */
[----:B------:R-:W-:Y:S01]  /*84b0*/  @!P6 IMAD.IADD R59, R59, 0x1, -R8 ;  /* 0x000000013b3be824 */ /* 0x000fe200078e0a08 */
[----:B------:R-:W-:Y:S01]  /*84c0*/  ISETP.GE.AND P6, PT, R34, RZ, PT ;  /* 0x000000ff2200720c */ /* 0x000fe20003fc6270 */
[----:B------:R-:W-:Y:S01]  /*84d0*/  @!P1 IMAD.MOV R58, RZ, RZ, -R58 ;  /* 0x000000ffff3a9224 */ /* 0x000fe200078e0a3a */
[C---:B------:R-:W-:Y:S02]  /*84e0*/  ISETP.GT.U32.AND P1, PT, R8.reuse, R6, PT ;  /* 0x000000060800720c */ /* 0x040fe40003f24070 */
[----:B------:R-:W-:-:S05]  /*84f0*/  ISETP.GT.U32.AND P4, PT, R8, R50, PT ;  /* 0x000000320800720c */ /* 0x000fca0003f84070 */
[----:B------:R-:W-:Y:S01]  /*8500*/  @!P5 IMAD.MOV R61, RZ, RZ, -R61 ;  /* 0x000000ffff3dd224 */ /* 0x000fe200078e0a3d */
[C---:B------:R-:W-:Y:S01]  /*8510*/  ISETP.GT.U32.AND P5, PT, R8.reuse, R37, PT ;  /* 0x000000250800720c */ /* 0x040fe20003fa4070 */
[----:B------:R-:W-:Y:S01]  /*8520*/  @!P2 IMAD.MOV R57, RZ, RZ, -R57 ;  /* 0x000000ffff39a224 */ /* 0x000fe200078e0a39 */
[----:B------:R-:W-:Y:S01]  /*8530*/  ISETP.GT.U32.AND P2, PT, R8, R3, PT ;  /* 0x000000030800720c */ /* 0x000fe20003f44070 */
[----:B------:R-:W-:Y:S01]  /*8540*/  @!P0 IMAD.MOV R59, RZ, RZ, -R59 ;  /* 0x000000ffff3b8224 */ /* 0x000fe200078e0a3b */
[----:B------:R-:W-:Y:S01]  /*8550*/  ISETP.GE.AND P0, PT, R28, RZ, PT ;  /* 0x000000ff1c00720c */ /* 0x000fe20003f06270 */
[----:B------:R-:W-:Y:S01]  /*8560*/  @!P6 IMAD.MOV R56, RZ, RZ, -R56 ;  /* 0x000000ffff38e224 */ /* 0x000fe200078e0a38 */
[----:B------:R-:W-:Y:S01]  /*8570*/  ISETP.GT.U32.AND P6, PT, R8, R2, PT ;  /* 0x000000020800720c */ /* 0x000fe20003fc4070 */
[--C-:B------:R-:W-:Y:S01]  /*8580*/  @!P1 IMAD.IADD R6, R6, 0x1, -R8.reuse ;  /* 0x0000000106069824 */ /* 0x100fe200078e0a08 */
[----:B------:R-:W-:Y:S01]  /*8590*/  ISETP.GE.AND P1, PT, R26, RZ, PT ;  /* 0x000000ff1a00720c */ /* 0x000fe20003f26270 */
[----:B------:R-:W-:-:S04]  /*85a0*/  @!P4 IMAD.IADD R50, R50, 0x1, -R8 ;  /* 0x000000013232c824 */ /* 0x000fc800078e0a08 */
[--C-:B------:R-:W-:Y:S02]  /*85b0*/  @!P5 IMAD.IADD R37, R37, 0x1, -R8.reuse ;  /* 0x000000012525d824 */ /* 0x100fe400078e0a08 */
[----:B------:R-:W-:Y:S02]  /*85c0*/  @!P2 IMAD.IADD R3, R3, 0x1, -R8 ;  /* 0x000000010303a824 */ /* 0x000fe400078e0a08 */
[----:B------:R-:W-:Y:S01]  /*85d0*/  @!P0 IMAD.MOV R50, RZ, RZ, -R50 ;  /* 0x000000ffff328224 */ /* 0x000fe200078e0a32 */
[C---:B------:R-:W-:Y:S01]  /*85e0*/  ISETP.GT.U32.AND P0, PT, R8.reuse, R37, PT ;  /* 0x000000250800720c */ /* 0x040fe20003f04070 */
[----:B------:R-:W-:Y:S01]  /*85f0*/  @!P3 IMAD.MOV R6, RZ, RZ, -R6 ;  /* 0x000000ffff06b224 */ /* 0x000fe200078e0a06 */
[C---:B------:R-:W-:Y:S02]  /*8600*/  ISETP.GT.U32.AND P5, PT, R8.reuse, R7, PT ;  /* 0x000000070800720c */ /* 0x040fe40003fa4070 */
[----:B------:R-:W-:Y:S01]  /*8610*/  ISETP.GT.U32.AND P3, PT, R8, R38, PT ;  /* 0x000000260800720c */ /* 0x000fe20003f64070 */
[----:B------:R-:W-:-:S02]  /*8620*/  IMAD.MOV.U32 R41, RZ, RZ, R3 ;  /* 0x000000ffff297224 */ /* 0x000fc400078e0003 */
[----:B------:R-:W-:Y:S02]  /*8630*/  @!P6 IMAD.IADD R2, R2, 0x1, -R8 ;  /* 0x000000010202e824 */ /* 0x000fe400078e0a08 */
[----:B------:R-:W-:Y:S01]  /*8640*/  @!P1 IMAD.MOV R41, RZ, RZ, -R41 ;  /* 0x000000ffff299224 */ /* 0x000fe200078e0a29 */
[----:B------:R-:W-:Y:S01]  /*8650*/  ISETP.GE.AND P1, PT, R23, RZ, PT ;  /* 0x000000ff1700720c */ /* 0x000fe20003f26270 */
[----:B------:R-:W-:Y:S02]  /*8660*/  IMAD.MOV.U32 R9, RZ, RZ, R2 ;  /* 0x000000ffff097224 */ /* 0x000fe400078e0002 */
[----:B------:R-:W-:Y:S02]  /*8670*/  VIADD R2, R0, 0xffffffef ;  /* 0xffffffef00027836 */ /* 0x000fe40000000000 */
[--C-:B------:R-:W-:Y:S02]  /*8680*/  @!P0 IMAD.IADD R37, R37, 0x1, -R8.reuse ;  /* 0x0000000125258824 */ /* 0x100fe400078e0a08 */
[--C-:B------:R-:W-:Y:S01]  /*8690*/  @!P5 IMAD.IADD R7, R7, 0x1, -R8.reuse ;  /* 0x000000010707d824 */ /* 0x100fe200078e0a08 */
[----:B------:R-:W-:Y:S01]  /*86a0*/  ISETP.GE.U32.AND P5, PT, R2, 0x7fffff70, PT ;  /* 0x7fffff700200780c */ /* 0x000fe20003fa6070 */
[----:B------:R-:W-:-:S02]  /*86b0*/  @!P3 IMAD.IADD R38, R38, 0x1, -R8 ;  /* 0x000000012626b824 */ /* 0x000fc400078e0a08 */
[----:B------:R-:W-:Y:S02]  /*86c0*/  VIADD R2, R0, 0xffffffe7 ;  /* 0xffffffe700027836 */ /* 0x000fe40000000000 */
[----:B------:R-:W-:Y:S01]  /*86d0*/  IMAD.MOV.U32 R0, RZ, RZ, R37 ;  /* 0x000000ffff007224 */ /* 0x000fe200078e0025 */
[----:B------:R-:W-:-:S03]  /*86e0*/  ISETP.GT.U32.AND P3, PT, R8, R38, PT ;  /* 0x000000260800720c */ /* 0x000fc60003f64070 */
[----:B------:R-:W-:Y:S01]  /*86f0*/  @!P1 IMAD.MOV R0, RZ, RZ, -R0 ;  /* 0x000000ffff009224 */ /* 0x000fe200078e0a00 */
[----:B------:R-:W-:-:S09]  /*8700*/  ISETP.GT.U32.AND P1, PT, R8, R13, PT ;  /* 0x0000000d0800720c */ /* 0x000fd20003f24070 */
[----:B------:R-:W-:Y:S01]  /*8710*/  @!P3 IMAD.IADD R38, R38, 0x1, -R8 ;  /* 0x000000012626b824 */ /* 0x000fe200078e0a08 */
[----:B------:R-:W-:-:S03]  /*8720*/  ISETP.GT.U32.AND P3, PT, R8, R12, PT ;  /* 0x0000000c0800720c */ /* 0x000fc60003f64070 */
[----:B------:R-:W-:-:S05]  /*8730*/  @!P1 IMAD.IADD R13, R13, 0x1, -R8 ;  /* 0x000000010d0d9824 */ /* 0x000fca00078e0a08 */
[----:B------:R-:W-:-:S05]  /*8740*/  ISETP.GT.U32.AND P1, PT, R8, R13, PT ;  /* 0x0000000d0800720c */ /* 0x000fca0003f24070 */
[----:B------:R-:W-:-:S05]  /*8750*/  @!P3 IMAD.IADD R12, R12, 0x1, -R8 ;  /* 0x000000010c0cb824 */ /* 0x000fca00078e0a08 */
[----:B------:R-:W-:-:S03]  /*8760*/  ISETP.GT.U32.AND P3, PT, R8, R12, PT ;  /* 0x0000000c0800720c */ /* 0x000fc60003f64070 */
[----:B------:R-:W-:Y:S01]  /*8770*/  @!P1 IMAD.IADD R13, R13, 0x1, -R8 ;  /* 0x000000010d0d9824 */ /* 0x000fe200078e0a08 */
[----:B------:R-:W-:-:S09]  /*8780*/  ISETP.GT.U32.AND P1, PT, R8, R15, PT ;  /* 0x0000000f0800720c */ /* 0x000fd20003f24070 */
[----:B------:R-:W-:Y:S01]  /*8790*/  @!P3 IMAD.IADD R12, R12, 0x1, -R8 ;  /* 0x000000010c0cb824 */ /* 0x000fe200078e0a08 */
[----:B------:R-:W-:-:S03]  /*87a0*/  ISETP.GT.U32.AND P3, PT, R8, R14, PT ;  /* 0x0000000e0800720c */ /* 0x000fc60003f64070 */
[----:B------:R-:W-:-:S05]  /*87b0*/  @!P1 IMAD.IADD R15, R15, 0x1, -R8 ;  /* 0x000000010f0f9824 */ /* 0x000fca00078e0a08 */
[----:B------:R-:W-:-:S05]  /*87c0*/  ISETP.GT.U32.AND P1, PT, R8, R15, PT ;  /* 0x0000000f0800720c */ /* 0x000fca0003f24070 */
[--C-:B------:R-:W-:Y:S01]  /*87d0*/  @!P3 IMAD.IADD R14, R14, 0x1, -R8.reuse ;  /* 0x000000010e0eb824 */ /* 0x100fe200078e0a08 */
[----:B------:R-:W-:Y:S02]  /*87e0*/  ISETP.GE.AND P3, PT, R11, RZ, PT ;  /* 0x000000ff0b00720c */ /* 0x000fe40003f66270 */
[----:B------:R-:W-:Y:S02]  /*87f0*/  ISETP.GE.U32.AND P4, PT, R5, 0x7fffff80, PT ;  /* 0x7fffff800500780c */ /* 0x000fe40003f86070 */
[----:B------:R-:W-:Y:S02]  /*8800*/  ISETP.GE.U32.AND P6, PT, R4, 0x7fffff78, PT ;  /* 0x7fffff780400780c */ /* 0x000fe40003fc6070 */
[----:B------:R-:W0:Y:S01]  /*8810*/  LDC.64 R4, c[0x0][0x3a8] ;  /* 0x0000ea00ff047b82 */ /* 0x000e220000000a00 */
[----:B------:R-:W-:Y:S01]  /*8820*/  @!P1 IMAD.IADD R15, R15, 0x1, -R8 ;  /* 0x000000010f0f9824 */ /* 0x000fe200078e0a08 */
[----:B------:R-:W-:Y:S02]  /*8830*/  ISETP.GT.U32.AND P1, PT, R8, R10, PT ;  /* 0x0000000a0800720c */ /* 0x000fe40003f24070 */
[----:B------:R-:W-:-:S03]  /*8840*/  ISETP.GE.AND P2, PT, R27, RZ, PT ;  /* 0x000000ff1b00720c */ /* 0x000fc60003f46270 */
[----:B------:R-:W-:Y:S01]  /*8850*/  @!P3 IMAD.MOV R38, RZ, RZ, -R38 ;  /* 0x000000ffff26b224 */ /* 0x000fe200078e0a26 */
[----:B------:R-:W-:Y:S01]  /*8860*/  ISETP.GT.U32.AND P3, PT, R8, R14, PT ;  /* 0x0000000e0800720c */ /* 0x000fe20003f64070 */
[----:B------:R-:W-:-:S06]  /*8870*/  IMAD R3, R39, UR4, RZ ;  /* 0x0000000427037c24 */ /* 0x000fcc000f8e02ff */
[--C-:B------:R-:W-:Y:S02]  /*8880*/  @!P1 IMAD.IADD R10, R10, 0x1, -R8.reuse ;  /* 0x000000010a0a9824 */ /* 0x100fe400078e0a08 */
[----:B------:R-:W-:Y:S01]  /*8890*/  @!P2 IMAD.MOV R9, RZ, RZ, -R9 ;  /* 0x000000ffff09a224 */ /* 0x000fe200078e0a09 */
[----:B------:R-:W-:Y:S02]  /*88a0*/  ISETP.GE.U32.AND P0, PT, R2, 0x7fffff68, PT ;  /* 0x7fffff680200780c */ /* 0x000fe40003f06070 */
[----:B------:R-:W-:Y:S01]  /*88b0*/  ISETP.GT.U32.AND P1, PT, R8, R10, PT ;  /* 0x0000000a0800720c */ /* 0x000fe20003f24070 */
[----:B------:R-:W-:Y:S01]  /*88c0*/  @!P3 IMAD.IADD R14, R14, 0x1, -R8 ;  /* 0x000000010e0eb824 */ /* 0x000fe200078e0a08 */
[----:B------:R-:W-:Y:S01]  /*88d0*/  STL [R1+0x1c0], R9 ;  /* 0x0001c00901007387 */ /* 0x000fe20000100800 */
[----:B------:R-:W-:-:S03]  /*88e0*/  IADD3 R2, P3, PT, R3, UR12, RZ ;  /* 0x0000000c03027c10 */ /* 0x000fc6000ff7e0ff */
[----:B------:R1:W-:Y:S01]  /*88f0*/  STL [R1+0x1bc], R6 ;  /* 0x0001bc0601007387 */ /* 0x0003e20000100800 */
[----:B------:R-:W-:Y:S01]  /*8900*/  LEA.HI.X.SX32 R3, R3, UR13, 0x1, P3 ;  /* 0x0000000d03037c11 */ /* 0x000fe200098f0eff */
[----:B------:R-:W-:Y:S02]  /*8910*/  IMAD.MOV.U32 R40, RZ, RZ, R7 ;  /* 0x000000ffff287224 */ /* 0x000fe400078e0007 */
[C---:B0-----:R-:W-:Y:S02]  /*8920*/  IMAD R7, R4.reuse, 0x3, RZ ;  /* 0x0000000304077824 */ /* 0x041fe400078e02ff */
[----:B-1----:R-:W-:Y:S01]  /*8930*/  IMAD.SHL.U32 R6, R4, 0x2, RZ ;  /* 0x0000000204067824 */ /* 0x002fe200078e00ff */
[----:B------:R-:W-:Y:S04]  /*8940*/  STL [R1+0x1b8], R0 ;  /* 0x0001b80001007387 */ /* 0x000fe80000100800 */
[----:B------:R-:W-:Y:S01]  /*8950*/  IADD3 R76, P3, PT, R6, R2, RZ ;  /* 0x00000002064c7210 */ /* 0x000fe20007f7e0ff */
[----:B------:R-:W-:-:S04]  /*8960*/  @!P1 IMAD.IADD R10, R10, 0x1, -R8 ;  /* 0x000000010a0a9824 */ /* 0x000fc800078e0a08 */
[----:B------:R0:W-:Y:S01]  /*8970*/  STL [R1+0x1e0], R76 ;  /* 0x0001e04c01007387 */ /* 0x0001e20000100800 */
[----:B------:R-:W-:Y:S01]  /*8980*/  LEA.HI.X.SX32 R6, R6, R3, 0x1, P3 ;  /* 0x0000000306067211 */ /* 0x000fe200018f0eff */
[----:B------:R-:W-:Y:S01]  /*8990*/  IMAD.SHL.U32 R37, R4, 0x4, RZ ;  /* 0x0000000404257824 */ /* 0x000fe200078e00ff */
[----:B0-----:R-:W-:-:S05]  /*89a0*/  IADD3 R76, P1, PT, R7, R2, RZ ;  /* 0x00000002074c7210 */ /* 0x001fca0007f3e0ff */
[----:B------:R0:W-:Y:S01]  /*89b0*/  STL [R1+0x1e8], R76 ;  /* 0x0001e84c01007387 */ /* 0x0001e20000100800 */
[----:B------:R-:W-:-:S03]  /*89c0*/  IMAD R85, R4, 0x5, RZ ;  /* 0x0000000504557824 */ /* 0x000fc600078e02ff */
[----:B0-----:R0:W5:Y:S04]  /*89d0*/  LDL.LU R76, [R1+0x1374] ;  /* 0x00137400014c7983 */ /* 0x0011680000300800 */
[----:B------:R1:W-:Y:S01]  /*89e0*/  STL [R1+0x1dc], R6 ;  /* 0x0001dc0601007387 */ /* 0x0003e20000100800 */
[----:B------:R-:W-:Y:S01]  /*89f0*/  IMAD R80, R4, 0x6, RZ ;  /* 0x0000000604507824 */ /* 0x000fe200078e02ff */
[----:B-1----:R-:W-:-:S05]  /*8a00*/  IADD3 R6, P3, PT, R37, R2, RZ ;  /* 0x0000000225067210 */ /* 0x002fca0007f7e0ff */
[----:B------:R1:W-:Y:S01]  /*8a10*/  STL [R1+0x1f0], R6 ;  /* 0x0001f00601007387 */ /* 0x0003e20000100800 */
[-C--:B------:R-:W-:Y:S02]  /*8a20*/  LEA.HI.X.SX32 R37, R37, R3.reuse, 0x1, P3 ;  /* 0x0000000325257211 */ /* 0x080fe400018f0eff */
[----:B-1----:R-:W-:Y:S02]  /*8a30*/  LEA.HI.X.SX32 R6, R7, R3, 0x1, P1 ;  /* 0x0000000307067211 */ /* 0x002fe400008f0eff */
[----:B------:R-:W-:-:S03]  /*8a40*/  IADD3 R7, P1, PT, R85, R2, RZ ;  /* 0x0000000255077210 */ /* 0x000fc60007f3e0ff */
[----:B------:R1:W-:Y:S04]  /*8a50*/  STL [R1+0x1e4], R6 ;  /* 0x0001e40601007387 */ /* 0x0003e80000100800 */
[----:B------:R2:W-:Y:S01]  /*8a60*/  STL [R1+0x1f8], R7 ;  /* 0x0001f80701007387 */ /* 0x0005e20000100800 */
[----:B-1----:R-:W-:Y:S02]  /*8a70*/  IADD3 R6, P3, PT, R80, R2, RZ ;  /* 0x0000000250067210 */ /* 0x002fe40007f7e0ff */
[-C--:B--2---:R-:W-:Y:S01]  /*8a80*/  LEA.HI.X.SX32 R7, R85, R3.reuse, 0x1, P1 ;  /* 0x0000000355077211 */ /* 0x084fe200008f0eff */
[----:B------:R-:W-:Y:S01]  /*8a90*/  IMAD R85, R4, 0x7, RZ ;  /* 0x0000000704557824 */ /* 0x000fe200078e02ff */
[----:B------:R1:W-:Y:S01]  /*8aa0*/  STL [R1+0x1ec], R37 ;  /* 0x0001ec2501007387 */ /* 0x0003e20000100800 */
[----:B------:R-:W-:-:S03]  /*8ab0*/  LEA.HI.X.SX32 R80, R80, R3, 0x1, P3 ;  /* 0x0000000350507211 */ /* 0x000fc600018f0eff */
[----:B------:R2:W-:Y:S04]  /*8ac0*/  STL [R1+0x200], R6 ;  /* 0x0002000601007387 */ /* 0x0005e80000100800 */
[----:B------:R-:W-:Y:S01]  /*8ad0*/  STL [R1+0x1f4], R7 ;  /* 0x0001f40701007387 */ /* 0x000fe20000100800 */
[----:B-1----:R-:W-:Y:S01]  /*8ae0*/  IMAD.SHL.U32 R37, R4, 0x8, RZ ;  /* 0x0000000804257824 */ /* 0x002fe200078e00ff */
[----:B--2---:R-:W-:-:S05]  /*8af0*/  IADD3 R6, P1, PT, R85, R2, RZ ;  /* 0x0000000255067210 */ /* 0x004fca0007f3e0ff */
[----:B------:R1:W-:Y:S01]  /*8b00*/  STL [R1+0x208], R6 ;  /* 0x0002080601007387 */ /* 0x0003e20000100800 */
[----:B------:R-:W-:-:S03]  /*8b10*/  LEA.HI.X.SX32 R85, R85, R3, 0x1, P1 ;  /* 0x0000000355557211 */ /* 0x000fc600008f0eff */
[----:B------:R2:W-:Y:S01]  /*8b20*/  STL [R1+0x1fc], R80 ;  /* 0x0001fc5001007387 */ /* 0x0005e20000100800 */
[----:B-1----:R-:W-:Y:S01]  /*8b30*/  IMAD R6, R4, 0x9, RZ ;  /* 0x0000000904067824 */ /* 0x002fe200078e02ff */
[----:B--2---:R-:W-:-:S05]  /*8b40*/  IADD3 R80, P3, PT, R37, R2, RZ ;  /* 0x0000000225507210 */ /* 0x004fca0007f7e0ff */
[----:B------:R1:W-:Y:S01]  /*8b50*/  STL [R1+0x210], R80 ;  /* 0x0002105001007387 */ /* 0x0003e20000100800 */
[----:B------:R-:W-:Y:S01]  /*8b60*/  LEA.HI.X.SX32 R37, R37, R3, 0x1, P3 ;  /* 0x0000000325257211 */ /* 0x000fe200018f0eff */
[----:B------:R-:W-:Y:S02]  /*8b70*/  IMAD R75, R4, 0xa, RZ ;  /* 0x0000000a044b7824 */ /* 0x000fe400078e02ff */
[----:B-1----:R0:W5:Y:S04]  /*8b80*/  LDL.LU R80, [R1+0x1370] ;  /* 0x0013700001507983 */ /* 0x0021680000300800 */
[----:B------:R1:W-:Y:S02]  /*8b90*/  STL [R1+0x204], R85 ;  /* 0x0002045501007387 */ /* 0x0003e40000100800 */
[----:B-1----:R-:W-:-:S05]  /*8ba0*/  IADD3 R85, P1, PT, R6, R2, RZ ;  /* 0x0000000206557210 */ /* 0x002fca0007f3e0ff */
[----:B------:R-:W-:Y:S04]  /*8bb0*/  STL [R1+0x218], R85 ;  /* 0x0002185501007387 */ /* 0x000fe80000100800 */
[----:B------:R1:W-:Y:S01]  /*8bc0*/  STL [R1+0x20c], R37 ;  /* 0x00020c2501007387 */ /* 0x0003e20000100800 */
[----:B------:R-:W-:Y:S01]  /*8bd0*/  IMAD R89, R4, 0xb, RZ ;  /* 0x0000000b04597824 */ /* 0x000fe200078e02ff */
[----:B-1----:R-:W-:-:S05]  /*8be0*/  IADD3 R37, P3, PT, R75, R2, RZ ;  /* 0x000000024b257210 */ /* 0x002fca0007f7e0ff */
[----:B------:R1:W-:Y:S01]  /*8bf0*/  STL [R1+0x220], R37 ;  /* 0x0002202501007387 */ /* 0x0003e20000100800 */
[-C--:B------:R-:W-:Y:S02]  /*8c00*/  LEA.HI.X.SX32 R75, R75, R3.reuse, 0x1, P3 ;  /* 0x000000034b4b7211 */ /* 0x080fe400018f0eff */
[----:B-1----:R-:W-:Y:S01]  /*8c10*/  LEA.HI.X.SX32 R37, R6, R3, 0x1, P1 ;  /* 0x0000000306257211 */ /* 0x002fe200008f0eff */
[----:B------:R-:W-:-:S04]  /*8c20*/  IMAD R6, R4, 0xc, RZ ;  /* 0x0000000c04067824 */ /* 0x000fc800078e02ff */
[----:B------:R1:W-:Y:S02]  /*8c30*/  STL [R1+0x214], R37 ;  /* 0x0002142501007387 */ /* 0x0003e40000100800 */
[----:B-1----:R-:W-:-:S05]  /*8c40*/  IADD3 R37, P1, PT, R89, R2, RZ ;  /* 0x0000000259257210 */ /* 0x002fca0007f3e0ff */
[----:B------:R-:W-:Y:S01]  /*8c50*/  STL [R1+0x228], R37 ;  /* 0x0002282501007387 */ /* 0x000fe20000100800 */
[----:B------:R-:W-:-:S03]  /*8c60*/  LEA.HI.X.SX32 R89, R89, R3, 0x1, P1 ;  /* 0x0000000359597211 */ /* 0x000fc600008f0eff */
[----:B------:R1:W-:Y:S01]  /*8c70*/  STL [R1+0x21c], R75 ;  /* 0x00021c4b01007387 */ /* 0x0003e20000100800 */
[----:B------:R-:W-:Y:S01]  /*8c80*/  IMAD R9, R4, 0xd, RZ ;  /* 0x0000000d04097824 */ /* 0x000fe200078e02ff */
[----:B-1----:R-:W-:-:S05]  /*8c90*/  IADD3 R75, P3, PT, R6, R2, RZ ;  /* 0x00000002064b7210 */ /* 0x002fca0007f7e0ff */
[----:B------:R1:W-:Y:S01]  /*8ca0*/  STL [R1+0x230], R75 ;  /* 0x0002304b01007387 */ /* 0x0003e20000100800 */
[----:B------:R-:W-:Y:S01]  /*8cb0*/  LEA.HI.X.SX32 R6, R6, R3, 0x1, P3 ;  /* 0x0000000306067211 */ /* 0x000fe200018f0eff */
[C---:B------:R-:W-:Y:S02]  /*8cc0*/  IMAD R74, R4.reuse, 0xe, RZ ;  /* 0x0000000e044a7824 */ /* 0x040fe400078e02ff */
[----:B-1----:R0:W5:Y:S04]  /*8cd0*/  LDL.LU R75, [R1+0x136c] ;  /* 0x00136c00014b7983 */ /* 0x0021680000300800 */
[----:B------:R1:W-:Y:S01]  /*8ce0*/  STL [R1+0x224], R89 ;  /* 0x0002245901007387 */ /* 0x0003e20000100800 */
[----:B------:R-:W-:Y:S01]  /*8cf0*/  IMAD R88, R4, 0xf, RZ ;  /* 0x0000000f04587824 */ /* 0x000fe200078e02ff */
[----:B-1----:R-:W-:-:S05]  /*8d00*/  IADD3 R89, P1, PT, R9, R2, RZ ;  /* 0x0000000209597210 */ /* 0x002fca0007f3e0ff */
[----:B------:R-:W-:Y:S01]  /*8d10*/  STL [R1+0x238], R89 ;  /* 0x0002385901007387 */ /* 0x000fe20000100800 */
[----:B------:R-:W-:-:S03]  /*8d20*/  LEA.HI.X.SX32 R9, R9, R3, 0x1, P1 ;  /* 0x0000000309097211 */ /* 0x000fc600008f0eff */
[----:B------:R1:W-:Y:S02]  /*8d30*/  STL [R1+0x22c], R6 ;  /* 0x00022c0601007387 */ /* 0x0003e40000100800 */
[----:B-1----:R-:W-:-:S05]  /*8d40*/  IADD3 R6, P3, PT, R74, R2, RZ ;  /* 0x000000024a067210 */ /* 0x002fca0007f7e0ff */
[----:B------:R1:W-:Y:S01]  /*8d50*/  STL [R1+0x240], R6 ;  /* 0x0002400601007387 */ /* 0x0003e20000100800 */
[----:B------:R-:W-:-:S03]  /*8d60*/  LEA.HI.X.SX32 R74, R74, R3, 0x1, P3 ;  /* 0x000000034a4a7211 */ /* 0x000fc600018f0eff */
[----:B------:R2:W-:Y:S01]  /*8d70*/  STL [R1+0x234], R9 ;  /* 0x0002340901007387 */ /* 0x0005e20000100800 */
[----:B-1----:R-:W-:Y:S01]  /*8d80*/  IMAD.SHL.U32 R6, R4, 0x10, RZ ;  /* 0x0000001004067824 */ /* 0x002fe200078e00ff */
[----:B--2---:R-:W-:-:S05]  /*8d90*/  IADD3 R9, P1, PT, R88, R2, RZ ;  /* 0x0000000258097210 */ /* 0x004fca0007f3e0ff */
[----:B------:R1:W-:Y:S01]  /*8da0*/  STL [R1+0x248], R9 ;  /* 0x0002480901007387 */ /* 0x0003e20000100800 */
[----:B------:R-:W-:Y:S01]  /*8db0*/  LEA.HI.X.SX32 R88, R88, R3, 0x1, P1 ;  /* 0x0000000358587211 */ /* 0x000fe200008f0eff */
[----:B------:R-:W-:Y:S02]  /*8dc0*/  IMAD R73, R4, 0x11, RZ ;  /* 0x0000001104497824 */ /* 0x000fe400078e02ff */
[----:B-1----:R-:W2:Y:S04]  /*8dd0*/  LDL.LU R9, [R1+0x1368] ;  /* 0x0013680001097983 */ /* 0x002ea80000300800 */
[----:B------:R1:W-:Y:S02]  /*8de0*/  STL [R1+0x23c], R74 ;  /* 0x00023c4a01007387 */ /* 0x0003e40000100800 */
        /* <DEDUP_REMOVED lines=15> */
[----:B-1----:R-:W-:Y:S01]  /*8ee0*/  IMAD R6, R4, 0x14, RZ ;  /* 0x0000001404067824 */ /* 0x002fe200078e02ff */
[----:B---3--:R-:W-:-:S05]  /*8ef0*/  IADD3 R73, P1, PT, R87, R2, RZ ;  /* 0x0000000257497210 */ /* 0x008fca0007f3e0ff */
[----:B------:R1:W-:Y:S01]  /*8f00*/  STL [R1+0xa88], R73 ;  /* 0x000a884901007387 */ /* 0x0003e20000100800 */
[----:B------:R-:W-:Y:S01]  /*8f10*/  LEA.HI.X.SX32 R87, R87, R3, 0x1, P1 ;  /* 0x0000000357577211 */ /* 0x000fe200008f0eff */
[----:B------:R-:W-:Y:S02]  /*8f20*/  IMAD R90, R4, 0x15, RZ ;  /* 0x00000015045a7824 */ /* 0x000fe400078e02ff */
[----:B-1----:R0:W5:Y:S04]  /*8f30*/  LDL.LU R73, [R1+0x1360] ;  /* 0x0013600001497983 */ /* 0x0021680000300800 */
        /* <DEDUP_REMOVED lines=110> */
[----:B-1----:R-:W3:Y:S04]  /*9620*/  LDL.LU R0, [R1+0x1348] ;  /* 0x0013480001007983 */ /* 0x002ee80000300800 */
        /* <DEDUP_REMOVED lines=11> */
[----:B----4-:R-:W-:-:S05]  /*96e0*/  IADD3 R34, P1, PT, R35, R2, RZ ;  /* 0x0000000223227210 */ /* 0x010fca0007f3e0ff */
        /* <DEDUP_REMOVED lines=112> */
[----:B------:R-:W-:Y:S02]  /*9df0*/  IMAD R25, R4, 0x42, RZ ;  /* 0x0000004204197824 */ /* 0x000fe400078e02ff */
[----:B-1----:R0:W5:Y:S04]  /*9e00*/  LDL.LU R19, [R1+0x1330] ;  /* 0x0013300001137983 */ /* 0x0021680000300800 */
[----:B------:R1:W-:Y:S01]  /*9e10*/  STL [R1+0xbe4], R27 ;  /* 0x000be41b01007387 */ /* 0x0003e20000100800 */
[----:B------:R-:W-:Y:S02]  /*9e20*/  ISETP.GE.AND P2, PT, R24, RZ, PT ;  /* 0x000000ff1800720c */ /* 0x000fe40003f46270 */
[----:B-1----:R-:W-:Y:S01]  /*9e30*/  IADD3 R27, P1, PT, R39, R2, RZ ;  /* 0x00000002271b7210 */ /* 0x002fe20007f3e0ff */
[----:B------:R-:W-:-:S04]  /*9e40*/  IMAD R24, R4, 0x43, RZ ;  /* 0x0000004304187824 */ /* 0x000fc800078e02ff */
[----:B------:R-:W-:Y:S04]  /*9e50*/  STL [R1+0xbf8], R27 ;  /* 0x000bf81b01007387 */ /* 0x000fe80000100800 */
[----:B------:R1:W-:Y:S02]  /*9e60*/  STL [R1+0xbec], R6 ;  /* 0x000bec0601007387 */ /* 0x0003e40000100800 */
[----:B-1----:R-:W-:Y:S02]  /*9e70*/  IADD3 R6, P3, PT, R25, R2, RZ ;  /* 0x0000000219067210 */ /* 0x002fe40007f7e0ff */
[-C--:B------:R-:W-:Y:S01]  /*9e80*/  LEA.HI.X.SX32 R25, R39, R3.reuse, 0x1, P1 ;  /* 0x0000000327197211 */ /* 0x080fe200008f0eff */
[----:B------:R-:W-:Y:S02]  /*9e90*/  IMAD R39, R4, 0x42, RZ ;  /* 0x0000004204277824 */ /* 0x000fe400078e02ff */
[----:B------:R1:W-:Y:S04]  /*9ea0*/  STL [R1+0xc00], R6 ;  /* 0x000c000601007387 */ /* 0x0003e80000100800 */
[----:B------:R4:W-:Y:S01]  /*9eb0*/  STL [R1+0xbf4], R25 ;  /* 0x000bf41901007387 */ /* 0x0009e20000100800 */
[----:B------:R-:W-:Y:S01]  /*9ec0*/  LEA.HI.X.SX32 R39, R39, R3, 0x1, P3 ;  /* 0x0000000327277211 */ /* 0x000fe200018f0eff */
[----:B------:R-:W-:-:S02]  /*9ed0*/  @!P2 IMAD.MOV R40, RZ, RZ, -R40 ;  /* 0x000000ffff28a224 */ /* 0x000fc400078e0a28 */
[----:B-1----:R-:W-:Y:S01]  /*9ee0*/  IMAD R6, R4, 0x44, RZ ;  /* 0x0000004404067824 */ /* 0x002fe200078e02ff */
[----:B----4-:R-:W-:Y:S02]  /*9ef0*/  IADD3 R25, P1, PT, R24, R2, RZ ;  /* 0x0000000218197210 */ /* 0x010fe40007f3e0ff */
[----:B------:R-:W-:-:S03]  /*9f00*/  ISETP.NE.U32.AND P2, PT, R22, RZ, PT ;  /* 0x000000ff1600720c */ /* 0x000fc60003f45070 */
[----:B------:R-:W-:Y:S01]  /*9f10*/  STL [R1+0xc08], R25 ;  /* 0x000c081901007387 */ /* 0x000fe20000100800 */
[----:B------:R-:W-:-:S03]  /*9f20*/  IMAD R22, R4, 0x45, RZ ;  /* 0x0000004504167824 */ /* 0x000fc600078e02ff */
[----:B------:R1:W-:Y:S01]  /*9f30*/  STL [R1+0xbfc], R39 ;  /* 0x000bfc2701007387 */ /* 0x0003e20000100800 */
[----:B------:R-:W-:Y:S02]  /*9f40*/  LEA.HI.X.SX32 R24, R24, R3, 0x1, P1 ;  /* 0x0000000318187211 */ /* 0x000fe400008f0eff */
[----:B-1----:R-:W-:-:S05]  /*9f50*/  IADD3 R39, P3, PT, R6, R2, RZ ;  /* 0x0000000206277210 */ /* 0x002fca0007f7e0ff */
[----:B------:R1:W-:Y:S01]  /*9f60*/  STL [R1+0xc10], R39 ;  /* 0x000c102701007387 */ /* 0x0003e20000100800 */
[----:B------:R-:W-:-:S03]  /*9f70*/  IMAD R20, R4, 0x46, RZ ;  /* 0x0000004604147824 */ /* 0x000fc600078e02ff */
[----:B------:R-:W-:Y:S01]  /*9f80*/  STL [R1+0xc04], R24 ;  /* 0x000c041801007387 */ /* 0x000fe20000100800 */
[----:B-1----:R-:W-:-:S05]  /*9f90*/  IADD3 R39, P1, PT, R22, R2, RZ ;  /* 0x0000000216277210 */ /* 0x002fca0007f3e0ff */
[----:B------:R1:W-:Y:S01]  /*9fa0*/  STL [R1+0xc18], R39 ;  /* 0x000c182701007387 */ /* 0x0003e20000100800 */
[-C--:B------:R-:W-:Y:S02]  /*9fb0*/  LEA.HI.X.SX32 R22, R22, R3.reuse, 0x1, P1 ;  /* 0x0000000316167211 */ /* 0x080fe400008f0eff */
[----:B-1----:R-:W-:Y:S01]  /*9fc0*/  LEA.HI.X.SX32 R39, R6, R3, 0x1, P3 ;  /* 0x0000000306277211 */ /* 0x002fe200018f0eff */
[----:B------:R-:W-:-:S04]  /*9fd0*/  IMAD R6, R4, 0x47, RZ ;  /* 0x0000004704067824 */ /* 0x000fc800078e02ff */
        /* <DEDUP_REMOVED lines=19> */
[----:B------:R-:W-:Y:S04]  /*a110*/  STL [R1+0xc38], R6 ;  /* 0x000c380601007387 */ /* 0x000fe80000100800 */
[----:B------:R1:W-:Y:S01]  /*a120*/  STL [R1+0xc2c], R39 ;  /* 0x000c2c2701007387 */ /* 0x0003e20000100800 */
[----:B------:R-:W-:Y:S01]  /*a130*/  LEA.HI.X.SX32 R7, R7, R3, 0x1, P1 ;  /* 0x0000000307077211 */ /* 0x000fe200008f0eff */
[----:B------:R-:W-:Y:S01]  /*a140*/  IMAD R89, R4, 0x4c, RZ ;  /* 0x0000004c04597824 */ /* 0x000fe200078e02ff */
[----:B-1----:R-:W-:-:S05]  /*a150*/  IADD3 R39, P3, PT, R85, R2, RZ ;  /* 0x0000000255277210 */ /* 0x002fca0007f7e0ff */
[----:B------:R1:W-:Y:S01]  /*a160*/  STL [R1+0xc40], R39 ;  /* 0x000c402701007387 */ /* 0x0003e20000100800 */
[----:B------:R-:W-:-:S03]  /*a170*/  LEA.HI.X.SX32 R85, R85, R3, 0x1, P3 ;  /* 0x0000000355557211 */ /* 0x000fc600018f0eff */
[----:B------:R-:W-:Y:S01]  /*a180*/  STL [R1+0xc34], R7 ;  /* 0x000c340701007387 */ /* 0x000fe20000100800 */
[----:B-1----:R-:W-:-:S05]  /*a190*/  IADD3 R39, P1, PT, R37, R2, RZ ;  /* 0x0000000225277210 */ /* 0x002fca0007f3e0ff */
[----:B------:R1:W-:Y:S04]  /*a1a0*/  STL [R1+0xc48], R39 ;  /* 0x000c482701007387 */ /* 0x0003e80000100800 */
[----:B------:R4:W-:Y:S01]  /*a1b0*/  STL [R1+0xc3c], R85 ;  /* 0x000c3c5501007387 */ /* 0x0009e20000100800 */
[----:B------:R-:W-:Y:S01]  /*a1c0*/  LEA.HI.X.SX32 R37, R37, R3, 0x1, P1 ;  /* 0x0000000325257211 */ /* 0x000fe200008f0eff */
[C---:B-1----:R-:W-:Y:S01]  /*a1d0*/  IMAD R39, R4.reuse, 0x4d, RZ ;  /* 0x0000004d04277824 */ /* 0x042fe200078e02ff */
[----:B----4-:R-:W-:Y:S01]  /*a1e0*/  IADD3 R85, P3, PT, R89, R2, RZ ;  /* 0x0000000259557210 */ /* 0x010fe20007f7e0ff */
[----:B------:R-:W-:-:S04]  /*a1f0*/  IMAD R88, R4, 0x4e, RZ ;  /* 0x0000004e04587824 */ /* 0x000fc800078e02ff */
[----:B------:R1:W-:Y:S01]  /*a200*/  STL [R1+0xc50], R85 ;  /* 0x000c505501007387 */ /* 0x0003e20000100800 */
[----:B------:R-:W-:-:S03]  /*a210*/  LEA.HI.X.SX32 R89, R89, R3, 0x1, P3 ;  /* 0x0000000359597211 */ /* 0x000fc600018f0eff */
[----:B------:R-:W-:Y:S01]  /*a220*/  STL [R1+0xc44], R37 ;  /* 0x000c442501007387 */ /* 0x000fe20000100800 */
[----:B-1----:R-:W-:-:S05]  /*a230*/  IADD3 R85, P1, PT, R39, R2, RZ ;  /* 0x0000000227557210 */ /* 0x002fca0007f3e0ff */
[----:B------:R1:W-:Y:S01]  /*a240*/  STL [R1+0xc58], R85 ;  /* 0x000c585501007387 */ /* 0x0003e20000100800 */
[----:B------:R-:W-:-:S03]  /*a250*/  LEA.HI.X.SX32 R39, R39, R3, 0x1, P1 ;  /* 0x0000000327277211 */ /* 0x000fc600008f0eff */
[----:B------:R4:W-:Y:S01]  /*a260*/  STL [R1+0xc4c], R89 ;  /* 0x000c4c5901007387 */ /* 0x0009e20000100800 */
[----:B-1----:R-:W-:Y:S01]  /*a270*/  IMAD R85, R4, 0x4f, RZ ;  /* 0x0000004f04557824 */ /* 0x002fe200078e02ff */
[----:B----4-:R-:W-:-:S05]  /*a280*/  IADD3 R89, P3, PT, R88, R2, RZ ;  /* 0x0000000258597210 */ /* 0x010fca0007f7e0ff */
[----:B------:R1:W-:Y:S01]  /*a290*/  STL [R1+0xc60], R89 ;  /* 0x000c605901007387 */ /* 0x0003e20000100800 */
[----:B------:R-:W-:Y:S01]  /*a2a0*/  LEA.HI.X.SX32 R88, R88, R3, 0x1, P3 ;  /* 0x0000000358587211 */ /* 0x000fe200018f0eff */
[----:B------:R-:W-:Y:S02]  /*a2b0*/  IMAD R87, R4, 0x50, RZ ;  /* 0x0000005004577824 */ /* 0x000fe400078e02ff */
[----:B-1----:R0:W5:Y:S04]  /*a2c0*/  LDL.LU R89, [R1+0x1328] ;  /* 0x0013280001597983 */ /* 0x0021680000300800 */
        /* <DEDUP_REMOVED lines=148> */
[----:B------:R1:W-:Y:S04]  /*ac10*/  STL [R1+0xd38], R27 ;  /* 0x000d381b01007387 */ /* 0x0003e80000100800 */
[----:B-1----:R0:W5:Y:S04]  /*ac20*/  LDL.LU R27, [R1+0x12d0] ;  /* 0x0012d000011b7983 */ /* 0x0021680000300800 */
[----:B------:R1:W-:Y:S01]  /*ac30*/  STL [R1+0xd2c], R25 ;  /* 0x000d2c1901007387 */ /* 0x0003e20000100800 */
[----:B------:R-:W-:Y:S02]  /*ac40*/  LEA.HI.X.SX32 R24, R24, R3, 0x1, P3 ;  /* 0x0000000318187211 */ /* 0x000fe400018f0eff */
[----:B-1----:R-:W-:Y:S01]  /*ac50*/  IADD3 R25, P1, PT, R22, R2, RZ ;  /* 0x0000000216197210 */ /* 0x002fe20007f3e0ff */
[----:B------:R-:W-:-:S04]  /*ac60*/  IMAD R6, R4, 0x6c, RZ ;  /* 0x0000006c04067824 */ /* 0x000fc800078e02ff */
[----:B------:R1:W-:Y:S02]  /*ac70*/  STL [R1+0xd40], R25 ;  /* 0x000d401901007387 */ /* 0x0003e40000100800 */
[----:B-1----:R-:W-:Y:S01]  /*ac80*/  IMAD R25, R4, 0x7e, RZ ;  /* 0x0000007e04197824 */ /* 0x002fe200078e02ff */
[----:B------:R-:W-:-:S05]  /*ac90*/  LEA.HI.X.SX32 R22, R22, R3, 0x1, P1 ;  /* 0x0000000316167211 */ /* 0x000fca00008f0eff */
[----:B------:R0:W5:Y:S04]  /*aca0*/  LDL.LU R25, [R1+0x12cc] ;  /* 0x0012cc0001197983 */ /* 0x0001680000300800 */
        /* <DEDUP_REMOVED lines=10> */
[----:B------:R-:W-:-:S03]  /*ad50*/  IMAD R39, R4, 0x70, RZ ;  /* 0x0000007004277824 */ /* 0x000fc600078e02ff */
[----:B-1----:R0:W5:Y:S04]  /*ad60*/  LDL.LU R22, [R1+0x12c4] ;  /* 0x0012c40001167983 */ /* 0x0021680000300800 */
[----:B------:R1:W-:Y:S01]  /*ad70*/  STL [R1+0xd44], R6 ;  /* 0x000d440601007387 */ /* 0x0003e20000100800 */
[----:B------:R-:W-:Y:S01]  /*ad80*/  IMAD R85, R4, 0x71, RZ ;  /* 0x0000007104557824 */ /* 0x000fe200078e02ff */
[----:B-1----:R-:W-:-:S05]  /*ad90*/  IADD3 R6, P3, PT, R37, R2, RZ ;  /* 0x0000000225067210 */ /* 0x002fca0007f7e0ff */
[----:B------:R1:W-:Y:S02]  /*ada0*/  STL [R1+0xd58], R6 ;  /* 0x000d580601007387 */ /* 0x0003e40000100800 */
[----:B-1----:R-:W-:Y:S02]  /*adb0*/  LEA.HI.X.SX32 R6, R7, R3, 0x1, P1 ;  /* 0x0000000307067211 */ /* 0x002fe400008f0eff */
[----:B------:R-:W-:-:S03]  /*adc0*/  IADD3 R7, P1, PT, R39, R2, RZ ;  /* 0x0000000227077210 */ /* 0x000fc60007f3e0ff */
[----:B------:R1:W-:Y:S04]  /*add0*/  STL [R1+0xd4c], R6 ;  /* 0x000d4c0601007387 */ /* 0x0003e80000100800 */
[----:B------:R4:W-:Y:S01]  /*ade0*/  STL [R1+0xd60], R7 ;  /* 0x000d600701007387 */ /* 0x0009e20000100800 */
[----:B-1----:R-:W-:Y:S01]  /*adf0*/  IMAD R6, R4, 0x72, RZ ;  /* 0x0000007204067824 */ /* 0x002fe200078e02ff */
[----:B----4-:R-:W-:Y:S02]  /*ae00*/  LEA.HI.X.SX32 R7, R37, R3, 0x1, P3 ;  /* 0x0000000325077211 */ /* 0x010fe400018f0eff */
[----:B------:R-:W-:-:S03]  /*ae10*/  IADD3 R37, P3, PT, R85, R2, RZ ;  /* 0x0000000255257210 */ /* 0x000fc60007f7e0ff */
[----:B------:R1:W-:Y:S04]  /*ae20*/  STL [R1+0xd54], R7 ;  /* 0x000d540701007387 */ /* 0x0003e80000100800 */
[----:B------:R4:W-:Y:S01]  /*ae30*/  STL [R1+0xd68], R37 ;  /* 0x000d682501007387 */ /* 0x0009e20000100800 */
[----:B-1----:R-:W-:Y:S02]  /*ae40*/  LEA.HI.X.SX32 R7, R39, R3, 0x1, P1 ;  /* 0x0000000327077211 */ /* 0x002fe400008f0eff */
[----:B----4-:R-:W-:-:S03]  /*ae50*/  IADD3 R37, P1, PT, R6, R2, RZ ;  /* 0x0000000206257210 */ /* 0x010fc60007f3e0ff */
[----:B------:R-:W-:Y:S04]  /*ae60*/  STL [R1+0xd5c], R7 ;  /* 0x000d5c0701007387 */ /* 0x000fe80000100800 */
[----:B------:R1:W-:Y:S01]  /*ae70*/  STL [R1+0xd70], R37 ;  /* 0x000d702501007387 */ /* 0x0003e20000100800 */
[-C--:B------:R-:W-:Y:S02]  /*ae80*/  LEA.HI.X.SX32 R6, R6, R3.reuse, 0x1, P1 ;  /* 0x0000000306067211 */ /* 0x080fe400008f0eff */
[----:B-1----:R-:W-:Y:S01]  /*ae90*/  LEA.HI.X.SX32 R37, R85, R3, 0x1, P3 ;  /* 0x0000000355257211 */ /* 0x002fe200018f0eff */
[C---:B------:R-:W-:Y:S02]  /*aea0*/  IMAD R85, R4.reuse, 0x73, RZ ;  /* 0x0000007304557824 */ /* 0x040fe400078e02ff */
[----:B------:R-:W-:-:S03]  /*aeb0*/  IMAD R7, R4, 0x74, RZ ;  /* 0x0000007404077824 */ /* 0x000fc600078e02ff */
[CC--:B------:R-:W-:Y:S01]  /*aec0*/  IADD3 R39, P3, PT, R85.reuse, R2.reuse, RZ ;  /* 0x0000000255277210 */ /* 0x0c0fe20007f7e0ff */
[----:B------:R1:W-:Y:S03]  /*aed0*/  STL [R1+0xd64], R37 ;  /* 0x000d642501007387 */ /* 0x0003e60000100800 */
[----:B------:R-:W-:Y:S01]  /*aee0*/  LEA.HI.X.SX32 R85, R85, R3, 0x1, P3 ;  /* 0x0000000355557211 */ /* 0x000fe200018f0eff */
[----:B------:R4:W-:Y:S01]  /*aef0*/  STL [R1+0xd78], R39 ;  /* 0x000d782701007387 */ /* 0x0009e20000100800 */
[----:B-1----:R-:W-:-:S03]  /*af00*/  IADD3 R37, P1, PT, R7, R2, RZ ;  /* 0x0000000207257210 */ /* 0x002fc60007f3e0ff */
[----:B------:R3:W-:Y:S01]  /*af10*/  STL [R1+0xd6c], R6 ;  /* 0x000d6c0601007387 */ /* 0x0007e20000100800 */
[----:B----4-:R-:W-:-:S03]  /*af20*/  IMAD R39, R4, 0x75, RZ ;  /* 0x0000007504277824 */ /* 0x010fc600078e02ff */
[----:B------:R1:W-:Y:S01]  /*af30*/  STL [R1+0xd80], R37 ;  /* 0x000d802501007387 */ /* 0x0003e20000100800 */
[----:B------:R-:W-:-:S03]  /*af40*/  LEA.HI.X.SX32 R7, R7, R3, 0x1, P1 ;  /* 0x0000000307077211 */ /* 0x000fc600008f0eff */
[----:B------:R4:W-:Y:S01]  /*af50*/  STL [R1+0xd74], R85 ;  /* 0x000d745501007387 */ /* 0x0009e20000100800 */
[----:B---3--:R-:W-:Y:S02]  /*af60*/  VIADD R6, R0, 0xd5 ;  /* 0x000000d500067836 */ /* 0x008fe40000000000 */
[----:B-1----:R-:W-:Y:S01]  /*af70*/  IMAD R37, R4, 0x76, RZ ;  /* 0x0000007604257824 */ /* 0x002fe200078e02ff */
[C---:B----4-:R-:W-:Y:S02]  /*af80*/  IADD3 R85, P3, PT, R39.reuse, R2, RZ ;  /* 0x0000000227557210 */ /* 0x050fe40007f7e0ff */
[----:B------:R-:W-:Y:S04]  /*af90*/  STL [R1+0xf84], R6 ;  /* 0x000f840601007387 */ /* 0x000fe80000100800 */
[----:B------:R1:W-:Y:S01]  /*afa0*/  STL [R1+0xd88], R85 ;  /* 0x000d885501007387 */ /* 0x0003e20000100800 */
[----:B------:R-:W-:-:S03]  /*afb0*/  LEA.HI.X.SX32 R39, R39, R3, 0x1, P3 ;  /* 0x0000000327277211 */ /* 0x000fc600018f0eff */
[----:B------:R3:W-:Y:S01]  /*afc0*/  STL [R1+0xd7c], R7 ;  /* 0x000d7c0701007387 */ /* 0x0007e20000100800 */
[----:B-1----:R-:W-:Y:S01]  /*afd0*/  IADD3 R85, P1, PT, R37, R2, RZ ;  /* 0x0000000225557210 */ /* 0x002fe20007f3e0ff */
[----:B---3--:R-:W-:-:S04]  /*afe0*/  IMAD R7, R4, 0x78, RZ ;  /* 0x0000007804077824 */ /* 0x008fc800078e02ff */
[----:B------:R1:W-:Y:S04]  /*aff0*/  STL [R1+0xd90], R85 ;  /* 0x000d905501007387 */ /* 0x0003e80000100800 */
[----:B------:R3:W-:Y:S01]  /*b000*/  STL [R1+0xd84], R39 ;  /* 0x000d842701007387 */ /* 0x0007e20000100800 */
[----:B-1----:R-:W-:Y:S01]  /*b010*/  IABS R85, R6 ;  /* 0x0000000600557213 */ /* 0x002fe20000000000 */
[C---:B------:R-:W-:Y:S01]  /*b020*/  IMAD R6, R4.reuse, 0x79, RZ ;  /* 0x0000007904067824 */ /* 0x040fe200078e02ff */
[----:B---3--:R-:W-:Y:S01]  /*b030*/  IADD3 R39, P3, PT, R7, R2, RZ ;  /* 0x0000000207277210 */ /* 0x008fe20007f7e0ff */
[----:B------:R-:W-:-:S04]  /*b040*/  IMAD R23, R4, 0x7a, RZ ;  /* 0x0000007a04177824 */ /* 0x000fc800078e02ff */
[----:B------:R1:W-:Y:S01]  /*b050*/  STL [R1+0xd98], R39 ;  /* 0x000d982701007387 */ /* 0x0003e20000100800 */
[-C--:B------:R-:W-:Y:S02]  /*b060*/  LEA.HI.X.SX32 R7, R7, R3.reuse, 0x1, P3 ;  /* 0x0000000307077211 */ /* 0x080fe400018f0eff */
[----:B-1----:R-:W-:Y:S02]  /*b070*/  LEA.HI.X.SX32 R39, R37, R3, 0x1, P1 ;  /* 0x0000000325277211 */ /* 0x002fe400008f0eff */
[----:B------:R-:W-:-:S03]  /*b080*/  IADD3 R37, P1, PT, R6, R2, RZ ;  /* 0x0000000206257210 */ /* 0x000fc60007f3e0ff */
[----:B------:R1:W-:Y:S04]  /*b090*/  STL [R1+0xd8c], R39 ;  /* 0x000d8c2701007387 */ /* 0x0003e80000100800 */
[----:B------:R3:W-:Y:S01]  /*b0a0*/  STL [R1+0xda0], R37 ;  /* 0x000da02501007387 */ /* 0x0007e20000100800 */
[----:B------:R-:W-:Y:S01]  /*b0b0*/  LEA.HI.X.SX32 R6, R6, R3, 0x1, P1 ;  /* 0x0000000306067211 */ /* 0x000fe200008f0eff */
[----:B-1----:R-:W-:Y:S01]  /*b0c0*/  IMAD R39, R4, 0x7b, RZ ;  /* 0x0000007b04277824 */ /* 0x002fe200078e02ff */
[-C--:B---3--:R-:W-:Y:S01]  /*b0d0*/  IADD3 R37, P3, PT, R23, R2.reuse, RZ ;  /* 0x0000000217257210 */ /* 0x088fe20007f7e0ff */
[----:B------:R-:W-:Y:S04]  /*b0e0*/  STL [R1+0xd94], R7 ;  /* 0x000d940701007387 */ /* 0x000fe80000100800 */
[----:B------:R1:W-:Y:S04]  /*b0f0*/  STL [R1+0xda8], R37 ;  /* 0x000da82501007387 */ /* 0x0003e80000100800 */
[----:B------:R-:W-:Y:S01]  /*b100*/  STL [R1+0xd9c], R6 ;  /* 0x000d9c0601007387 */ /* 0x000fe20000100800 */
[----:B-1----:R-:W-:-:S05]  /*b110*/  IADD3 R37, P1, PT, R39, R2, RZ ;  /* 0x0000000227257210 */ /* 0x002fca0007f3e0ff */
[----:B------:R1:W-:Y:S02]  /*b120*/  STL [R1+0xdb0], R37 ;  /* 0x000db02501007387 */ /* 0x0003e40000100800 */
[----:B-1----:R-:W1:Y:S01]  /*b130*/  S2R R37, SR_TID.X ;  /* 0x0000000000257919 */ /* 0x002e620000002100 */
[-C--:B------:R-:W-:Y:S01]  /*b140*/  LEA.HI.X.SX32 R23, R23, R3.reuse, 0x1, P3 ;  /* 0x0000000317177211 */ /* 0x080fe200018f0eff */
[----:B------:R-:W-:Y:S01]  /*b150*/  IMAD R7, R4, 0x7c, RZ ;  /* 0x0000007c04077824 */ /* 0x000fe200078e02ff */
[----:B------:R-:W-:-:S03]  /*b160*/  LEA.HI.X.SX32 R39, R39, R3, 0x1, P1 ;  /* 0x0000000327277211 */ /* 0x000fc600008f0eff */
[----:B------:R3:W-:Y:S01]  /*b170*/  STL [R1+0xda4], R23 ;  /* 0x000da41701007387 */ /* 0x0007e20000100800 */
[----:B------:R-:W-:Y:S01]  /*b180*/  IMAD R11, R4, 0x7d, RZ ;  /* 0x0000007d040b7824 */ /* 0x000fe200078e02ff */
[----:B---3--:R-:W-:-:S05]  /*b190*/  IADD3 R23, P3, PT, R7, R2, RZ ;  /* 0x0000000207177210 */ /* 0x008fca0007f7e0ff */
[----:B------:R3:W-:Y:S04]  /*b1a0*/  STL [R1+0xdb8], R23 ;  /* 0x000db81701007387 */ /* 0x0007e80000100800 */
[----:B---3--:R0:W5:Y:S01]  /*b1b0*/  LDL.LU R23, [R1+0x12c0] ;  /* 0x0012c00001177983 */ /* 0x0081620000300800 */
[----:B-1----:R-:W-:-:S03]  /*b1c0*/  LOP3.LUT R37, R37, 0x7f, RZ, 0xc0, !PT ;  /* 0x0000007f25257812 */ /* 0x002fc600078ec0ff */
[----:B------:R1:W-:Y:S01]  /*b1d0*/  STL [R1+0xdac], R39 ;  /* 0x000dac2701007387 */ /* 0x0003e20000100800 */
[----:B------:R-:W-:Y:S01]  /*b1e0*/  LEA.HI.X.SX32 R7, R7, R3, 0x1, P3 ;  /* 0x0000000307077211 */ /* 0x000fe200018f0eff */
[----:B-1----:R-:W-:Y:S01]  /*b1f0*/  IMAD R39, R37, R5, RZ ;  /* 0x0000000525277224 */ /* 0x002fe200078e02ff */
[----:B------:R-:W-:-:S05]  /*b200*/  IADD3 R37, P1, PT, R11, R2, RZ ;  /* 0x000000020b257210 */ /* 0x000fca0007f3e0ff */
[----:B------:R1:W-:Y:S01]  /*b210*/  STL [R1+0xdc0], R37 ;  /* 0x000dc02501007387 */ /* 0x0003e20000100800 */
[----:B------:R-:W-:Y:S01]  /*b220*/  LEA.HI.X.SX32 R11, R11, R3, 0x1, P1 ;  /* 0x000000030b0b7211 */ /* 0x000fe200008f0eff */
[----:B-1----:R-:W-:Y:S02]  /*b230*/  IMAD R37, R4, 0x7e, RZ ;  /* 0x0000007e04257824 */ /* 0x002fe400078e02ff */
[----:B------:R-:W-:Y:S03]  /*b240*/  STL [R1+0xdb4], R7 ;  /* 0x000db40701007387 */ /* 0x000fe60000100800 */
[----:B------:R-:W-:Y:S01]  /*b250*/  IADD3 R37, P1, PT, R37, R2, RZ ;  /* 0x0000000225257210 */ /* 0x000fe20007f3e0ff */
[----:B------:R1:W-:Y:S04]  /*b260*/  STL [R1+0xdbc], R11 ;  /* 0x000dbc0b01007387 */ /* 0x0003e80000100800 */
[----:B-1----:R0:W5:Y:S04]  /*b270*/  LDL.LU R11, [R1+0x12bc] ;  /* 0x0012bc00010b7983 */ /* 0x0021680000300800 */
[----:B------:R1:W-:Y:S02]  /*b280*/  STL [R1+0xdc8], R37 ;  /* 0x000dc82501007387 */ /* 0x0003e40000100800 */
[----:B-1----:R-:W1:Y:S01]  /*b290*/  LDC R37, c[0x0][0x3a0] ;  /* 0x0000e800ff257b82 */ /* 0x002e620000000800 */
[----:B--2---:R-:W-:Y:S01]  /*b2a0*/  IMAD.HI.U32 R6, R9, R85, RZ ;  /* 0x0000005509067227 */ /* 0x004fe200078e00ff */
[----:B------:R-:W-:Y:S01]  /*b2b0*/  USHF.L.U32 UR4, UR7, 0x15, URZ ;  /* 0x0000001507047899 */ /* 0x000fe200080006ff */
[----:B------:R-:W-:-:S02]  /*b2c0*/  IADD3 R7, P3, PT, R39, UR14, RZ ;  /* 0x0000000e27077c10 */ /* 0x000fc4000ff7e0ff */
[----:B------:R-:W-:Y:S01]  /*b2d0*/  IMAD.MOV R6, RZ, RZ, -R6 ;  /* 0x000000ffff067224 */ /* 0x000fe200078e0a06 */
[----:B------:R-:W-:-:S03]  /*b2e0*/  ULOP3.LUT UR4, UR4, 0x600000, URZ, 0xc0, !UPT ;  /* 0x0060000004047892 */ /* 0x000fc6000f8ec0ff */
[----:B------:R-:W-:Y:S01]  /*b2f0*/  IMAD R85, R8, R6, R85 ;  /* 0x0000000608557224 */ /* 0x000fe200078e0255 */
[----:B------:R-:W-:Y:S01]  /*b300*/  LEA.HI.X.SX32 R6, R39, UR15, 0x1, P3 ;  /* 0x0000000f27067c11 */ /* 0x000fe200098f0eff */
[----:B------:R-:W-:Y:S01]  /*b310*/  UIADD3 UR10, UPT, UPT, UR8, UR4, URZ ;  /* 0x00000004080a7290 */ /* 0x000fe2000fffe0ff */
[----:B------:R-:W2:Y:S02]  /*b320*/  LDCU.64 UR18, c[0x0][0x358] ;  /* 0x00006b00ff1277ac */ /* 0x000ea40008000a00 */
[----:B------:R-:W-:Y:S01]  /*b330*/  UMOV UR4, 0x1 ;  /* 0x0000000100047882 */ /* 0x000fe20000000000 */
[----:B-1----:R-:W-:Y:S01]  /*b340*/  VIADD R39, R37, 0xffffffdf ;  /* 0xffffffdf25277836 */ /* 0x002fe20000000000 */
[----:B0-2---:R-:W-:Y:S07]  /*b350*/  BRA.U UP0, `(.L_x_5) ;  /* 0x0000000100187547 */ /* 0x005fee000b800000 */
[----:B------:R-:W-:Y:S01]  /*b360*/  ELECT P3, URZ, PT ;  /* 0x0000000000ff782f */ /* 0x000fe20003860000 */
[----:B------:R-:W-:Y:S01]  /*b370*/  IMAD.MOV.U32 R37, RZ, RZ, 0x1 ;  /* 0x00000001ff257424 */ /* 0x000fe200078e00ff */
[----:B------:R-:W-:Y:S01]  /*b380*/  UMOV UR6, 0x40 ;  /* 0x0000004000067882 */ /* 0x000fe20000000000 */
[----:B------:R-:W-:Y:S01]  /*b390*/  UVIRTCOUNT.DEALLOC.SMPOOL 0x80 ;  /* 0x000000800000784c */ /* 0x000fe20000000000 */
[----:B------:R-:W-:-:S09]  /*b3a0*/  ULEA UR6, UR5, UR6, 0x18 ;  /* 0x0000000605067291 */ /* 0x000fd2000f8ec0ff */
[----:B------:R0:W-:Y:S03]  /*b3b0*/  @P3 STS.U8 [UR6], R37 ;  /* 0x00000025ff003988 */ /* 0x0001e60008000006 */
.L_x_5:
[----:B------:R-:W-:Y:S01]  /*b3c0*/  STL.64 [R1+0x1728], R12 ;  /* 0x0017280c01007387 */ /* 0x000fe20000100a00 */
[----:B------:R-:W-:Y:S01]  /*b3d0*/  VOTEU.ALL UP1, P2 ;  /* 0x0000000000ff7886 */ /* 0x000fe20001020000 */
[----:B0-----:R-:W-:Y:S01]  /*b3e0*/  IMAD R37, R4, 0x7e, RZ ;  /* 0x0000007e04257824 */ /* 0x001fe200078e02ff */
[----:B------:R-:W-:Y:S01]  /*b3f0*/  STTM.x64 tmem[UR10], RZ ;  /* 0x000000ff000079ed */ /* 0x000fe2000834000a */
[----:B------:R-:W-:Y:S01]  /*b400*/  STL.64 [R1+0x1760], R12 ;  /* 0x0017600c01007387 */ /* 0x000fe20000100a00 */
[----:B------:R-:W-:Y:S01]  /*b410*/  UIADD3 UR6, UPT, UPT, UR9, 0x18000, URZ ;  /* 0x0001800009067890 */ /* 0x000fe2000fffe0ff */
[----:B------:R-:W-:Y:S02]  /*b420*/  VOTEU.ALL UP2, P2 ;  /* 0x0000000000ff7886 */ /* 0x000fe40001040000 */
[----:B------:R-:W-:Y:S01]  /*b430*/  STL.64 [R1+0x1798], R12 ;  /* 0x0017980c01007387 */ /* 0x000fe20000100a00 */
[----:B------:R-:W-:Y:S01]  /*b440*/  ISETP.GE.U32.AND P3, PT, R39, 0x7fffff60, PT ;  /* 0x7fffff602700780c */ /* 0x000fe20003f66070 */
[----:B------:R-:W0:Y:S02]  /*b450*/  LDCU UR11, c[0x0][0x3b0] ;  /* 0x00007600ff0b77ac */ /* 0x000e240008000800 */
[----:B------:R-:W-:Y:S01]  /*b460*/  STL.64 [R1+0x17c8], R12 ;  /* 0x0017c80c01007387 */ /* 0x000fe20000100a00 */
[----:B------:R-:W1:Y:S03]  /*b470*/  LDCU UR5, c[0x0][0x3b0] ;  /* 0x00007600ff0577ac */ /* 0x000e660008000800 */
[----:B------:R-:W-:Y:S01]  /*b480*/  STL.64 [R1+0x1720], R14 ;  /* 0x0017200e01007387 */ /* 0x000fe20000100a00 */
[----:B------:R-:W2:Y:S03]  /*b490*/  LDCU UR15, c[0x0][0x3b0] ;  /* 0x00007600ff0f77ac */ /* 0x000ea60008000800 */
[----:B------:R-:W-:Y:S01]  /*b4a0*/  STL.64 [R1+0x1768], R14 ;  /* 0x0017680e01007387 */ /* 0x000fe20000100a00 */
[----:B------:R-:W3:Y:S03]  /*b4b0*/  LDCU UR17, c[0x0][0x3b0] ;  /* 0x00007600ff1177ac */ /* 0x000ee60008000800 */
[----:B------:R-:W-:Y:S01]  /*b4c0*/  STL.64 [R1+0x17b8], R14 ;  /* 0x0017b80e01007387 */ /* 0x000fe20000100a00 */
[----:B------:R-:W4:Y:S03]  /*b4d0*/  LDCU UR21, c[0x0][0x3b0] ;  /* 0x00007600ff1577ac */ /* 0x000f260008000800 */
[----:B------:R-:W-:Y:S01]  /*b4e0*/  STL.64 [R1+0x17f8], R14 ;  /* 0x0017f80e01007387 */ /* 0x000fe20000100a00 */
[----:B------:R-:W0:Y:S03]  /*b4f0*/  LDCU UR23, c[0x0][0x3b0] ;  /* 0x00007600ff1777ac */ /* 0x000e260008000800 */
[----:B-----5:R-:W-:Y:S01]  /*b500*/  STL.64 [R1+0x1718], R10 ;  /* 0x0017180a01007387 */ /* 0x020fe20000100a00 */
[----:B------:R-:W0:Y:S03]  /*b510*/  LDCU UR25, c[0x0][0x3b0] ;  /* 0x00007600ff1977ac */ /* 0x000e260008000800 */
[----:B------:R-:W-:Y:S01]  /*b520*/  STL.64 [R1+0x1730], R10 ;  /* 0x0017300a01007387 */ /* 0x000fe20000100a00 */
[----:B------:R-:W0:Y:S03]  /*b530*/  LDCU UR27, c[0x0][0x3b0] ;  /* 0x00007600ff1b77ac */ /* 0x000e260008000800 */
[----:B------:R0:W-:Y:S01]  /*b540*/  STL.64 [R1+0x1770], R10 ;  /* 0x0017700a01007387 */ /* 0x0001e20000100a00 */
[----:B------:R-:W0:Y:S03]  /*b550*/  LDCU UR29, c[0x0][0x3b0] ;  /* 0x00007600ff1d77ac */ /* 0x000e260008000800 */
[----:B------:R-:W-:Y:S01]  /*b560*/  STL.64 [R1+0x1710], R90 ;  /* 0x0017105a01007387 */ /* 0x000fe20000100a00 */
[----:B------:R-:W0:Y:S03]  /*b570*/  LDCU UR31, c[0x0][0x3b0] ;  /* 0x00007600ff1f77ac */ /* 0x000e260008000800 */
[----:B------:R-:W-:Y:S01]  /*b580*/  STL.64 [R1+0x1708], R86 ;  /* 0x0017085601007387 */ /* 0x000fe20000100a00 */
[----:B------:R-:W1:Y:S03]  /*b590*/  LDCU UR33, c[0x0][0x3b0] ;  /* 0x00007600ff2177ac */ /* 0x000e660008000800 */
[----:B------:R-:W-:Y:S01]  /*b5a0*/  STL.64 [R1+0x1738], R86 ;  /* 0x0017385601007387 */ /* 0x000fe20000100a00 */
[----:B------:R-:W1:Y:S01]  /*b5b0*/  LDCU UR14, c[0x0][0x3b0] ;  /* 0x00007600ff0e77ac */ /* 0x000e620008000800 */
[----:B------:R-:W-:Y:S02]  /*b5c0*/  STTM.x64 tmem[UR10+0x40], RZ ;  /* 0x000040ff000079ed */ /* 0x000fe4000834000a */
[----:B------:R-:W-:Y:S01]  /*b5d0*/  STL [R1+0x17d8], R86 ;  /* 0x0017d85601007387 */ /* 0x000fe20000100800 */
[----:B------:R-:W-:-:S04]  /*b5e0*/  @!UP1 UIADD3 UR12, UPT, UPT, -UR4, 0x100000, URZ ;  /* 0x00100000040c9890 */ /* 0x000fc8000fffe1ff */
[----:B------:R-:W-:Y:S02]  /*b5f0*/  @!UP1 USHF.L.U32 UR13, UR12, 0xb, URZ ;  /* 0x0000000b0c0d9899 */ /* 0x000fe400080006ff */
[----:B------:R-:W-:Y:S01]  /*b600*/  @!UP1 USHF.L.U32 UR12, UR12, 0x1, URZ ;  /* 0x000000010c0c9899 */ /* 0x000fe200080006ff */
[----:B0-----:R-:W0:Y:S01]  /*b610*/  LDC R11, c[0x0][0x3a0] ;  /* 0x0000e800ff0b7b82 */ /* 0x001e220000000800 */
[----:B------:R-:W0:Y:S01]  /*b620*/  LDCU UR35, c[0x0][0x3b0] ;  /* 0x00007600ff2377ac */ /* 0x000e220008000800 */
[----:B------:R-:W-:Y:S01]  /*b630*/  STL.64 [R1+0x1700], R88 ;  /* 0x0017005801007387 */ /* 0x000fe20000100a00 */
[----:B------:R-:W0:Y:S03]  /*b640*/  LDCU UR37, c[0x0][0x3b0] ;  /* 0x00007600ff2577ac */ /* 0x000e260008000800 */
[----:B------:R-:W-:Y:S01]  /*b650*/  STL [R1+0x1750], R88 ;  /* 0x0017505801007387 */ /* 0x000fe20000100800 */
[----:B------:R-:W0:Y:S03]  /*b660*/  LDCU UR39, c[0x0][0x3b0] ;  /* 0x00007600ff2777ac */ /* 0x000e260008000800 */
[----:B------:R-:W-:Y:S01]  /*b670*/  STL [R1+0x1778], R88 ;  /* 0x0017785801007387 */ /* 0x000fe20000100800 */
[----:B------:R-:W0:Y:S03]  /*b680*/  LDCU UR41, c[0x0][0x3b0] ;  /* 0x00007600ff2977ac */ /* 0x000e260008000800 */
[----:B------:R-:W-:Y:S01]  /*b690*/  STL.64 [R1+0x16f8], R82 ;  /* 0x0016f85201007387 */ /* 0x000fe20000100a00 */
        /* <DEDUP_REMOVED lines=73> */
[----:B------:R-:W-:Y:S04]  /*bb30*/  STL.64 [R1+0x1650], R40 ;  /* 0x0016502801007387 */ /* 0x000fe80000100a00 */
[----:B------:R-:W-:Y:S04]  /*bb40*/  STL.64 [R1+0x1648], R6 ;  /* 0x0016480601007387 */ /* 0x000fe80000100a00 */
[----:B------:R-:W-:Y:S04]  /*bb50*/  STL [R1+0x152c], R8 ;  /* 0x00152c0801007387 */ /* 0x000fe80000100800 */
[----:B------:R-:W-:Y:S04]  /*bb60*/  STL [R1+0x1528], R17 ;  /* 0x0015281101007387 */ /* 0x000fe80000100800 */
[----:B------:R-:W-:Y:S04]  /*bb70*/  STL [R1+0x1524], R16 ;  /* 0x0015241001007387 */ /* 0x000fe80000100800 */
[----:B------:R-:W-:Y:S04]  /*bb80*/  STL [R1+0x1520], R18 ;  /* 0x0015201201007387 */ /* 0x000fe80000100800 */
[----:B------:R-:W-:Y:S04]  /*bb90*/  STL [R1+0x151c], R21 ;  /* 0x00151c1501007387 */ /* 0x000fe80000100800 */
[----:B------:R-:W-:Y:S04]  /*bba0*/  STL [R1+0x1518], R20 ;  /* 0x0015181401007387 */ /* 0x000fe80000100800 */
[----:B------:R-:W-:Y:S04]  /*bbb0*/  STL [R1+0x1514], R19 ;  /* 0x0015141301007387 */ /* 0x000fe80000100800 */
[----:B------:R-:W-:Y:S04]  /*bbc0*/  STL [R1+0x1510], R0 ;  /* 0x0015100001007387 */ /* 0x000fe80000100800 */
[----:B------:R-:W-:Y:S01]  /*bbd0*/  STL [R1+0x150c], R9 ;  /* 0x00150c0901007387 */ /* 0x000fe20000100800 */
[----:B------:R-:W-:Y:S03]  /*bbe0*/  STTM.x64 tmem[UR10+0x80], RZ ;  /* 0x000080ff000079ed */ /* 0x000fe6000834000a */
[----:B------:R-:W-:Y:S01]  /*bbf0*/  STL [R1+0x1470], R23 ;  /* 0x0014701701007387 */ /* 0x000fe20000100800 */
[----:B------:R-:W-:Y:S03]  /*bc00*/  STTM.x64 tmem[UR10+0xc0], RZ ;  /* 0x0000c0ff000079ed */ /* 0x000fe6000834000a */
[----:B------:R-:W-:Y:S01]  /*bc10*/  STL [R1+0x15dc], R23 ;  /* 0x0015dc1701007387 */ /* 0x000fe20000100800 */
[----:B------:R-:W0:Y:S03]  /*bc20*/  FENCE.VIEW.ASYNC.T ;  /* 0x00000000000073c6 */ /* 0x000e260000000200 */
[----:B------:R-:W-:Y:S01]  /*bc30*/  STL [R1+0x146c], R22 ;  /* 0x00146c1601007387 */ /* 0x000fe20000100800 */
[----:B0-----:R-:W-:Y:S06]  /*bc40*/  BAR.SYNC.DEFER_BLOCKING 0x0 ;  /* 0x0000000000007b1d */ /* 0x001fec0000010000 */
[----:B------:R-:W-:Y:S04]  /*bc50*/  STL [R1+0x15d8], R22 ;  /* 0x0015d81601007387 */ /* 0x000fe80000100800 */
[----:B------:R-:W-:Y:S04]  /*bc60*/  STL [R1+0x1468], R24 ;  /* 0x0014681801007387 */ /* 0x000fe80000100800 */
[----:B------:R-:W-:Y:S04]  /*bc70*/  STL [R1+0x15d4], R24 ;  /* 0x0015d41801007387 */ /* 0x000fe80000100800 */
[----:B------:R-:W-:Y:S04]  /*bc80*/  STL [R1+0x1464], R25 ;  /* 0x0014641901007387 */ /* 0x000fe80000100800 */
[----:B------:R0:W-:Y:S04]  /*bc90*/  STL [R1+0x15d0], R25 ;  /* 0x0015d01901007387 */ /* 0x0001e80000100800 */
[----:B------:R-:W0:Y:S02]  /*bca0*/  FENCE.VIEW.ASYNC.S ;  /* 0x00000000000073c6 */ /* 0x000e240000000000 */
[----:B0-----:R0:W1:Y:S02]  /*bcb0*/  @!UP2 SYNCS.EXCH.64 URZ, [UR6], UR12 ;  /* 0x0000000c06ffa5b2 */ /* 0x0010640008000100 */
[----:B------:R-:W-:Y:S04]  /*bcc0*/  STL [R1+0x1460], R27 ;  /* 0x0014601b01007387 */ /* 0x000fe80000100800 */
[----:B------:R-:W-:Y:S01]  /*bcd0*/  STL [R1+0x15cc], R27 ;  /* 0x0015cc1b01007387 */ /* 0x000fe20000100800 */
[----:B------:R-:W-:-:S03]  /*bce0*/  LEA.HI.X.SX32 R25, R37, R3, 0x1, P1 ;  /* 0x0000000325197211 */ /* 0x000fc600008f0eff */
[----:B------:R-:W-:Y:S01]  /*bcf0*/  STL [R1+0x145c], R26 ;  /* 0x00145c1a01007387 */ /* 0x000fe20000100800 */
[----:B------:R-:W-:Y:S01]  /*bd00*/  PRMT R66, RZ, 0x7610, R66 ;  /* 0x00007610ff427816 */ /* 0x000fe20000000042 */
[----:B0-----:R-:W0:Y:S02]  /*bd10*/  LDCU UR13, c[0x0][0x3b0] ;  /* 0x00007600ff0d77ac */ /* 0x001e240008000800 */
[----:B------:R-:W-:Y:S01]  /*bd20*/  STL [R1+0x15c8], R26 ;  /* 0x0015c81a01007387 */ /* 0x000fe20000100800 */
[----:B------:R-:W-:Y:S01]  /*bd30*/  PRMT R83, RZ, 0x7610, R83 ;  /* 0x00007610ff537816 */ /* 0x000fe20000000053 */
[----:B------:R-:W0:Y:S01]  /*bd40*/  LDC R37, c[0x0][0x3a0] ;  /* 0x0000e800ff257b82 */ /* 0x000e220000000800 */
[----:B------:R-:W-:Y:S01]  /*bd50*/  PRMT R80, RZ, 0x7610, R80 ;  /* 0x00007610ff507816 */ /* 0x000fe20000000050 */
[----:B------:R-:W-:Y:S01]  /*bd60*/  STL [R1+0x1458], R28 ;  /* 0x0014581c01007387 */ /* 0x000fe20000100800 */
[----:B------:R-:W-:Y:S01]  /*bd70*/  PRMT R14, RZ, 0x7610, R14 ;  /* 0x00007610ff0e7816 */ /* 0x000fe2000000000e */
[----:B------:R-:W0:Y:S02]  /*bd80*/  LDCU UR12, c[0x0][0x3b0] ;  /* 0x00007600ff0c77ac */ /* 0x000e240008000800 */
        /* <DEDUP_REMOVED lines=15> */
[----:B-1----:R-:W-:Y:S06]  /*be80*/  BAR.SYNC.DEFER_BLOCKING 0x0 ;  /* 0x0000000000007b1d */ /* 0x002fec0000010000 */
        /* <DEDUP_REMOVED lines=9> */
[----:B------:R-:W-:-:S03]  /*bf20*/  IADD3 R12, P1, PT, R2, R4, RZ ;  /* 0x00000004020c7210 */ /* 0x000fc60007f3e0ff */
[----:B------:R-:W-:Y:S04]  /*bf30*/  STL [R1+0x12bc], R5 ;  /* 0x0012bc0501007387 */ /* 0x000fe80000100800 */
[----:B------:R-:W-:Y:S04]  /*bf40*/  STL [R1+0x130c], R5 ;  /* 0x00130c0501007387 */ /* 0x000fe80000100800 */
[----:B------:R-:W-:Y:S04]  /*bf50*/  STL [R1+0x148c], R5 ;  /* 0x00148c0501007387 */ /* 0x000fe80000100800 */
[----:B------:R-:W-:Y:S04]  /*bf60*/  STL [R1+0x1620], R5 ;  /* 0x0016200501007387 */ /* 0x000fe80000100800 */
[----:B------:R-:W-:Y:S04]  /*bf70*/  STL [R1+0x1630], R5 ;  /* 0x0016300501007387 */ /* 0x000fe80000100800 */
[----:B------:R-:W-:Y:S04]  /*bf80*/  STL [R1+0x1638], R5 ;  /* 0x0016380501007387 */ /* 0x000fe80000100800 */
[----:B------:R-:W2:Y:S04]  /*bf90*/  LDL R67, [R1+0x20c] ;  /* 0x00020c0001437983 */ /* 0x000ea80000100800 */
[----:B------:R-:W2:Y:S01]  /*bfa0*/  LDL R89, [R1+0x210] ;  /* 0x0002100001597983 */ /* 0x000ea20000100800 */
[----:B------:R-:W-:Y:S01]  /*bfb0*/  LEA.HI.X.SX32 R13, R4, R3, 0x1, P1 ;  /* 0x00000003040d7211 */ /* 0x000fe200008f0eff */
[----:B0-----:R-:W-:-:S02]  /*bfc0*/  VIADD R37, R37, 0xffffffd7 ;  /* 0xffffffd725257836 */ /* 0x001fc40000000000 */
[----:B------:R-:W-:Y:S03]  /*bfd0*/  STL [R1+0xdc4], R25 ;  /* 0x000dc41901007387 */ /* 0x000fe60000100800 */
[----:B------:R-:W-:Y:S01]  /*bfe0*/  ISETP.GE.U32.AND P1, PT, R37, 0x7fffff58, PT ;  /* 0x7fffff582500780c */ /* 0x000fe20003f26070 */
[----:B------:R-:W-:Y:S04]  /*bff0*/  STL [R1+0x1d8], R12 ;  /* 0x0001d80c01007387 */ /* 0x000fe80000100800 */
[----:B------:R-:W2:Y:S04]  /*c000*/  LDL R86, [R1+0x24c] ;  /* 0x00024c0001567983 */ /* 0x000ea80000100800 */
[----:B------:R-:W2:Y:S04]  /*c010*/  LDL R87, [R1+0x250] ;  /* 0x0002500001577983 */ /* 0x000ea80000100800 */
[----:B------:R-:W3:Y:S04]  /*c020*/  @!P4 LDG.E.U8 R66, desc[UR18][R2.64] ;  /* 0x000000120242c981 */ /* 0x000ee8000c1e1100 */
[----:B------:R-:W4:Y:S04]  /*c030*/  LDL R81, [R1+0xaac] ;  /* 0x000aac0001517983 */ /* 0x000f280000100800 */
[----:B------:R-:W4:Y:S04]  /*c040*/  LDL R15, [R1+0xab0] ;  /* 0x000ab000010f7983 */ /* 0x000f280000100800 */
[----:B------:R-:W4:Y:S04]  /*c050*/  LDL R90, [R1+0xaec] ;  /* 0x000aec00015a7983 */ /* 0x000f280000100800 */
[----:B------:R-:W4:Y:S01]  /*c060*/  LDL R91, [R1+0xaf0] ;  /* 0x000af000015b7983 */ /* 0x000f220000100800 */
[----:B------:R-:W-:Y:S01]  /*c070*/  PRMT R71, RZ, 0x7610, R71 ;  /* 0x00007610ff477816 */ /* 0x000fe20000000047 */
[----:B------:R-:W-:-:S02]  /*c080*/  VIADD R37, R11, 0xffffffcf ;  /* 0xffffffcf0b257836 */ /* 0x000fc40000000000 */
[----:B------:R-:W-:Y:S04]  /*c090*/  STL [R1+0x1d4], R13 ;  /* 0x0001d40d01007387 */ /* 0x000fe80000100800 */
[----:B------:R-:W4:Y:S04]  /*c0a0*/  LDL R82, [R1+0xb2c] ;  /* 0x000b2c0001527983 */ /* 0x000f280000100800 */
[----:B------:R-:W4:Y:S01]  /*c0b0*/  LDL R88, [R1+0xb30] ;  /* 0x000b300001587983 */ /* 0x000f220000100800 */
[----:B--2---:R-:W-:-:S04]  /*c0c0*/  @!P5 LOP3.LUT R87, R87, R86, RZ, 0x3c, !PT ;  /* 0x000000565757d212 */ /* 0x004fc800078e3cff */
[C---:B------:R-:W-:Y:S01]  /*c0d0*/  @!P5 LOP3.LUT R86, R87.reuse, R86, RZ, 0x3c, !PT ;  /* 0x000000565756d212 */ /* 0x040fe200078e3cff */
[----:B---3--:R0:W-:Y:S03]  /*c0e0*/  STL [R1+0x658], R66 ;  /* 0x0006584201007387 */ /* 0x0081e60000100800 */
[----:B------:R-:W-:-:S05]  /*c0f0*/  @!P5 LOP3.LUT R87, R87, R86, RZ, 0x3c, !PT ;  /* 0x000000565757d212 */ /* 0x000fca00078e3cff */
[----:B------:R-:W2:Y:S01]  /*c100*/  @!P5 LDG.E.U8 R80, desc[UR18][R86.64] ;  /* 0x000000125650d981 */ /* 0x000ea2000c1e1100 */
[----:B0-----:R-:W-:-:S05]  /*c110*/  @!P6 IMAD.MOV.U32 R66, RZ, RZ, R89 ;  /* 0x000000ffff42e224 */ /* 0x001fca00078e0059 */
[----:B------:R-:W3:Y:S04]  /*c120*/  @!P6 LDG.E.U8 R83, desc[UR18][R66.64] ;  /* 0x000000124253e981 */ /* 0x000ee8000c1e1100 */
[----:B------:R-:W2:Y:S01]  /*c130*/  LDL.LU.64 R66, [R1+0x1808] ;  /* 0x0018080001427983 */ /* 0x000ea20000300a00 */
[----:B------:R-:W-:-:S03]  /*c140*/  PRMT R70, RZ, 0x7610, R70 ;  /* 0x00007610ff467816 */ /* 0x000fc60000000046 */
[----:B---3--:R0:W-:Y:S04]  /*c150*/  STL [R1+0x654], R83 ;  /* 0x0006545301007387 */ /* 0x0081e80000100800 */
[----:B------:R-:W3:Y:S04]  /*c160*/  LDL R89, [R1+0xb70] ;  /* 0x000b700001597983 */ /* 0x000ee80000100800 */
[----:B------:R-:W3:Y:S04]  /*c170*/  LDL R86, [R1+0xbac] ;  /* 0x000bac0001567983 */ /* 0x000ee80000100800 */
[----:B0-----:R-:W3:Y:S04]  /*c180*/  LDL R83, [R1+0xb6c] ;  /* 0x000b6c0001537983 */ /* 0x001ee80000100800 */
[----:B------:R-:W3:Y:S04]  /*c190*/  LDL R87, [R1+0xbb0] ;  /* 0x000bb00001577983 */ /* 0x000ee80000100800 */
[----:B--2---:R4:W-:Y:S02]  /*c1a0*/  STL [R1+0x650], R80 ;  /* 0x0006505001007387 */ /* 0x0049e40000100800 */
[----:B----4-:R-:W-:-:S05]  /*c1b0*/  @!P0 IMAD.MOV.U32 R80, RZ, RZ, R15 ;  /* 0x000000ffff508224 */ /* 0x010fca00078e000f */
[----:B------:R0:W2:Y:S02]  /*c1c0*/  @!P0 LDG.E.U8 R14, desc[UR18][R80.64] ;  /* 0x00000012500e8981 */ /* 0x0000a4000c1e1100 */
[----:B0-----:R-:W-:Y:S02]  /*c1d0*/  @!P3 IMAD.MOV.U32 R80, RZ, RZ, R91 ;  /* 0x000000ffff50b224 */ /* 0x001fe400078e005b */
[----:B------:R-:W-:-:S05]  /*c1e0*/  @!P3 IMAD.MOV.U32 R81, RZ, RZ, R90 ;  /* 0x000000ffff51b224 */ /* 0x000fca00078e005a */
[----:B------:R0:W4:Y:S02]  /*c1f0*/  @!P3 LDG.E.U8 R71, desc[UR18][R80.64] ;  /* 0x000000125047b981 */ /* 0x000124000c1e1100 */
[----:B0-----:R-:W-:Y:S02]  /*c200*/  @!P1 IMAD.MOV.U32 R80, RZ, RZ, R88 ;  /* 0x000000ffff509224 */ /* 0x001fe400078e0058 */
[----:B------:R-:W-:-:S05]  /*c210*/  @!P1 IMAD.MOV.U32 R81, RZ, RZ, R82 ;  /* 0x000000ffff519224 */ /* 0x000fca00078e0052 */
[----:B------:R-:W3:Y:S01]  /*c220*/  @!P1 LDG.E.U8 R70, desc[UR18][R80.64] ;  /* 0x0000001250469981 */ /* 0x000ee2000c1e1100 */
[----:B------:R-:W-:Y:S02]  /*c230*/  ISETP.GE.U32.AND P4, PT, R37, 0x7fffff50, PT ;  /* 0x7fffff502500780c */ /* 0x000fe40003f86070 */
[----:B------:R-:W-:Y:S01]  /*c240*/  PRMT R67, RZ, 0x7610, R67 ;  /* 0x00007610ff437816 */ /* 0x000fe20000000043 */
[----:B--2---:R0:W-:Y:S04]  /*c250*/  STL [R1+0x648], R14 ;  /* 0x0006480e01007387 */ /* 0x0041e80000100800 */
[----:B------:R-:W2:Y:S04]  /*c260*/  LDL R15, [R1+0xbf0] ;  /* 0x000bf000010f7983 */ /* 0x000ea80000100800 */
[----:B------:R-:W2:Y:S04]  /*c270*/  LDL R90, [R1+0xc2c] ;  /* 0x000c2c00015a7983 */ /* 0x000ea80000100800 */
[----:B0-----:R-:W2:Y:S04]  /*c280*/  LDL R14, [R1+0xbec] ;  /* 0x000bec00010e7983 */ /* 0x001ea80000100800 */
[----:B------:R-:W2:Y:S04]  /*c290*/  LDL R91, [R1+0xc30] ;  /* 0x000c3000015b7983 */ /* 0x000ea80000100800 */
[----:B------:R-:W2:Y:S04]  /*c2a0*/  LDL R81, [R1+0xc6c] ;  /* 0x000c6c0001517983 */ /* 0x000ea80000100800 */
[----:B------:R-:W2:Y:S04]  /*c2b0*/  LDL R88, [R1+0xc70] ;  /* 0x000c700001587983 */ /* 0x000ea80000100800 */
[----:B---3--:R0:W-:Y:S04]  /*c2c0*/  STL [R1+0x638], R70 ;  /* 0x0006384601007387 */ /* 0x0081e80000100800 */
[----:B----4-:R1:W-:Y:S01]  /*c2d0*/  STL [R1+0x640], R71 ;  /* 0x0006404701007387 */ /* 0x0103e20000100800 */
[----:B0-----:R-:W-:-:S02]  /*c2e0*/  @!P4 IMAD.MOV.U32 R70, RZ, RZ, R89 ;  /* 0x000000ffff46c224 */ /* 0x001fc400078e0059 */
[----:B-1----:R-:W-:-:S05]  /*c2f0*/  @!P4 IMAD.MOV.U32 R71, RZ, RZ, R83 ;  /* 0x000000ffff47c224 */ /* 0x002fca00078e0053 */
[----:B------:R0:W3:Y:S01]  /*c300*/  @!P4 LDG.E.U8 R67, desc[UR18][R70.64] ;  /* 0x000000124643c981 */ /* 0x0000e2000c1e1100 */
[----:B------:R-:W-:-:S05]  /*c310*/  VIADD R37, R11, 0xffffffc7 ;  /* 0xffffffc70b257836 */ /* 0x000fca0000000000 */
[----:B------:R-:W-:Y:S01]  /*c320*/  ISETP.GE.U32.AND P6, PT, R37, 0x7fffff48, PT ;  /* 0x7fffff482500780c */ /* 0x000fe20003fc6070 */
[----:B------:R-:W-:-:S05]  /*c330*/  VIADD R37, R11, 0xffffffbf ;  /* 0xffffffbf0b257836 */ /* 0x000fca0000000000 */
[----:B------:R-:W-:Y:S02]  /*c340*/  ISETP.GE.U32.AND P5, PT, R37, 0x7fffff40, PT ;  /* 0x7fffff402500780c */ /* 0x000fe40003fa6070 */
[----:B------:R-:W-:Y:S02]  /*c350*/  PRMT R69, RZ, 0x7610, R69 ;  /* 0x00007610ff457816 */ /* 0x000fe40000000045 */
[----:B------:R-:W-:-:S03]  /*c360*/  PRMT R68, RZ, 0x7610, R68 ;  /* 0x00007610ff447816 */ /* 0x000fc60000000044 */
[----:B0-----:R-:W-:Y:S02]  /*c370*/  @!P6 IMAD.MOV.U32 R70, RZ, RZ, R87 ;  /* 0x000000ffff46e224 */ /* 0x001fe400078e0057 */
[----:B------:R-:W-:-:S05]  /*c380*/  @!P6 IMAD.MOV.U32 R71, RZ, RZ, R86 ;  /* 0x000000ffff47e224 */ /* 0x000fca00078e0056 */
[----:B------:R-:W4:Y:S01]  /*c390*/  @!P6 LDG.E.U8 R69, desc[UR18][R70.64] ;  /* 0x000000124645e981 */ /* 0x000f22000c1e1100 */
[----:B--2---:R-:W-:-:S04]  /*c3a0*/  @!P5 LOP3.LUT R15, R15, R14, RZ, 0x3c, !PT ;  /* 0x0000000e0f0fd212 */ /* 0x004fc800078e3cff */
[----:B------:R-:W-:-:S04]  /*c3b0*/  @!P5 LOP3.LUT R14, R15, R14, RZ, 0x3c, !PT ;  /* 0x0000000e0f0ed212 */ /* 0x000fc800078e3cff */
[----:B------:R-:W-:-:S05]  /*c3c0*/  @!P5 LOP3.LUT R15, R15, R14, RZ, 0x3c, !PT ;  /* 0x0000000e0f0fd212 */ /* 0x000fca00078e3cff */
[----:B------:R-:W2:Y:S04]  /*c3d0*/  @!P5 LDG.E.U8 R68, desc[UR18][R14.64] ;  /* 0x000000120e44d981 */ /* 0x000ea8000c1e1100 */
[----:B---3--:R0:W-:Y:S04]  /*c3e0*/  STL [R1+0x634], R67 ;  /* 0x0006344301007387 */ /* 0x0081e80000100800 */
[----:B------:R-:W3:Y:S04]  /*c3f0*/  LDL R82, [R1+0xcb0] ;  /* 0x000cb00001527983 */ /* 0x000ee80000100800 */
[----:B------:R-:W3:Y:S04]  /*c400*/  LDL R86, [R1+0xcec] ;  /* 0x000cec0001567983 */ /* 0x000ee80000100800 */
[----:B0-----:R-:W3:Y:S04]  /*c410*/  LDL R67, [R1+0xcac] ;  /* 0x000cac0001437983 */ /* 0x001ee80000100800 */
[----:B------:R-:W3:Y:S04]  /*c420*/  LDL R87, [R1+0xcf0] ;  /* 0x000cf00001577983 */ /* 0x000ee80000100800 */
[----:B------:R-:W3:Y:S04]  /*c430*/  LDL.LU.64 R70, [R1+0x1800] ;  /* 0x0018000001467983 */ /* 0x000ee80000300a00 */
[----:B------:R-:W3:Y:S01]  /*c440*/  LDL.LU.64 R14, [R1+0x17f8] ;  /* 0x0017f800010e7983 */ /* 0x000ee20000300a00 */
[----:B------:R-:W-:Y:S01]  /*c450*/  VIADD R37, R11, 0xffffffb7 ;  /* 0xffffffb70b257836 */ /* 0x000fe20000000000 */
[----:B------:R-:W-:-:S02]  /*c460*/  PRMT R66, RZ, 0x7610, R66 ;  /* 0x00007610ff427816 */ /* 0x000fc40000000042 */
[----:B------:R-:W3:Y:S02]  /*c470*/  LDL R83, [R1+0xd24] ;  /* 0x000d240001537983 */ /* 0x000ee40000100800 */
[----:B------:R-:W-:Y:S01]  /*c480*/  ISETP.GE.U32.AND P0, PT, R37, 0x7fffff38, PT ;  /* 0x7fffff382500780c */ /* 0x000fe20003f06070 */
[----:B------:R-:W-:Y:S01]  /*c490*/  VIADD R37, R11, 0xffffffaf ;  /* 0xffffffaf0b257836 */ /* 0x000fe20000000000 */
[----:B------:R-:W3:Y:S04]  /*c4a0*/  LDL R89, [R1+0xd28] ;  /* 0x000d280001597983 */ /* 0x000ee80000100800 */
[----:B------:R-:W-:-:S13]  /*c4b0*/  ISETP.GE.U32.AND P3, PT, R37, 0x7fffff30, PT ;  /* 0x7fffff302500780c */ /* 0x000fda0003f66070 */
[----:B------:R-:W-:Y:S01]  /*c4c0*/  @!P3 IMAD.MOV.U32 R80, RZ, RZ, R88 ;  /* 0x000000ffff50b224 */ /* 0x000fe200078e0058 */
[----:B--2---:R0:W-:Y:S04]  /*c4d0*/  STL [R1+0x614], R68 ;  /* 0x0006144401007387 */ /* 0x0041e80000100800 */
[----:B----4-:R1:W-:Y:S01]  /*c4e0*/  STL [R1+0x618], R69 ;  /* 0x0006184501007387 */ /* 0x0103e20000100800 */
[----:B0-----:R-:W-:Y:S01]  /*c4f0*/  @!P0 IMAD.MOV.U32 R68, RZ, RZ, R91 ;  /* 0x000000ffff448224 */ /* 0x001fe200078e005b */
[----:B---3--:R-:W-:Y:S01]  /*c500*/  PRMT R15, RZ, 0x7610, R15 ;  /* 0x00007610ff0f7816 */ /* 0x008fe2000000000f */
[----:B-1----:R-:W-:Y:S01]  /*c510*/  @!P0 IMAD.MOV.U32 R69, RZ, RZ, R90 ;  /* 0x000000ffff458224 */ /* 0x002fe200078e005a */
[----:B------:R-:W2:Y:S04]  /*c520*/  LDL R91, [R1+0xd60] ;  /* 0x000d6000015b7983 */ /* 0x000ea80000100800 */
[----:B------:R-:W3:Y:S04]  /*c530*/  @!P3 LDG.E.U8 R15, desc[UR18][R80.64] ;  /* 0x00000012500fb981 */ /* 0x000ee8000c1e1100 */
[----:B------:R-:W4:Y:S01]  /*c540*/  @!P0 LDG.E.U8 R66, desc[UR18][R68.64] ;  /* 0x0000001244428981 */ /* 0x000f22000c1e1100 */
[----:B------:R-:W-:-:S03]  /*c550*/  VIADD R37, R11, 0xffffffa7 ;  /* 0xffffffa70b257836 */ /* 0x000fc60000000000 */
[----:B------:R-:W2:Y:S02]  /*c560*/  LDL R90, [R1+0xd5c] ;  /* 0x000d5c00015a7983 */ /* 0x000ea40000100800 */
[----:B------:R-:W-:Y:S02]  /*c570*/  ISETP.GE.U32.AND P1, PT, R37, 0x7fffff28, PT ;  /* 0x7fffff282500780c */ /* 0x000fe40003f26070 */
[----:B------:R-:W2:Y:S04]  /*c580*/  LDL.LU.64 R68, [R1+0x17f0] ;  /* 0x0017f00001447983 */ /* 0x000ea80000300a00 */
[----:B------:R-:W2:Y:S01]  /*c590*/  LDL.LU.64 R80, [R1+0x17e8] ;  /* 0x0017e80001507983 */ /* 0x000ea20000300a00 */
[----:B------:R-:W-:-:S03]  /*c5a0*/  PRMT R31, RZ, 0x7610, R31 ;  /* 0x00007610ff1f7816 */ /* 0x000fc6000000001f */
[----:B------:R-:W2:Y:S01]  /*c5b0*/  LDL R88, [R1+0xd94] ;  /* 0x000d940001587983 */ /* 0x000ea20000100800 */
[----:B------:R-:W-:-:S03]  /*c5c0*/  VIADD R37, R11, 0xffffff9f ;  /* 0xffffff9f0b257836 */ /* 0x000fc60000000000 */
[----:B---3--:R0:W-:Y:S04]  /*c5d0*/  STL [R1+0x600], R15 ;  /* 0x0006000f01007387 */ /* 0x0081e80000100800 */
[----:B0-----:R-:W3:Y:S04]  /*c5e0*/  LDL R15, [R1+0xd98] ;  /* 0x000d9800010f7983 */ /* 0x001ee80000100800 */
[----:B----4-:R0:W-:Y:S02]  /*c5f0*/  STL [R1+0x608], R66 ;  /* 0x0006084201007387 */ /* 0x0101e40000100800 */
[----:B0-----:R-:W-:-:S05]  /*c600*/  @!P1 IMAD.MOV.U32 R66, RZ, RZ, R82 ;  /* 0x000000ffff429224 */ /* 0x001fca00078e0052 */
[----:B------:R0:W4:Y:S04]  /*c610*/  @!P1 LDG.E.U8 R31, desc[UR18][R66.64] ;  /* 0x00000012421f9981 */ /* 0x000128000c1e1100 */
[----:B------:R-:W0:Y:S01]  /*c620*/  LDL.LU.64 R66, [R1+0x17e0] ;  /* 0x0017e00001427983 */ /* 0x000e220000300a00 */
[----:B------:R-:W-:Y:S01]  /*c630*/  ISETP.GE.U32.AND P4, PT, R37, 0x7fffff20, PT ;  /* 0x7fffff202500780c */ /* 0x000fe20003f86070 */
[----:B------:R-:W-:-:S05]  /*c640*/  VIADD R37, R11, 0xffffff97 ;  /* 0xffffff970b257836 */ /* 0x000fca0000000000 */
[----:B------:R-:W-:Y:S01]  /*c650*/  ISETP.GE.U32.AND P6, PT, R37, 0x7fffff18, PT ;  /* 0x7fffff182500780c */ /* 0x000fe20003fc6070 */
[----:B------:R-:W-:-:S05]  /*c660*/  VIADD R37, R11, 0xffffff8f ;  /* 0xffffff8f0b257836 */ /* 0x000fca0000000000 */
[----:B------:R-:W-:Y:S02]  /*c670*/  ISETP.GE.U32.AND P5, PT, R37, 0x7fffff10, PT ;  /* 0x7fffff102500780c */ /* 0x000fe40003fa6070 */
[----:B------:R-:W-:-:S04]  /*c680*/  @!P4 LOP3.LUT R87, R87, R86, RZ, 0x3c, !PT ;  /* 0x000000565757c212 */ /* 0x000fc800078e3cff */
[----:B------:R-:W-:Y:S02]  /*c690*/  @!P4 LOP3.LUT R86, R87, R86, RZ, 0x3c, !PT ;  /* 0x000000565756c212 */ /* 0x000fe400078e3cff */
[----:B--2---:R-:W-:-:S05]  /*c6a0*/  PRMT R81, RZ, 0x7610, R81 ;  /* 0x00007610ff517816 */ /* 0x004fca0000000051 */
[----:B------:R-:W-:Y:S02]  /*c6b0*/  @!P5 LOP3.LUT R91, R91, R90, RZ, 0x3c, !PT ;  /* 0x0000005a5b5bd212 */ /* 0x000fe400078e3cff */
[----:B------:R-:W-:Y:S02]  /*c6c0*/  @!P4 LOP3.LUT R87, R87, R86, RZ, 0x3c, !PT ;  /* 0x000000565757c212 */ /* 0x000fe400078e3cff */
[C---:B------:R-:W-:Y:S01]  /*c6d0*/  @!P5 LOP3.LUT R90, R91.reuse, R90, RZ, 0x3c, !PT ;  /* 0x0000005a5b5ad212 */ /* 0x040fe200078e3cff */
[----:B------:R-:W-:Y:S02]  /*c6e0*/  @!P6 IMAD.MOV.U32 R82, RZ, RZ, R89 ;  /* 0x000000ffff52e224 */ /* 0x000fe400078e0059 */
[----:B------:R-:W2:Y:S01]  /*c6f0*/  @!P4 LDG.E.U8 R81, desc[UR18][R86.64] ;  /* 0x000000125651c981 */ /* 0x000ea2000c1e1100 */
[----:B------:R-:W-:Y:S02]  /*c700*/  @!P5 LOP3.LUT R91, R91, R90, RZ, 0x3c, !PT ;  /* 0x0000005a5b5bd212 */ /* 0x000fe400078e3cff */
[----:B0-----:R-:W-:-:S02]  /*c710*/  PRMT R66, RZ, 0x7610, R66 ;  /* 0x00007610ff427816 */ /* 0x001fc40000000042 */
[----:B------:R-:W-:-:S04]  /*c720*/  PRMT R67, RZ, 0x7610, R67 ;  /* 0x00007610ff437816 */ /* 0x000fc80000000043 */
[----:B------:R-:W3:Y:S04]  /*c730*/  @!P5 LDG.E.U8 R66, desc[UR18][R90.64] ;  /* 0x000000125a42d981 */ /* 0x000ee8000c1e1100 */
[----:B------:R-:W3:Y:S01]  /*c740*/  @!P6 LDG.E.U8 R67, desc[UR18][R82.64] ;  /* 0x000000125243e981 */ /* 0x000ee2000c1e1100 */
[----:B------:R-:W-:-:S05]  /*c750*/  VIADD R37, R11, 0xffffff87 ;  /* 0xffffff870b257836 */ /* 0x000fca0000000000 */
[----:B------:R-:W-:Y:S01]  /*c760*/  ISETP.GE.U32.AND P0, PT, R37, 0x7fffff08, PT ;  /* 0x7fffff082500780c */ /* 0x000fe20003f06070 */
[----:B----4-:R-:W-:Y:S04]  /*c770*/  STL [R1+0x1530], R31 ;  /* 0x0015301f01007387 */ /* 0x010fe80000100800 */
[----:B------:R-:W4:Y:S01]  /*c780*/  LDL.LU R86, [R1+0x17d8] ;  /* 0x0017d80001567983 */ /* 0x000f220000300800 */
[----:B------:R-:W-:-:S03]  /*c790*/  PRMT R14, RZ, 0x7610, R14 ;  /* 0x00007610ff0e7816 */ /* 0x000fc6000000000e */
        /* <DEDUP_REMOVED lines=8> */
[----:B------:R1:W-:Y:S01]  /*c820*/  STL [R1+0x5e0], R67 ;  /* 0x0005e04301007387 */ /* 0x0003e20000100800 */
[----:B0-----:R-:W-:-:S02]  /*c830*/  @!P0 IMAD.MOV.U32 R66, RZ, RZ, R15 ;  /* 0x000000ffff428224 */ /* 0x001fc400078e000f */
[----:B-1----:R-:W-:-:S05]  /*c840*/  @!P0 IMAD.MOV.U32 R67, RZ, RZ, R88 ;  /* 0x000000ffff438224 */ /* 0x002fca00078e0058 */
[----:B------:R-:W3:Y:S01]  /*c850*/  @!P0 LDG.E.U8 R14, desc[UR18][R66.64] ;  /* 0x00000012420e8981 */ /* 0x000ee2000c1e1100 */
[----:B------:R-:W-:-:S05]  /*c860*/  VIADD R37, R11, 0xfffffffe ;  /* 0xfffffffe0b257836 */ /* 0x000fca0000000000 */
[----:B------:R-:W-:Y:S02]  /*c870*/  ISETP.GE.U32.AND P3, PT, R37, 0x7fffff7f, PT ;  /* 0x7fffff7f2500780c */ /* 0x000fe40003f66070 */
[----:B------:R-:W-:Y:S01]  /*c880*/  PRMT R80, RZ, 0x7610, R80 ;  /* 0x00007610ff507816 */ /* 0x000fe20000000050 */
[----:B------:R-:W2:Y:S10]  /*c890*/  LDL.LU.64 R66, [R1+0x17d0] ;  /* 0x0017d00001427983 */ /* 0x000eb40000300a00 */
[----:B------:R-:W2:Y:S01]  /*c8a0*/  @!P3 LDG.E.U8 R80, desc[UR18][R12.64] ;  /* 0x000000120c50b981 */ /* 0x000ea2000c1e1100 */
[----:B------:R-:W-:-:S05]  /*c8b0*/  VIADD R37, R11, 0xfffffff6 ;  /* 0xfffffff60b257836 */ /* 0x000fca0000000000 */
[----:B------:R-:W-:Y:S01]  /*c8c0*/  ISETP.GE.U32.AND P1, PT, R37, 0x7fffff77, PT ;  /* 0x7fffff772500780c */ /* 0x000fe20003f26070 */
[----:B------:R-:W-:Y:S01]  /*c8d0*/  VIADD R37, R11, 0xffffffee ;  /* 0xffffffee0b257836 */ /* 0x000fe20000000000 */
[----:B---3--:R0:W-:Y:S04]  /*c8e0*/  STL [R1+0x5c8], R14 ;  /* 0x0005c80e01007387 */ /* 0x0081e80000100800 */
[----:B------:R-:W3:Y:S04]  /*c8f0*/  LDL R15, [R1+0xaf8] ;  /* 0x000af800010f7983 */ /* 0x000ee80000100800 */
[----:B0-----:R-:W3:Y:S04]  /*c900*/  LDL R14, [R1+0xaf4] ;  /* 0x000af400010e7983 */ /* 0x001ee80000100800 */
[----:B------:R-:W4:Y:S01]  /*c910*/  LDL.LU.64 R12, [R1+0x17c8] ;  /* 0x0017c800010c7983 */ /* 0x000f220000300a00 */
[----:B------:R-:W-:Y:S01]  /*c920*/  ISETP.GE.U32.AND P4, PT, R37, 0x7fffff6f, PT ;  /* 0x7fffff6f2500780c */ /* 0x000fe20003f86070 */
[----:B------:R-:W-:Y:S01]  /*c930*/  VIADD R37, R11, 0xffffffe6 ;  /* 0xffffffe60b257836 */ /* 0x000fe20000000000 */
[----:B------:R-:W-:Y:S01]  /*c940*/  PRMT R69, RZ, 0x7610, R69 ;  /* 0x00007610ff457816 */ /* 0x000fe20000000045 */
[----:B------:R-:W4:Y:S03]  /*c950*/  LDL R83, [R1+0xb34] ;  /* 0x000b340001537983 */ /* 0x000f260000100800 */
[----:B------:R-:W-:Y:S01]  /*c960*/  ISETP.GE.U32.AND P6, PT, R37, 0x7fffff67, PT ;  /* 0x7fffff672500780c */ /* 0x000fe20003fc6070 */
[----:B------:R-:W-:Y:S01]  /*c970*/  VIADD R37, R11, 0xffffffde ;  /* 0xffffffde0b257836 */ /* 0x000fe20000000000 */
[----:B------:R-:W4:Y:S04]  /*c980*/  LDL R88, [R1+0xb38] ;  /* 0x000b380001587983 */ /* 0x000f280000100800 */
[----:B------:R-:W-:Y:S01]  /*c990*/  ISETP.GE.U32.AND P5, PT, R37, 0x7fffff5f, PT ;  /* 0x7fffff5f2500780c */ /* 0x000fe20003fa6070 */
[----:B--2---:R0:W-:Y:S06]  /*c9a0*/  STL [R1+0x5d4], R80 ;  /* 0x0005d45001007387 */ /* 0x0041ec0000100800 */
[----:B------:R-:W-:Y:S01]  /*c9b0*/  @!P6 LOP3.LUT R91, R91, R90, RZ, 0x3c, !PT ;  /* 0x0000005a5b5be212 */ /* 0x000fe200078e3cff */
[----:B0-----:R-:W-:-:S03]  /*c9c0*/  @!P1 IMAD.MOV.U32 R80, RZ, RZ, R87 ;  /* 0x000000ffff509224 */ /* 0x001fc600078e0057 */
[C---:B------:R-:W-:Y:S02]  /*c9d0*/  @!P6 LOP3.LUT R90, R91.reuse, R90, RZ, 0x3c, !PT ;  /* 0x0000005a5b5ae212 */ /* 0x040fe400078e3cff */
[----:B------:R0:W2:Y:S01]  /*c9e0*/  @!P1 LDG.E.U8 R69, desc[UR18][R80.64] ;  /* 0x0000001250459981 */ /* 0x0000a2000c1e1100 */
[----:B------:R-:W-:Y:S02]  /*c9f0*/  PRMT R66, RZ, 0x7610, R66 ;  /* 0x00007610ff427816 */ /* 0x000fe40000000042 */
[----:B------:R-:W-:Y:S02]  /*ca00*/  PRMT R67, RZ, 0x7610, R67 ;  /* 0x00007610ff437816 */ /* 0x000fe40000000043 */
[----:B------:R-:W-:Y:S01]  /*ca10*/  @!P6 LOP3.LUT R91, R91, R90, RZ, 0x3c, !PT ;  /* 0x0000005a5b5be212 */ /* 0x000fe200078e3cff */
[----:B0-----:R-:W-:-:S04]  /*ca20*/  @!P4 IMAD.MOV.U32 R80, RZ, RZ, R89 ;  /* 0x000000ffff50c224 */ /* 0x001fc800078e0059 */
[----:B------:R-:W2:Y:S01]  /*ca30*/  @!P6 LDG.E.U8 R67, desc[UR18][R90.64] ;  /* 0x000000125a43e981 */ /* 0x000ea2000c1e1100 */
[----:B------:R-:W-:Y:S01]  /*ca40*/  @!P4 IMAD.MOV.U32 R81, RZ, RZ, R82 ;  /* 0x000000ffff51c224 */ /* 0x000fe200078e0052 */
[-C--:B---3--:R-:W-:Y:S02]  /*ca50*/  @!P5 LOP3.LUT R15, R15, R14.reuse, RZ, 0x3c, !PT ;  /* 0x0000000e0f0fd212 */ /* 0x088fe400078e3cff */
[----:B----4-:R-:W-:Y:S02]  /*ca60*/  PRMT R13, RZ, 0x7610, R13 ;  /* 0x00007610ff0d7816 */ /* 0x010fe4000000000d */
[----:B------:R-:W-:-:S04]  /*ca70*/  @!P5 LOP3.LUT R14, R15, R14, RZ, 0x3c, !PT ;  /* 0x0000000e0f0ed212 */ /* 0x000fc800078e3cff */
[----:B------:R-:W-:Y:S01]  /*ca80*/  @!P5 LOP3.LUT R15, R15, R14, RZ, 0x3c, !PT ;  /* 0x0000000e0f0fd212 */ /* 0x000fe200078e3cff */
[----:B------:R-:W3:Y:S04]  /*ca90*/  @!P4 LDG.E.U8 R13, desc[UR18][R80.64] ;  /* 0x00000012500dc981 */ /* 0x000ee8000c1e1100 */
[----:B------:R-:W4:Y:S01]  /*caa0*/  @!P5 LDG.E.U8 R66, desc[UR18][R14.64] ;  /* 0x000000120e42d981 */ /* 0x000f22000c1e1100 */
[----:B------:R-:W-:-:S05]  /*cab0*/  VIADD R37, R11, 0xffffffd6 ;  /* 0xffffffd60b257836 */ /* 0x000fca0000000000 */
[----:B------:R-:W-:Y:S02]  /*cac0*/  ISETP.GE.U32.AND P0, PT, R37, 0x7fffff57, PT ;  /* 0x7fffff572500780c */ /* 0x000fe40003f06070 */
[----:B------:R-:W-:Y:S01]  /*cad0*/  PRMT R68, RZ, 0x7610, R68 ;  /* 0x00007610ff447816 */ /* 0x000fe20000000044 */
[----:B--2---:R0:W-:Y:S04]  /*cae0*/  STL [R1+0x5c4], R69 ;  /* 0x0005c44501007387 */ /* 0x0041e80000100800 */
[----:B------:R-:W2:Y:S04]  /*caf0*/  LDL R87, [R1+0xb78] ;  /* 0x000b780001577983 */ /* 0x000ea80000100800 */
[----:B0-----:R-:W2:Y:S04]  /*cb00*/  LDL R69, [R1+0xb74] ;  /* 0x000b740001457983 */ /* 0x001ea80000100800 */
[----:B------:R-:W2:Y:S04]  /*cb10*/  LDL.LU R80, [R1+0x17c0] ;  /* 0x0017c00001507983 */ /* 0x000ea80000300800 */
[----:B------:R-:W2:Y:S04]  /*cb20*/  LDL R81, [R1+0xbb4] ;  /* 0x000bb40001517983 */ /* 0x000ea80000100800 */
[----:B---3--:R0:W-:Y:S04]  /*cb30*/  STL [R1+0x5b8], R13 ;  /* 0x0005b80d01007387 */ /* 0x0081e80000100800 */
[----:B------:R-:W3:Y:S04]  /*cb40*/  LDL R90, [R1+0xbf4] ;  /* 0x000bf400015a7983 */ /* 0x000ee80000100800 */
[----:B------:R-:W2:Y:S04]  /*cb50*/  LDL R91, [R1+0xbf8] ;  /* 0x000bf800015b7983 */ /* 0x000ea80000100800 */
[----:B0-----:R-:W2:Y:S04]  /*cb60*/  LDL R13, [R1+0xbb8] ;  /* 0x000bb800010d7983 */ /* 0x001ea80000100800 */
[----:B------:R-:W2:Y:S04]  /*cb70*/  LDL.LU.64 R14, [R1+0x17b8] ;  /* 0x0017b800010e7983 */ /* 0x000ea80000300a00 */
[----:B------:R-:W3:Y:S04]  /*cb80*/  LDL R82, [R1+0xc34] ;  /* 0x000c340001527983 */ /* 0x000ee80000100800 */
[----:B------:R-:W3:Y:S04]  /*cb90*/  LDL R89, [R1+0xc38] ;  /* 0x000c380001597983 */ /* 0x000ee80000100800 */
[----:B----4-:R0:W-:Y:S04]  /*cba0*/  STL [R1+0x598], R66 ;  /* 0x0005984201007387 */ /* 0x0101e80000100800 */
[----:B------:R1:W-:Y:S01]  /*cbb0*/  STL [R1+0x5a0], R67 ;  /* 0x0005a04301007387 */ /* 0x0003e20000100800 */
[----:B0-----:R-:W-:-:S02]  /*cbc0*/  @!P0 IMAD.MOV.U32 R66, RZ, RZ, R88 ;  /* 0x000000ffff428224 */ /* 0x001fc400078e0058 */
[----:B-1----:R-:W-:-:S05]  /*cbd0*/  @!P0 IMAD.MOV.U32 R67, RZ, RZ, R83 ;  /* 0x000000ffff438224 */ /* 0x002fca00078e0053 */
[----:B------:R-:W4:Y:S04]  /*cbe0*/  @!P0 LDG.E.U8 R68, desc[UR18][R66.64] ;  /* 0x0000001242448981 */ /* 0x000f28000c1e1100 */
[----:B------:R-:W3:Y:S01]  /*cbf0*/  LDL.LU.64 R66, [R1+0x17b0] ;  /* 0x0017b00001427983 */ /* 0x000ee20000300a00 */
[----:B------:R-:W-:-:S03]  /*cc00*/  VIADD R37, R11, 0xffffffce ;  /* 0xffffffce0b257836 */ /* 0x000fc60000000000 */
[----:B------:R-:W3:Y:S02]  /*cc10*/  LDL R83, [R1+0xc74] ;  /* 0x000c740001537983 */ /* 0x000ee40000100800 */
[----:B------:R-:W-:Y:S01]  /*cc20*/  ISETP.GE.U32.AND P3, PT, R37, 0x7fffff4f, PT ;  /* 0x7fffff4f2500780c */ /* 0x000fe20003f66070 */
[----:B------:R-:W-:Y:S01]  /*cc30*/  VIADD R37, R11, 0xffffffc6 ;  /* 0xffffffc60b257836 */ /* 0x000fe20000000000 */
[----:B------:R-:W3:Y:S04]  /*cc40*/  LDL R88, [R1+0xc78] ;  /* 0x000c780001587983 */ /* 0x000ee80000100800 */
[----:B------:R-:W-:Y:S01]  /*cc50*/  ISETP.GE.U32.AND P1, PT, R37, 0x7fffff47, PT ;  /* 0x7fffff472500780c */ /* 0x000fe20003f26070 */
[----:B------:R-:W-:-:S05]  /*cc60*/  VIADD R37, R11, 0xffffffbe ;  /* 0xffffffbe0b257836 */ /* 0x000fca0000000000 */
[----:B------:R-:W-:Y:S01]  /*cc70*/  ISETP.GE.U32.AND P4, PT, R37, 0x7fffff3f, PT ;  /* 0x7fffff3f2500780c */ /* 0x000fe20003f86070 */
[----:B------:R-:W-:Y:S01]  /*cc80*/  VIADD R37, R11, 0xffffffb6 ;  /* 0xffffffb60b257836 */ /* 0x000fe20000000000 */
[----:B------:R-:W-:-:S04]  /*cc90*/  PRMT R12, RZ, 0x7610, R12 ;  /* 0x00007610ff0c7816 */ /* 0x000fc8000000000c */
[----:B------:R-:W-:Y:S02]  /*cca0*/  ISETP.GE.U32.AND P6, PT, R37, 0x7fffff37, PT ;  /* 0x7fffff372500780c */ /* 0x000fe40003fc6070 */
[----:B--2---:R-:W-:Y:S01]  /*ccb0*/  PRMT R15, RZ, 0x7610, R15 ;  /* 0x00007610ff0f7816 */ /* 0x004fe2000000000f */
[----:B----4-:R0:W-:Y:S02]  /*ccc0*/  STL [R1+0x590], R68 ;  /* 0x0005904401007387 */ /* 0x0101e40000100800 */
[----:B0-----:R-:W-:Y:S01]  /*ccd0*/  @!P3 IMAD.MOV.U32 R68, RZ, RZ, R87 ;  /* 0x000000ffff44b224 */ /* 0x001fe200078e0057 */
[----:B---3--:R-:W-:Y:S02]  /*cce0*/  PRMT R67, RZ, 0x7610, R67 ;  /* 0x00007610ff437816 */ /* 0x008fe40000000043 */
[----:B------:R-:W-:Y:S01]  /*ccf0*/  PRMT R66, RZ, 0x7610, R66 ;  /* 0x00007610ff427816 */ /* 0x000fe20000000042 */
[----:B------:R-:W-:Y:S01]  /*cd00*/  VIADD R37, R11, 0xffffffae ;  /* 0xffffffae0b257836 */ /* 0x000fe20000000000 */
[----:B------:R0:W2:Y:S04]  /*cd10*/  @!P3 LDG.E.U8 R15, desc[UR18][R68.64] ;  /* 0x00000012440fb981 */ /* 0x0000a8000c1e1100 */
[----:B------:R-:W3:Y:S01]  /*cd20*/  LDL R87, [R1+0xcb4] ;  /* 0x000cb40001577983 */ /* 0x000ee20000100800 */
[----:B0-----:R-:W-:-:S02]  /*cd30*/  @!P1 IMAD.MOV.U32 R68, RZ, RZ, R13 ;  /* 0x000000ffff449224 */ /* 0x001fc400078e000d */
[----:B------:R-:W-:-:S05]  /*cd40*/  @!P1 IMAD.MOV.U32 R69, RZ, RZ, R81 ;  /* 0x000000ffff459224 */ /* 0x000fca00078e0051 */
[----:B------:R0:W4:Y:S02]  /*cd50*/  @!P1 LDG.E.U8 R12, desc[UR18][R68.64] ;  /* 0x00000012440c9981 */ /* 0x000124000c1e1100 */
[----:B0-----:R-:W-:Y:S02]  /*cd60*/  @!P4 IMAD.MOV.U32 R68, RZ, RZ, R91 ;  /* 0x000000ffff44c224 */ /* 0x001fe400078e005b */
[----:B------:R-:W-:-:S05]  /*cd70*/  @!P4 IMAD.MOV.U32 R69, RZ, RZ, R90 ;  /* 0x000000ffff45c224 */ /* 0x000fca00078e005a */
[----:B------:R0:W3:Y:S02]  /*cd80*/  @!P4 LDG.E.U8 R67, desc[UR18][R68.64] ;  /* 0x000000124443c981 */ /* 0x0000e4000c1e1100 */
[----:B0-----:R-:W-:Y:S02]  /*cd90*/  @!P6 IMAD.MOV.U32 R68, RZ, RZ, R89 ;  /* 0x000000ffff44e224 */ /* 0x001fe400078e0059 */
[----:B------:R-:W-:-:S05]  /*cda0*/  @!P6 IMAD.MOV.U32 R69, RZ, RZ, R82 ;  /* 0x000000ffff45e224 */ /* 0x000fca00078e0052 */
[----:B------:R-:W3:Y:S01]  /*cdb0*/  @!P6 LDG.E.U8 R66, desc[UR18][R68.64] ;  /* 0x000000124442e981 */ /* 0x000ee2000c1e1100 */
[----:B------:R-:W-:Y:S02]  /*cdc0*/  ISETP.GE.U32.AND P5, PT, R37, 0x7fffff2f, PT ;  /* 0x7fffff2f2500780c */ /* 0x000fe40003fa6070 */
[----:B------:R-:W-:Y:S01]  /*cdd0*/  PRMT R80, RZ, 0x7610, R80 ;  /* 0x00007610ff507816 */ /* 0x000fe20000000050 */
[----:B--2---:R0:W-:Y:S04]  /*cde0*/  STL [R1+0x588], R15 ;  /* 0x0005880f01007387 */ /* 0x0041e80000100800 */
[----:B0-----:R-:W2:Y:S04]  /*cdf0*/  LDL R15, [R1+0xcb8] ;  /* 0x000cb800010f7983 */ /* 0x001ea80000100800 */
[----:B----4-:R0:W-:Y:S04]  /*ce00*/  STL [R1+0x584], R12 ;  /* 0x0005840c01007387 */ /* 0x0101e80000100800 */
[----:B------:R-:W4:Y:S04]  /*ce10*/  LDL R13, [R1+0xcf8] ;  /* 0x000cf800010d7983 */ /* 0x000f280000100800 */
[----:B------:R-:W2:Y:S04]  /*ce20*/  LDL R90, [R1+0xd2c] ;  /* 0x000d2c00015a7983 */ /* 0x000ea80000100800 */
[----:B0-----:R-:W4:Y:S04]  /*ce30*/  LDL R12, [R1+0xcf4] ;  /* 0x000cf400010c7983 */ /* 0x001f280000100800 */
[----:B------:R-:W2:Y:S04]  /*ce40*/  LDL R91, [R1+0xd30] ;  /* 0x000d3000015b7983 */ /* 0x000ea80000100800 */
[----:B------:R-:W2:Y:S04]  /*ce50*/  LDL.LU.64 R68, [R1+0x17a8] ;  /* 0x0017a80001447983 */ /* 0x000ea80000300a00 */
        /* <DEDUP_REMOVED lines=8> */
[----:B------:R-:W-:Y:S01]  /*cee0*/  ISETP.GE.U32.AND P0, PT, R37, 0x7fffff27, PT ;  /* 0x7fffff272500780c */ /* 0x000fe20003f06070 */
[----:B------:R-:W-:Y:S01]  /*cef0*/  VIADD R37, R11, 0xffffff9e ;  /* 0xffffff9e0b257836 */ /* 0x000fe20000000000 */
[----:B------:R-:W-:Y:S01]  /*cf00*/  PRMT R34, RZ, 0x7610, R34 ;  /* 0x00007610ff227816 */ /* 0x000fe20000000022 */
[----:B------:R-:W2:Y:S03]  /*cf10*/  LDL.LU.64 R66, [R1+0x17a0] ;  /* 0x0017a00001427983 */ /* 0x000ea60000300a00 */
[----:B------:R-:W-:Y:S01]  /*cf20*/  ISETP.GE.U32.AND P3, PT, R37, 0x7fffff1f, PT ;  /* 0x7fffff1f2500780c */ /* 0x000fe20003f66070 */
[----:B------:R-:W-:Y:S01]  /*cf30*/  VIADD R37, R11, 0xffffff96 ;  /* 0xffffff960b257836 */ /* 0x000fe20000000000 */
[----:B------:R-:W4:Y:S04]  /*cf40*/  LDL R83, [R1+0xd9c] ;  /* 0x000d9c0001537983 */ /* 0x000f280000100800 */
[----:B------:R-:W-:Y:S01]  /*cf50*/  ISETP.GE.U32.AND P1, PT, R37, 0x7fffff17, PT ;  /* 0x7fffff172500780c */ /* 0x000fe20003f26070 */
[----:B------:R-:W-:-:S05]  /*cf60*/  VIADD R37, R11, 0xffffff8e ;  /* 0xffffff8e0b257836 */ /* 0x000fca0000000000 */
[----:B------:R-:W-:Y:S01]  /*cf70*/  ISETP.GE.U32.AND P4, PT, R37, 0x7fffff0f, PT ;  /* 0x7fffff0f2500780c */ /* 0x000fe20003f86070 */
[----:B------:R-:W-:-:S05]  /*cf80*/  VIADD R37, R11, 0xffffff86 ;  /* 0xffffff860b257836 */ /* 0x000fca0000000000 */
[----:B------:R-:W-:Y:S01]  /*cf90*/  ISETP.GE.U32.AND P6, PT, R37, 0x7fffff07, PT ;  /* 0x7fffff072500780c */ /* 0x000fe20003fc6070 */
[----:B------:R-:W-:-:S05]  /*cfa0*/  VIADD R37, R11, 0xfffffffd ;  /* 0xfffffffd0b257836 */ /* 0x000fca0000000000 */
[----:B------:R-:W-:Y:S01]  /*cfb0*/  ISETP.GE.U32.AND P5, PT, R37, 0x7fffff7e, PT ;  /* 0x7fffff7e2500780c */ /* 0x000fe20003fa6070 */
[----:B------:R-:W-:Y:S02]  /*cfc0*/  VIADD R37, R11, 0xfffffff5 ;  /* 0xfffffff50b257836 */ /* 0x000fe40000000000 */
[----:B------:R-:W4:Y:S01]  /*cfd0*/  LDL R11, [R1+0xda0] ;  /* 0x000da000010b7983 */ /* 0x000f220000100800 */
[----:B------:R-:W-:-:S03]  /*cfe0*/  @!P0 IMAD.MOV.U32 R81, RZ, RZ, R87 ;  /* 0x000000ffff518224 */ /* 0x000fc600078e0057 */
[----:B---3--:R2:W-:Y:S02]  /*cff0*/  STL [R1+0x558], R80 ;  /* 0x0005585001007387 */ /* 0x0085e40000100800 */
[----:B--2---:R-:W-:Y:S01]  /*d000*/  @!P0 IMAD.MOV.U32 R80, RZ, RZ, R15 ;  /* 0x000000ffff508224 */ /* 0x004fe200078e000f */
[----:B----4-:R-:W-:Y:S01]  /*d010*/  @!P3 LOP3.LUT R13, R13, R12, RZ, 0x3c, !PT ;  /* 0x0000000c0d0db212 */ /* 0x010fe200078e3cff */
[----:B------:R-:W2:Y:S04]  /*d020*/  LDL R15, [R1+0x1e0] ;  /* 0x0001e000010f7983 */ /* 0x000ea80000100800 */
[----:B------:R-:W3:Y:S01]  /*d030*/  @!P0 LDG.E.U8 R34, desc[UR18][R80.64] ;  /* 0x0000001250228981 */ /* 0x000ee2000c1e1100 */
[----:B------:R-:W-:Y:S02]  /*d040*/  @!P1 LOP3.LUT R91, R91, R90, RZ, 0x3c, !PT ;  /* 0x0000005a5b5b9212 */ /* 0x000fe400078e3cff */
[----:B------:R-:W-:-:S02]  /*d050*/  @!P3 LOP3.LUT R12, R13, R12, RZ, 0x3c, !PT ;  /* 0x0000000c0d0cb212 */ /* 0x000fc400078e3cff */
[----:B------:R-:W-:Y:S02]  /*d060*/  @!P1 LOP3.LUT R90, R91, R90, RZ, 0x3c, !PT ;  /* 0x0000005a5b5a9212 */ /* 0x000fe400078e3cff */
[----:B------:R-:W-:Y:S02]  /*d070*/  PRMT R67, RZ, 0x7610, R67 ;  /* 0x00007610ff437816 */ /* 0x000fe40000000043 */
[----:B------:R-:W-:Y:S01]  /*d080*/  PRMT R66, RZ, 0x7610, R66 ;  /* 0x00007610ff427816 */ /* 0x000fe20000000042 */
[----:B------:R-:W4:Y:S01]  /*d090*/  LDL R81, [R1+0x1dc] ;  /* 0x0001dc0001517983 */ /* 0x000f220000100800 */
[----:B------:R-:W-:Y:S02]  /*d0a0*/  @!P3 LOP3.LUT R13, R13, R12, RZ, 0x3c, !PT ;  /* 0x0000000c0d0db212 */ /* 0x000fe400078e3cff */
[----:B------:R-:W-:-:S03]  /*d0b0*/  @!P1 LOP3.LUT R91, R91, R90, RZ, 0x3c, !PT ;  /* 0x0000005a5b5b9212 */ /* 0x000fc600078e3cff */
[----:B------:R-:W4:Y:S04]  /*d0c0*/  @!P3 LDG.E.U8 R67, desc[UR18][R12.64] ;  /* 0x000000120c43b981 */ /* 0x000f28000c1e1100 */
[----:B------:R-:W4:Y:S04]  /*d0d0*/  @!P1 LDG.E.U8 R66, desc[UR18][R90.64] ;  /* 0x000000125a429981 */ /* 0x000f28000c1e1100 */
[----:B---3--:R0:W-:Y:S04]  /*d0e0*/  STL [R1+0x1534], R34 ;  /* 0x0015342201007387 */ /* 0x0081e80000100800 */
[----:B------:R-:W3:Y:S04]  /*d0f0*/  LDL.LU.64 R12, [R1+0x1798] ;  /* 0x00179800010c7983 */ /* 0x000ee80000300a00 */
[----:B------:R-:W3:Y:S01]  /*d100*/  LDL R88, [R1+0x21c] ;  /* 0x00021c0001587983 */ /* 0x000ee20000100800 */
[----:B------:R-:W-:Y:S01]  /*d110*/  PRMT R10, RZ, 0x7610, R10 ;  /* 0x00007610ff0a7816 */ /* 0x000fe2000000000a */
[----:B--2---:R-:W-:Y:S01]  /*d120*/  @!P5 IMAD.MOV.U32 R80, RZ, RZ, R15 ;  /* 0x000000ffff50d224 */ /* 0x004fe200078e000f */
[----:B------:R-:W-:Y:S01]  /*d130*/  PRMT R14, RZ, 0x7610, R14 ;  /* 0x00007610ff0e7816 */ /* 0x000fe2000000000e */
[----:B------:R-:W2:Y:S01]  /*d140*/  LDL R87, [R1+0x220] ;  /* 0x0002200001577983 */ /* 0x000ea20000100800 */
[----:B------:R-:W-:Y:S01]  /*d150*/  ISETP.GE.U32.AND P0, PT, R37, 0x7fffff76, PT ;  /* 0x7fffff762500780c */ /* 0x000fe20003f06070 */
[----:B0-----:R-:W0:Y:S02]  /*d160*/  LDC R34, c[0x0][0x3a0] ;  /* 0x0000e800ff227b82 */ /* 0x001e240000000800 */
[----:B------:R-:W2:Y:S04]  /*d170*/  LDL R90, [R1+0x25c] ;  /* 0x00025c00015a7983 */ /* 0x000ea80000100800 */
[----:B------:R-:W2:Y:S04]  /*d180*/  LDL R91, [R1+0x260] ;  /* 0x00026000015b7983 */ /* 0x000ea80000100800 */
[----:B----4-:R1:W-:Y:S04]  /*d190*/  STL [R1+0x548], R66 ;  /* 0x0005484201007387 */ /* 0x0103e80000100800 */
[----:B------:R4:W-:Y:S04]  /*d1a0*/  STL [R1+0x550], R67 ;  /* 0x0005504301007387 */ /* 0x0009e80000100800 */
[----:B------:R2:W2:Y:S01]  /*d1b0*/  @!P5 LDG.E.U8 R14, desc[UR18][R80.64] ;  /* 0x00000012500ed981 */ /* 0x0004a2000c1e1100 */
[----:B-1----:R-:W-:-:S02]  /*d1c0*/  @!P4 IMAD.MOV.U32 R66, RZ, RZ, R89 ;  /* 0x000000ffff42c224 */ /* 0x002fc400078e0059 */
[----:B----4-:R-:W-:Y:S01]  /*d1d0*/  @!P4 IMAD.MOV.U32 R67, RZ, RZ, R82 ;  /* 0x000000ffff43c224 */ /* 0x010fe200078e0052 */
[----:B---3--:R-:W-:-:S06]  /*d1e0*/  PRMT R13, RZ, 0x7610, R13 ;  /* 0x00007610ff0d7816 */ /* 0x008fcc000000000d */
[----:B------:R-:W3:Y:S01]  /*d1f0*/  @!P4 LDG.E.U8 R13, desc[UR18][R66.64] ;  /* 0x00000012420dc981 */ /* 0x000ee2000c1e1100 */
[----:B------:R-:W-:-:S05]  /*d200*/  @!P6 IMAD.MOV.U32 R82, RZ, RZ, R11 ;  /* 0x000000ffff52e224 */ /* 0x000fca00078e000b */
[----:B------:R-:W4:Y:S04]  /*d210*/  @!P6 LDG.E.U8 R10, desc[UR18][R82.64] ;  /* 0x00000012520ae981 */ /* 0x000f28000c1e1100 */
[----:B------:R-:W4:Y:S04]  /*d220*/  LDL.LU.64 R66, [R1+0x1790] ;  /* 0x0017900001427983 */ /* 0x000f280000300a00 */
[----:B------:R-:W4:Y:S01]  /*d230*/  LDL R89, [R1+0xabc] ;  /* 0x000abc0001597983 */ /* 0x000f220000100800 */
[----:B------:R-:W-:Y:S01]  /*d240*/  PRMT R86, RZ, 0x7610, R86 ;  /* 0x00007610ff567816 */ /* 0x000fe20000000056 */
[----:B--2---:R-:W-:-:S02]  /*d250*/  @!P0 IMAD.MOV.U32 R80, RZ, RZ, R87 ;  /* 0x000000ffff508224 */ /* 0x004fc400078e0057 */
[----:B------:R-:W-:-:S05]  /*d260*/  @!P0 IMAD.MOV.U32 R81, RZ, RZ, R88 ;  /* 0x000000ffff518224 */ /* 0x000fca00078e0058 */
[----:B------:R-:W2:Y:S04]  /*d270*/  @!P0 LDG.E.U8 R86, desc[UR18][R80.64] ;  /* 0x0000001250568981 */ /* 0x000ea8000c1e1100 */
[----:B---3--:R1:W-:Y:S04]  /*d280*/  STL [R1+0x540], R13 ;  /* 0x0005400d01007387 */ /* 0x0083e80000100800 */
[----:B-1----:R-:W3:Y:S04]  /*d290*/  LDL R13, [R1+0xac0] ;  /* 0x000ac000010d7983 */ /* 0x002ee80000100800 */
[----:B------:R-:W3:Y:S01]  /*d2a0*/  LDL.LU.64 R82, [R1+0x1788] ;  /* 0x0017880001527983 */ /* 0x000ee20000300a00 */
[----:B0-----:R-:W-:-:S05]  /*d2b0*/  VIADD R37, R34, 0xffffffed ;  /* 0xffffffed22257836 */ /* 0x001fca0000000000 */
[----:B------:R-:W-:Y:S01]  /*d2c0*/  ISETP.GE.U32.AND P3, PT, R37, 0x7fffff6e, PT ;  /* 0x7fffff6e2500780c */ /* 0x000fe20003f66070 */
[----:B------:R-:W-:-:S05]  /*d2d0*/  VIADD R37, R34, 0xffffffe5 ;  /* 0xffffffe522257836 */ /* 0x000fca0000000000 */
[----:B------:R-:W-:Y:S01]  /*d2e0*/  ISETP.GE.U32.AND P1, PT, R37, 0x7fffff66, PT ;  /* 0x7fffff662500780c */ /* 0x000fe20003f26070 */
[----:B----4-:R0:W-:Y:S01]  /*d2f0*/  STL [R1+0x534], R10 ;  /* 0x0005340a01007387 */ /* 0x0101e20000100800 */
[----:B------:R-:W-:-:S03]  /*d300*/  PRMT R12, RZ, 0x7610, R12 ;  /* 0x00007610ff0c7816 */ /* 0x000fc6000000000c */
[----:B------:R-:W4:Y:S04]  /*d310*/  LDL R11, [R1+0xb00] ;  /* 0x000b0000010b7983 */ /* 0x000f280000100800 */
[----:B0-----:R-:W4:Y:S01]  /*d320*/  LDL R10, [R1+0xafc] ;  /* 0x000afc00010a7983 */ /* 0x001f220000100800 */
[----:B------:R-:W-:-:S03]  /*d330*/  @!P3 LOP3.LUT R91, R91, R90, RZ, 0x3c, !PT ;  /* 0x0000005a5b5bb212 */ /* 0x000fc600078e3cff */
[----:B------:R0:W-:Y:S04]  /*d340*/  STL [R1+0x538], R14 ;  /* 0x0005380e01007387 */ /* 0x0001e80000100800 */
[----:B------:R-:W4:Y:S04]  /*d350*/  LDL R15, [R1+0xb40] ;  /* 0x000b4000010f7983 */ /* 0x000f280000100800 */
[----:B0-----:R-:W4:Y:S04]  /*d360*/  LDL R14, [R1+0xb3c] ;  /* 0x000b3c00010e7983 */ /* 0x001f280000100800 */
[----:B------:R-:W4:Y:S01]  /*d370*/  LDL.LU.64 R80, [R1+0x1780] ;  /* 0x0017800001507983 */ /* 0x000f220000300a00 */
[----:B------:R-:W-:-:S04]  /*d380*/  @!P3 LOP3.LUT R90, R91, R90, RZ, 0x3c, !PT ;  /* 0x0000005a5b5ab212 */ /* 0x000fc800078e3cff */
[----:B------:R-:W-:Y:S01]  /*d390*/  @!P3 LOP3.LUT R91, R91, R90, RZ, 0x3c, !PT ;  /* 0x0000005a5b5bb212 */ /* 0x000fe200078e3cff */
[----:B--2---:R0:W-:Y:S04]  /*d3a0*/  STL [R1+0x518], R86 ;  /* 0x0005185601007387 */ /* 0x0041e80000100800 */
[----:B------:R-:W2:Y:S04]  /*d3b0*/  LDL R87, [R1+0xb80] ;  /* 0x000b800001577983 */ /* 0x000ea80000100800 */
[----:B0-----:R-:W2:Y:S01]  /*d3c0*/  LDL R86, [R1+0xb7c] ;  /* 0x000b7c0001567983 */ /* 0x001ea20000100800 */
[----:B---3--:R-:W-:-:S05]  /*d3d0*/  @!P1 IMAD.MOV.U32 R88, RZ, RZ, R13 ;  /* 0x000000ffff589224 */ /* 0x008fca00078e000d */
[----:B------:R-:W3:Y:S01]  /*d3e0*/  @!P1 LDG.E.U8 R12, desc[UR18][R88.64] ;  /* 0x00000012580c9981 */ /* 0x000ee2000c1e1100 */
[----:B------:R-:W-:-:S06]  /*d3f0*/  PRMT R83, RZ, 0x7610, R83 ;  /* 0x00007610ff537816 */ /* 0x000fcc0000000053 */
[----:B------:R0:W2:Y:S04]  /*d400*/  @!P3 LDG.E.U8 R83, desc[UR18][R90.64] ;  /* 0x000000125a53b981 */ /* 0x0000a8000c1e1100 */
[----:B------:R-:W0:Y:S04]  /*d410*/  LDL R90, [R1+0xbbc] ;  /* 0x000bbc00015a7983 */ /* 0x000e280000100800 */
[----:B------:R-:W0:Y:S04]  /*d420*/  LDL R91, [R1+0xbc0] ;  /* 0x000bc000015b7983 */ /* 0x000e280000100800 */
[----:B------:R-:W2:Y:S01]  /*d430*/  LDL.LU R88, [R1+0x1778] ;  /* 0x0017780001587983 */ /* 0x000ea20000300800 */
[----:B------:R-:W-:-:S05]  /*d440*/  VIADD R37, R34, 0xffffffdd ;  /* 0xffffffdd22257836 */ /* 0x000fca0000000000 */
[----:B------:R-:W-:Y:S01]  /*d450*/  ISETP.GE.U32.AND P4, PT, R37, 0x7fffff5e, PT ;  /* 0x7fffff5e2500780c */ /* 0x000fe20003f86070 */
[----:B------:R-:W-:-:S05]  /*d460*/  VIADD R37, R34, 0xffffffd5 ;  /* 0xffffffd522257836 */ /* 0x000fca0000000000 */
[----:B------:R-:W-:-:S07]  /*d470*/  ISETP.GE.U32.AND P6, PT, R37, 0x7fffff56, PT ;  /* 0x7fffff562500780c */ /* 0x000fce0003fc6070 */
[----:B----4-:R-:W-:-:S04]  /*d480*/  @!P4 LOP3.LUT R11, R11, R10, RZ, 0x3c, !PT ;  /* 0x0000000a0b0bc212 */ /* 0x010fc800078e3cff */
[C---:B------:R-:W-:Y:S02]  /*d490*/  @!P4 LOP3.LUT R10, R11.reuse, R10, RZ, 0x3c, !PT ;  /* 0x0000000a0b0ac212 */ /* 0x040fe400078e3cff */
[----:B------:R-:W-:Y:S02]  /*d4a0*/  PRMT R81, RZ, 0x7610, R81 ;  /* 0x00007610ff517816 */ /* 0x000fe40000000051 */
[----:B------:R-:W-:Y:S02]  /*d4b0*/  @!P4 LOP3.LUT R11, R11, R10, RZ, 0x3c, !PT ;  /* 0x0000000a0b0bc212 */ /* 0x000fe400078e3cff */
[----:B------:R-:W-:-:S03]  /*d4c0*/  @!P6 LOP3.LUT R15, R15, R14, RZ, 0x3c, !PT ;  /* 0x0000000e0f0fe212 */ /* 0x000fc600078e3cff */
[----:B------:R-:W4:Y:S01]  /*d4d0*/  @!P4 LDG.E.U8 R81, desc[UR18][R10.64] ;  /* 0x000000120a51c981 */ /* 0x000f22000c1e1100 */
[----:B------:R-:W-:-:S04]  /*d4e0*/  @!P6 LOP3.LUT R14, R15, R14, RZ, 0x3c, !PT ;  /* 0x0000000e0f0ee212 */ /* 0x000fc800078e3cff */
[----:B------:R-:W-:Y:S01]  /*d4f0*/  @!P6 LOP3.LUT R15, R15, R14, RZ, 0x3c, !PT ;  /* 0x0000000e0f0fe212 */ /* 0x000fe200078e3cff */
[----:B---3--:R1:W-:Y:S04]  /*d500*/  STL [R1+0x508], R12 ;  /* 0x0005080c01007387 */ /* 0x0083e80000100800 */
[----:B------:R-:W3:Y:S04]  /*d510*/  LDL R13, [R1+0xc00] ;  /* 0x000c0000010d7983 */ /* 0x000ee80000100800 */
[----:B-1----:R-:W3:Y:S04]  /*d520*/  LDL R12, [R1+0xbfc] ;  /* 0x000bfc00010c7983 */ /* 0x002ee80000100800 */
[----:B------:R-:W3:Y:S01]  /*d530*/  LDL.LU.64 R10, [R1+0x1770] ;  /* 0x00177000010a7983 */ /* 0x000ee20000300a00 */
[----:B--2---:R-:W-:-:S06]  /*d540*/  PRMT R88, RZ, 0x7610, R88 ;  /* 0x00007610ff587816 */ /* 0x004fcc0000000058 */
[----:B------:R-:W2:Y:S01]  /*d550*/  @!P6 LDG.E.U8 R88, desc[UR18][R14.64] ;  /* 0x000000120e58e981 */ /* 0x000ea2000c1e1100 */
[----:B------:R-:W-:-:S05]  /*d560*/  VIADD R37, R34, 0xffffffcd ;  /* 0xffffffcd22257836 */ /* 0x000fca0000000000 */
[----:B------:R-:W-:Y:S01]  /*d570*/  ISETP.GE.U32.AND P5, PT, R37, 0x7fffff4e, PT ;  /* 0x7fffff4e2500780c */ /* 0x000fe20003fa6070 */
[----:B------:R-:W-:-:S05]  /*d580*/  VIADD R37, R34, 0xffffffc5 ;  /* 0xffffffc522257836 */ /* 0x000fca0000000000 */
[----:B------:R-:W-:Y:S01]  /*d590*/  ISETP.GE.U32.AND P0, PT, R37, 0x7fffff46, PT ;  /* 0x7fffff462500780c */ /* 0x000fe20003f06070 */
[----:B------:R-:W-:-:S05]  /*d5a0*/  VIADD R37, R34, 0xffffffbd ;  /* 0xffffffbd22257836 */ /* 0x000fca0000000000 */
[----:B------:R-:W-:Y:S02]  /*d5b0*/  ISETP.GE.U32.AND P3, PT, R37, 0x7fffff3e, PT ;  /* 0x7fffff3e2500780c */ /* 0x000fe40003f66070 */
[----:B------:R-:W-:-:S04]  /*d5c0*/  @!P5 LOP3.LUT R87, R87, R86, RZ, 0x3c, !PT ;  /* 0x000000565757d212 */ /* 0x000fc800078e3cff */
[----:B------:R-:W-:Y:S02]  /*d5d0*/  @!P5 LOP3.LUT R86, R87, R86, RZ, 0x3c, !PT ;  /* 0x000000565756d212 */ /* 0x000fe400078e3cff */
[----:B0-----:R-:W-:Y:S02]  /*d5e0*/  @!P0 LOP3.LUT R91, R91, R90, RZ, 0x3c, !PT ;  /* 0x0000005a5b5b8212 */ /* 0x001fe400078e3cff */
[----:B------:R-:W-:Y:S02]  /*d5f0*/  PRMT R82, RZ, 0x7610, R82 ;  /* 0x00007610ff527816 */ /* 0x000fe40000000052 */
[----:B------:R-:W-:Y:S02]  /*d600*/  @!P5 LOP3.LUT R87, R87, R86, RZ, 0x3c, !PT ;  /* 0x000000565757d212 */ /* 0x000fe400078e3cff */
[C---:B------:R-:W-:Y:S02]  /*d610*/  @!P0 LOP3.LUT R90, R91.reuse, R90, RZ, 0x3c, !PT ;  /* 0x0000005a5b5a8212 */ /* 0x040fe400078e3cff */
[----:B------:R-:W-:Y:S01]  /*d620*/  PRMT R80, RZ, 0x7610, R80 ;  /* 0x00007610ff507816 */ /* 0x000fe20000000050 */
[----:B----4-:R0:W-:Y:S01]  /*d630*/  STL [R1+0x500], R81 ;  /* 0x0005005101007387 */ /* 0x0101e20000100800 */
[----:B------:R-:W-:-:S03]  /*d640*/  @!P0 LOP3.LUT R91, R91, R90, RZ, 0x3c, !PT ;  /* 0x0000005a5b5b8212 */ /* 0x000fc600078e3cff */
[----:B------:R-:W4:Y:S04]  /*d650*/  @!P5 LDG.E.U8 R82, desc[UR18][R86.64] ;  /* 0x000000125652d981 */ /* 0x000f28000c1e1100 */
[----:B------:R-:W4:Y:S04]  /*d660*/  @!P0 LDG.E.U8 R80, desc[UR18][R90.64] ;  /* 0x000000125a508981 */ /* 0x000f28000c1e1100 */
[----:B0-----:R-:W4:Y:S04]  /*d670*/  LDL R81, [R1+0xc3c] ;  /* 0x000c3c0001517983 */ /* 0x001f280000100800 */
[----:B------:R0:W-:Y:S04]  /*d680*/  STL [R1+0x510], R83 ;  /* 0x0005105301007387 */ /* 0x0001e80000100800 */
[----:B0-----:R-:W4:Y:S04]  /*d690*/  LDL R83, [R1+0xc40] ;  /* 0x000c400001537983 */ /* 0x001f280000100800 */
[----:B------:R-:W4:Y:S01]  /*d6a0*/  LDL.LU.64 R14, [R1+0x1768] ;  /* 0x00176800010e7983 */ /* 0x000f220000300a00 */
[----:B---3--:R-:W-:-:S04]  /*d6b0*/  @!P3 LOP3.LUT R13, R13, R12, RZ, 0x3c, !PT ;  /* 0x0000000c0d0db212 */ /* 0x008fc800078e3cff */
[C---:B------:R-:W-:Y:S02]  /*d6c0*/  @!P3 LOP3.LUT R12, R13.reuse, R12, RZ, 0x3c, !PT ;  /* 0x0000000c0d0cb212 */ /* 0x040fe400078e3cff */
[----:B------:R-:W-:Y:S02]  /*d6d0*/  PRMT R11, RZ, 0x7610, R11 ;  /* 0x00007610ff0b7816 */ /* 0x000fe4000000000b */
[----:B------:R-:W-:-:S05]  /*d6e0*/  @!P3 LOP3.LUT R13, R13, R12, RZ, 0x3c, !PT ;  /* 0x0000000c0d0db212 */ /* 0x000fca00078e3cff */
[----:B------:R-:W3:Y:S04]  /*d6f0*/  @!P3 LDG.E.U8 R11, desc[UR18][R12.64] ;  /* 0x000000120c0bb981 */ /* 0x000ee8000c1e1100 */
[----:B--2---:R0:W-:Y:S04]  /*d700*/  STL [R1+0x4fc], R88 ;  /* 0x0004fc5801007387 */ /* 0x0041e80000100800 */
[----:B------:R-:W2:Y:S04]  /*d710*/  LDL R89, [R1+0xc80] ;  /* 0x000c800001597983 */ /* 0x000ea80000100800 */
[----:B------:R-:W2:Y:S04]  /*d720*/  LDL R86, [R1+0xcbc] ;  /* 0x000cbc0001567983 */ /* 0x000ea80000100800 */
[----:B0-----:R-:W2:Y:S04]  /*d730*/  LDL R88, [R1+0xc7c] ;  /* 0x000c7c0001587983 */ /* 0x001ea80000100800 */
[----:B------:R-:W2:Y:S04]  /*d740*/  LDL R87, [R1+0xcc0] ;  /* 0x000cc00001577983 */ /* 0x000ea80000100800 */
[----:B------:R-:W2:Y:S04]  /*d750*/  LDL R90, [R1+0xcfc] ;  /* 0x000cfc00015a7983 */ /* 0x000ea80000100800 */
[----:B------:R-:W2:Y:S04]  /*d760*/  LDL R91, [R1+0xd00] ;  /* 0x000d0000015b7983 */ /* 0x000ea80000100800 */
[----:B------:R-:W2:Y:S01]  /*d770*/  LDL.LU.64 R12, [R1+0x1760] ;  /* 0x00176000010c7983 */ /* 0x000ea20000300a00 */
[----:B------:R-:W-:-:S05]  /*d780*/  VIADD R37, R34, 0xffffffb5 ;  /* 0xffffffb522257836 */ /* 0x000fca0000000000 */
[----:B------:R-:W-:Y:S01]  /*d790*/  ISETP.GE.U32.AND P1, PT, R37, 0x7fffff36, PT ;  /* 0x7fffff362500780c */ /* 0x000fe20003f26070 */
[----:B------:R-:W-:Y:S01]  /*d7a0*/  VIADD R37, R34, 0xffffffad ;  /* 0xffffffad22257836 */ /* 0x000fe20000000000 */
[----:B----4-:R0:W-:Y:S04]  /*d7b0*/  STL [R1+0x4f8], R82 ;  /* 0x0004f85201007387 */ /* 0x0101e80000100800 */
[----:B------:R-:W-:Y:S01]  /*d7c0*/  ISETP.GE.U32.AND P4, PT, R37, 0x7fffff2e, PT ;  /* 0x7fffff2e2500780c */ /* 0x000fe20003f86070 */
[----:B0-----:R-:W4:Y:S01]  /*d7d0*/  LDL R82, [R1+0xd34] ;  /* 0x000d340001527983 */ /* 0x001f220000100800 */
[----:B------:R-:W-:-:S03]  /*d7e0*/  PRMT R15, RZ, 0x7610, R15 ;  /* 0x00007610ff0f7816 */ /* 0x000fc6000000000f */
[----:B---3--:R0:W-:Y:S04]  /*d7f0*/  STL [R1+0x4e0], R11 ;  /* 0x0004e00b01007387 */ /* 0x0081e80000100800 */
[----:B0-----:R-:W3:Y:S04]  /*d800*/  LDL R11, [R1+0xd38] ;  /* 0x000d3800010b7983 */ /* 0x001ee80000100800 */
[----:B------:R0:W-:Y:S02]  /*d810*/  STL [R1+0x4f4], R80 ;  /* 0x0004f45001007387 */ /* 0x0001e40000100800 */
[----:B0-----:R-:W-:Y:S01]  /*d820*/  @!P1 IMAD.MOV.U32 R80, RZ, RZ, R83 ;  /* 0x000000ffff509224 */ /* 0x001fe200078e0053 */
[----:B--2---:R-:W-:-:S04]  /*d830*/  @!P4 LOP3.LUT R89, R89, R88, RZ, 0x3c, !PT ;  /* 0x000000585959c212 */ /* 0x004fc800078e3cff */
[----:B------:R-:W2:Y:S01]  /*d840*/  @!P1 LDG.E.U8 R15, desc[UR18][R80.64] ;  /* 0x00000012500f9981 */ /* 0x000ea2000c1e1100 */
[----:B------:R-:W-:-:S03]  /*d850*/  @!P4 LOP3.LUT R88, R89, R88, RZ, 0x3c, !PT ;  /* 0x000000585958c212 */ /* 0x000fc600078e3cff */
[----:B------:R-:W3:Y:S01]  /*d860*/  LDL.LU.64 R80, [R1+0x1758] ;  /* 0x0017580001507983 */ /* 0x000ee20000300a00 */
[----:B------:R-:W-:Y:S02]  /*d870*/  PRMT R13, RZ, 0x7610, R13 ;  /* 0x00007610ff0d7816 */ /* 0x000fe4000000000d */
[----:B------:R-:W-:Y:S01]  /*d880*/  @!P4 LOP3.LUT R89, R89, R88, RZ, 0x3c, !PT ;  /* 0x000000585959c212 */ /* 0x000fe200078e3cff */
[C---:B------:R-:W-:Y:S01]  /*d890*/  VIADD R37, R34.reuse, 0xffffffa5 ;  /* 0xffffffa522257836 */ /* 0x040fe20000000000 */
[----:B------:R-:W4:Y:S04]  /*d8a0*/  LDL R83, [R1+0xd6c] ;  /* 0x000d6c0001537983 */ /* 0x000f280000100800 */
[----:B------:R-:W4:Y:S01]  /*d8b0*/  @!P4 LDG.E.U8 R13, desc[UR18][R88.64] ;  /* 0x00000012580dc981 */ /* 0x000f22000c1e1100 */
[----:B------:R-:W-:Y:S01]  /*d8c0*/  ISETP.GE.U32.AND P6, PT, R37, 0x7fffff26, PT ;  /* 0x7fffff262500780c */ /* 0x000fe20003fc6070 */
[----:B------:R-:W-:-:S05]  /*d8d0*/  VIADD R37, R34, 0xffffff9d ;  /* 0xffffff9d22257836 */ /* 0x000fca0000000000 */
[----:B------:R-:W-:-:S07]  /*d8e0*/  ISETP.GE.U32.AND P5, PT, R37, 0x7fffff1e, PT ;  /* 0x7fffff1e2500780c */ /* 0x000fce0003fa6070 */
[----:B------:R-:W-:-:S06]  /*d8f0*/  @!P6 LOP3.LUT R87, R87, R86, RZ, 0x3c, !PT ;  /* 0x000000565757e212 */ /* 0x000fcc00078e3cff */
[----:B------:R-:W-:Y:S02]  /*d900*/  @!P5 LOP3.LUT R91, R91, R90, RZ, 0x3c, !PT ;  /* 0x0000005a5b5bd212 */ /* 0x000fe400078e3cff */
[----:B------:R-:W-:Y:S02]  /*d910*/  @!P6 LOP3.LUT R86, R87, R86, RZ, 0x3c, !PT ;  /* 0x000000565756e212 */ /* 0x000fe400078e3cff */
[----:B------:R-:W-:Y:S02]  /*d920*/  @!P5 LOP3.LUT R90, R91, R90, RZ, 0x3c, !PT ;  /* 0x0000005a5b5ad212 */ /* 0x000fe400078e3cff */
[----:B------:R-:W-:Y:S02]  /*d930*/  @!P6 LOP3.LUT R87, R87, R86, RZ, 0x3c, !PT ;  /* 0x000000565757e212 */ /* 0x000fe400078e3cff */
[----:B------:R-:W-:Y:S01]  /*d940*/  @!P5 LOP3.LUT R91, R91, R90, RZ, 0x3c, !PT ;  /* 0x0000005a5b5bd212 */ /* 0x000fe200078e3cff */
[----:B--2---:R0:W-:Y:S01]  /*d950*/  STL [R1+0x4dc], R15 ;  /* 0x0004dc0f01007387 */ /* 0x0041e20000100800 */
[----:B---3--:R-:W-:-:S03]  /*d960*/  PRMT R80, RZ, 0x7610, R80 ;  /* 0x00007610ff507816 */ /* 0x008fc60000000050 */
[----:B0-----:R-:W2:Y:S01]  /*d970*/  LDL R15, [R1+0xd70] ;  /* 0x000d7000010f7983 */ /* 0x001ea20000100800 */
[----:B------:R-:W-:-:S03]  /*d980*/  PRMT R81, RZ, 0x7610, R81 ;  /* 0x00007610ff517816 */ /* 0x000fc60000000051 */
[----:B------:R-:W3:Y:S04]  /*d990*/  LDL.LU R88, [R1+0x1750] ;  /* 0x0017500001587983 */ /* 0x000ee80000300800 */
[----:B------:R-:W2:Y:S04]  /*d9a0*/  @!P5 LDG.E.U8 R80, desc[UR18][R90.64] ;  /* 0x000000125a50d981 */ /* 0x000ea8000c1e1100 */
[----:B------:R-:W3:Y:S04]  /*d9b0*/  @!P6 LDG.E.U8 R81, desc[UR18][R86.64] ;  /* 0x000000125651e981 */ /* 0x000ee8000c1e1100 */
[----:B------:R-:W3:Y:S04]  /*d9c0*/  LDL R89, [R1+0xda4] ;  /* 0x000da40001597983 */ /* 0x000ee80000100800 */
[----:B----4-:R0:W-:Y:S01]  /*d9d0*/  STL [R1+0x4d8], R13 ;  /* 0x0004d80d01007387 */ /* 0x0101e20000100800 */
[----:B------:R-:W-:-:S03]  /*d9e0*/  VIADD R37, R34, 0xffffff95 ;  /* 0xffffff9522257836 */ /* 0x000fc60000000000 */
[----:B------:R-:W4:Y:S01]  /*d9f0*/  LDL R86, [R1+0x1e4] ;  /* 0x0001e40001567983 */ /* 0x000f220000100800 */
[----:B------:R-:W-:-:S03]  /*da00*/  PRMT R14, RZ, 0x7610, R14 ;  /* 0x00007610ff0e7816 */ /* 0x000fc6000000000e */
[----:B------:R-:W4:Y:S04]  /*da10*/  LDL R87, [R1+0x1e8] ;  /* 0x0001e80001577983 */ /* 0x000f280000100800 */
[----:B0-----:R-:W4:Y:S01]  /*da20*/  LDL R13, [R1+0xda8] ;  /* 0x000da800010d7983 */ /* 0x001f220000100800 */
[----:B------:R-:W-:Y:S01]  /*da30*/  ISETP.GE.U32.AND P0, PT, R37, 0x7fffff16, PT ;  /* 0x7fffff162500780c */ /* 0x000fe20003f06070 */
[C---:B------:R-:W-:Y:S02]  /*da40*/  VIADD R37, R34.reuse, 0xffffff8d ;  /* 0xffffff8d22257836 */ /* 0x040fe40000000000 */
[----:B------:R-:W4:Y:S03]  /*da50*/  LDL R90, [R1+0x224] ;  /* 0x00022400015a7983 */ /* 0x000f260000100800 */
[----:B------:R-:W-:Y:S01]  /*da60*/  ISETP.GE.U32.AND P3, PT, R37, 0x7fffff0e, PT ;  /* 0x7fffff0e2500780c */ /* 0x000fe20003f66070 */
[----:B------:R-:W-:Y:S01]  /*da70*/  VIADD R37, R34, 0xffffff85 ;  /* 0xffffff8522257836 */ /* 0x000fe20000000000 */
[----:B------:R-:W4:Y:S04]  /*da80*/  LDL R91, [R1+0x228] ;  /* 0x00022800015b7983 */ /* 0x000f280000100800 */
[----:B------:R-:W-:-:S02]  /*da90*/  ISETP.GE.U32.AND P1, PT, R37, 0x7fffff06, PT ;  /* 0x7fffff062500780c */ /* 0x000fc40003f26070 */
[----:B------:R-:W-:Y:S02]  /*daa0*/  PRMT R10, RZ, 0x7610, R10 ;  /* 0x00007610ff0a7816 */ /* 0x000fe4000000000a */
[----:B------:R-:W-:Y:S01]  /*dab0*/  PRMT R12, RZ, 0x7610, R12 ;  /* 0x00007610ff0c7816 */ /* 0x000fe2000000000c */
[----:B--2---:R0:W-:Y:S04]  /*dac0*/  STL [R1+0x4d4], R80 ;  /* 0x0004d45001007387 */ /* 0x0041e80000100800 */
[----:B---3--:R1:W-:Y:S01]  /*dad0*/  STL [R1+0x4d0], R81 ;  /* 0x0004d05101007387 */ /* 0x0083e20000100800 */
[----:B0-----:R-:W-:Y:S02]  /*dae0*/  @!P0 IMAD.MOV.U32 R80, RZ, RZ, R11 ;  /* 0x000000ffff508224 */ /* 0x001fe400078e000b */
[----:B-1----:R-:W-:-:S02]  /*daf0*/  @!P0 IMAD.MOV.U32 R81, RZ, RZ, R82 ;  /* 0x000000ffff518224 */ /* 0x002fc400078e0052 */
[----:B------:R-:W-:-:S03]  /*db00*/  @!P3 IMAD.MOV.U32 R82, RZ, RZ, R15 ;  /* 0x000000ffff52b224 */ /* 0x000fc600078e000f */
[----:B------:R-:W2:Y:S04]  /*db10*/  @!P0 LDG.E.U8 R10, desc[UR18][R80.64] ;  /* 0x00000012500a8981 */ /* 0x000ea8000c1e1100 */
[----:B------:R4:W3:Y:S01]  /*db20*/  @!P3 LDG.E.U8 R14, desc[UR18][R82.64] ;  /* 0x00000012520eb981 */ /* 0x0008e2000c1e1100 */
[----:B------:R-:W-:Y:S01]  /*db30*/  VIADD R37, R34, 0xfffffffc ;  /* 0xfffffffc22257836 */ /* 0x000fe20000000000 */
[----:B------:R-:W-:Y:S02]  /*db40*/  PRMT R88, RZ, 0x7610, R88 ;  /* 0x00007610ff587816 */ /* 0x000fe40000000058 */
[----:B------:R-:W3:Y:S01]  /*db50*/  LDL.LU.64 R80, [R1+0x1748] ;  /* 0x0017480001507983 */ /* 0x000ee20000300a00 */
[----:B----4-:R-:W-:Y:S02]  /*db60*/  @!P1 IMAD.MOV.U32 R82, RZ, RZ, R13 ;  /* 0x000000ffff529224 */ /* 0x010fe400078e000d */
[----:B------:R-:W-:-:S05]  /*db70*/  @!P1 IMAD.MOV.U32 R83, RZ, RZ, R89 ;  /* 0x000000ffff539224 */ /* 0x000fca00078e0059 */
[----:B------:R-:W4:Y:S01]  /*db80*/  @!P1 LDG.E.U8 R12, desc[UR18][R82.64] ;  /* 0x00000012520c9981 */ /* 0x000f22000c1e1100 */
[----:B------:R-:W-:-:S13]  /*db90*/  ISETP.GE.U32.AND P4, PT, R37, 0x7fffff7d, PT ;  /* 0x7fffff7d2500780c */ /* 0x000fda0003f86070 */
[----:B------:R-:W-:-:S04]  /*dba0*/  @!P4 LOP3.LUT R87, R87, R86, RZ, 0x3c, !PT ;  /* 0x000000565757c212 */ /* 0x000fc800078e3cff */
[----:B------:R-:W-:-:S04]  /*dbb0*/  @!P4 LOP3.LUT R86, R87, R86, RZ, 0x3c, !PT ;  /* 0x000000565756c212 */ /* 0x000fc800078e3cff */
[----:B------:R-:W-:-:S05]  /*dbc0*/  @!P4 LOP3.LUT R87, R87, R86, RZ, 0x3c, !PT ;  /* 0x000000565757c212 */ /* 0x000fca00078e3cff */
[----:B------:R-:W4:Y:S04]  /*dbd0*/  @!P4 LDG.E.U8 R88, desc[UR18][R86.64] ;  /* 0x000000125658c981 */ /* 0x000f28000c1e1100 */
[----:B--2---:R0:W-:Y:S04]  /*dbe0*/  STL [R1+0x4cc], R10 ;  /* 0x0004cc0a01007387 */ /* 0x0041e80000100800 */
[----:B------:R-:W2:Y:S04]  /*dbf0*/  LDL R11, [R1+0xa88] ;  /* 0x000a8800010b7983 */ /* 0x000ea80000100800 */
[----:B0-----:R-:W2:Y:S04]  /*dc00*/  LDL R10, [R1+0xa84] ;  /* 0x000a8400010a7983 */ /* 0x001ea80000100800 */
[----:B---3--:R0:W-:Y:S04]  /*dc10*/  STL [R1+0x4c8], R14 ;  /* 0x0004c80e01007387 */ /* 0x0081e80000100800 */
[----:B------:R-:W3:Y:S04]  /*dc20*/  LDL R15, [R1+0xac8] ;  /* 0x000ac800010f7983 */ /* 0x000ee80000100800 */
[----:B0-----:R-:W3:Y:S04]  /*dc30*/  LDL R14, [R1+0xac4] ;  /* 0x000ac400010e7983 */ /* 0x001ee80000100800 */
[----:B------:R-:W3:Y:S04]  /*dc40*/  LDL.LU.64 R82, [R1+0x1740] ;  /* 0x0017400001527983 */ /* 0x000ee80000300a00 */
[----:B----4-:R0:W-:Y:S04]  /*dc50*/  STL [R1+0x4c0], R12 ;  /* 0x0004c00c01007387 */ /* 0x0101e80000100800 */
[----:B------:R-:W4:Y:S04]  /*dc60*/  LDL R13, [R1+0xb08] ;  /* 0x000b0800010d7983 */ /* 0x000f280000100800 */
[----:B0-----:R-:W4:Y:S04]  /*dc70*/  LDL R12, [R1+0xb04] ;  /* 0x000b0400010c7983 */ /* 0x001f280000100800 */
[----:B------:R-:W3:Y:S01]  /*dc80*/  LDL.LU.64 R86, [R1+0x1738] ;  /* 0x0017380001567983 */ /* 0x000ee20000300a00 */
[----:B------:R-:W-:-:S05]  /*dc90*/  VIADD R37, R34, 0xfffffff4 ;  /* 0xfffffff422257836 */ /* 0x000fca0000000000 */
[----:B------:R-:W-:Y:S01]  /*dca0*/  ISETP.GE.U32.AND P6, PT, R37, 0x7fffff75, PT ;  /* 0x7fffff752500780c */ /* 0x000fe20003fc6070 */
[----:B------:R-:W-:-:S05]  /*dcb0*/  VIADD R37, R34, 0xffffffec ;  /* 0xffffffec22257836 */ /* 0x000fca0000000000 */
[----:B------:R-:W-:-:S07]  /*dcc0*/  ISETP.GE.U32.AND P5, PT, R37, 0x7fffff6d, PT ;  /* 0x7fffff6d2500780c */ /* 0x000fce0003fa6070 */
[----:B------:R-:W-:-:S04]  /*dcd0*/  @!P6 LOP3.LUT R91, R91, R90, RZ, 0x3c, !PT ;  /* 0x0000005a5b5be212 */ /* 0x000fc800078e3cff */
[----:B------:R-:W-:-:S04]  /*dce0*/  @!P6 LOP3.LUT R90, R91, R90, RZ, 0x3c, !PT ;  /* 0x0000005a5b5ae212 */ /* 0x000fc800078e3cff */
[----:B------:R-:W-:Y:S01]  /*dcf0*/  @!P6 LOP3.LUT R91, R91, R90, RZ, 0x3c, !PT ;  /* 0x0000005a5b5be212 */ /* 0x000fe200078e3cff */
[----:B------:R0:W-:Y:S04]  /*dd00*/  STL [R1+0x4c4], R88 ;  /* 0x0004c45801007387 */ /* 0x0001e80000100800 */
[----:B------:R-:W4:Y:S04]  /*dd10*/  LDL R89, [R1+0xb48] ;  /* 0x000b480001597983 */ /* 0x000f280000100800 */
[----:B0-----:R-:W4:Y:S01]  /*dd20*/  LDL R88, [R1+0xb44] ;  /* 0x000b440001587983 */ /* 0x001f220000100800 */
[----:B--2---:R-:W-:-:S04]  /*dd30*/  @!P5 LOP3.LUT R11, R11, R10, RZ, 0x3c, !PT ;  /* 0x0000000a0b0bd212 */ /* 0x004fc800078e3cff */
[----:B------:R-:W-:-:S04]  /*dd40*/  @!P5 LOP3.LUT R10, R11, R10, RZ, 0x3c, !PT ;  /* 0x0000000a0b0ad212 */ /* 0x000fc800078e3cff */
[----:B------:R-:W-:Y:S02]  /*dd50*/  @!P5 LOP3.LUT R11, R11, R10, RZ, 0x3c, !PT ;  /* 0x0000000a0b0bd212 */ /* 0x000fe400078e3cff */
[----:B---3--:R-:W-:Y:S02]  /*dd60*/  PRMT R87, RZ, 0x7610, R87 ;  /* 0x00007610ff577816 */ /* 0x008fe40000000057 */
[----:B------:R-:W-:-:S04]  /*dd70*/  PRMT R86, RZ, 0x7610, R86 ;  /* 0x00007610ff567816 */ /* 0x000fc80000000056 */
[----:B------:R-:W2:Y:S04]  /*dd80*/  @!P6 LDG.E.U8 R87, desc[UR18][R90.64] ;  /* 0x000000125a57e981 */ /* 0x000ea8000c1e1100 */
[----:B------:R0:W3:Y:S04]  /*dd90*/  @!P5 LDG.E.U8 R86, desc[UR18][R10.64] ;  /* 0x000000120a56d981 */ /* 0x0000e8000c1e1100 */
[----:B------:R-:W2:Y:S04]  /*dda0*/  LDL R90, [R1+0xb84] ;  /* 0x000b8400015a7983 */ /* 0x000ea80000100800 */
[----:B------:R-:W2:Y:S04]  /*ddb0*/  LDL R91, [R1+0xb88] ;  /* 0x000b8800015b7983 */ /* 0x000ea80000100800 */
[----:B------:R-:W0:Y:S01]  /*ddc0*/  LDL.LU.64 R10, [R1+0x1730] ;  /* 0x00173000010a7983 */ /* 0x000e220000300a00 */
[----:B------:R-:W-:-:S05]  /*ddd0*/  VIADD R37, R34, 0xffffffe4 ;  /* 0xffffffe422257836 */ /* 0x000fca0000000000 */
[----:B------:R-:W-:Y:S01]  /*dde0*/  ISETP.GE.U32.AND P0, PT, R37, 0x7fffff65, PT ;  /* 0x7fffff652500780c */ /* 0x000fe20003f06070 */
[----:B------:R-:W-:-:S05]  /*ddf0*/  VIADD R37, R34, 0xffffffdc ;  /* 0xffffffdc22257836 */ /* 0x000fca0000000000 */
[----:B------:R-:W-:-:S07]  /*de00*/  ISETP.GE.U32.AND P3, PT, R37, 0x7fffff5d, PT ;  /* 0x7fffff5d2500780c */ /* 0x000fce0003f66070 */
[----:B------:R-:W-:-:S06]  /*de10*/  @!P0 LOP3.LUT R15, R15, R14, RZ, 0x3c, !PT ;  /* 0x0000000e0f0f8212 */ /* 0x000fcc00078e3cff */
[----:B----4-:R-:W-:Y:S02]  /*de20*/  @!P3 LOP3.LUT R13, R13, R12, RZ, 0x3c, !PT ;  /* 0x0000000c0d0db212 */ /* 0x010fe400078e3cff */
[----:B------:R-:W-:Y:S02]  /*de30*/  @!P0 LOP3.LUT R14, R15, R14, RZ, 0x3c, !PT ;  /* 0x0000000e0f0e8212 */ /* 0x000fe400078e3cff */
[----:B------:R-:W-:Y:S02]  /*de40*/  @!P3 LOP3.LUT R12, R13, R12, RZ, 0x3c, !PT ;  /* 0x0000000c0d0cb212 */ /* 0x000fe400078e3cff */
[----:B------:R-:W-:Y:S02]  /*de50*/  @!P0 LOP3.LUT R15, R15, R14, RZ, 0x3c, !PT ;  /* 0x0000000e0f0f8212 */ /* 0x000fe400078e3cff */
[----:B------:R-:W-:Y:S02]  /*de60*/  @!P3 LOP3.LUT R13, R13, R12, RZ, 0x3c, !PT ;  /* 0x0000000c0d0db212 */ /* 0x000fe400078e3cff */
[----:B0-----:R-:W-:-:S02]  /*de70*/  PRMT R10, RZ, 0x7610, R10 ;  /* 0x00007610ff0a7816 */ /* 0x001fc4000000000a */
[----:B------:R-:W-:-:S04]  /*de80*/  PRMT R11, RZ, 0x7610, R11 ;  /* 0x00007610ff0b7816 */ /* 0x000fc8000000000b */
[----:B------:R-:W4:Y:S04]  /*de90*/  @!P3 LDG.E.U8 R10, desc[UR18][R12.64] ;  /* 0x000000120c0ab981 */ /* 0x000f28000c1e1100 */
[----:B------:R-:W4:Y:S04]  /*dea0*/  @!P0 LDG.E.U8 R11, desc[UR18][R14.64] ;  /* 0x000000120e0b8981 */ /* 0x000f28000c1e1100 */
[----:B---3--:R0:W-:Y:S04]  /*deb0*/  STL [R1+0x4b8], R86 ;  /* 0x0004b85601007387 */ /* 0x0081e80000100800 */
[----:B0-----:R-:W3:Y:S04]  /*dec0*/  LDL R86, [R1+0xbc4] ;  /* 0x000bc40001567983 */ /* 0x001ee80000100800 */
[----:B--2---:R0:W-:Y:S04]  /*ded0*/  STL [R1+0x4bc], R87 ;  /* 0x0004bc5701007387 */ /* 0x0041e80000100800 */
[----:B------:R-:W2:Y:S04]  /*dee0*/  LDL R14, [R1+0xc04] ;  /* 0x000c0400010e7983 */ /* 0x000ea80000100800 */
[----:B------:R-:W2:Y:S04]  /*def0*/  LDL R15, [R1+0xc08] ;  /* 0x000c0800010f7983 */ /* 0x000ea80000100800 */
[----:B0-----:R-:W3:Y:S04]  /*df00*/  LDL R87, [R1+0xbc8] ;  /* 0x000bc80001577983 */ /* 0x001ee80000100800 */
[----:B------:R-:W2:Y:S01]  /*df10*/  LDL.LU.64 R12, [R1+0x1728] ;  /* 0x00172800010c7983 */ /* 0x000ea20000300a00 */
[----:B------:R-:W-:-:S03]  /*df20*/  VIADD R37, R34, 0xffffffd4 ;  /* 0xffffffd422257836 */ /* 0x000fc60000000000 */
[----:B----4-:R0:W-:Y:S04]  /*df30*/  STL [R1+0x4a0], R10 ;  /* 0x0004a00a01007387 */ /* 0x0101e80000100800 */
[----:B0-----:R-:W4:Y:S04]  /*df40*/  LDL R10, [R1+0xc44] ;  /* 0x000c4400010a7983 */ /* 0x001f280000100800 */
[----:B------:R0:W-:Y:S04]  /*df50*/  STL [R1+0x4b4], R11 ;  /* 0x0004b40b01007387 */ /* 0x0001e80000100800 */
[----:B0-----:R-:W4:Y:S01]  /*df60*/  LDL R11, [R1+0xc48] ;  /* 0x000c4800010b7983 */ /* 0x001f220000100800 */
[----:B------:R-:W-:Y:S01]  /*df70*/  ISETP.GE.U32.AND P1, PT, R37, 0x7fffff55, PT ;  /* 0x7fffff552500780c */ /* 0x000fe20003f26070 */
[----:B------:R-:W-:-:S05]  /*df80*/  VIADD R37, R34, 0xffffffcc ;  /* 0xffffffcc22257836 */ /* 0x000fca0000000000 */
[----:B------:R-:W-:Y:S01]  /*df90*/  ISETP.GE.U32.AND P4, PT, R37, 0x7fffff4d, PT ;  /* 0x7fffff4d2500780c */ /* 0x000fe20003f86070 */
[----:B------:R-:W-:-:S05]  /*dfa0*/  VIADD R37, R34, 0xffffffc4 ;  /* 0xffffffc422257836 */ /* 0x000fca0000000000 */
[----:B------:R-:W-:Y:S01]  /*dfb0*/  ISETP.GE.U32.AND P6, PT, R37, 0x7fffff45, PT ;  /* 0x7fffff452500780c */ /* 0x000fe20003fc6070 */
[----:B------:R-:W-:-:S05]  /*dfc0*/  VIADD R37, R34, 0xffffffbc ;  /* 0xffffffbc22257836 */ /* 0x000fca0000000000 */
[----:B------:R-:W-:Y:S01]  /*dfd0*/  ISETP.GE.U32.AND P5, PT, R37, 0x7fffff3d, PT ;  /* 0x7fffff3d2500780c */ /* 0x000fe20003fa6070 */
[----:B------:R-:W-:Y:S01]  /*dfe0*/  VIADD R37, R34, 0xffffffb4 ;  /* 0xffffffb422257836 */ /* 0x000fe20000000000 */
[----:B------:R-:W-:Y:S02]  /*dff0*/  @!P4 LOP3.LUT R91, R91, R90, RZ, 0x3c, !PT ;  /* 0x0000005a5b5bc212 */ /* 0x000fe400078e3cff */
[----:B------:R-:W-:Y:S02]  /*e000*/  @!P1 LOP3.LUT R89, R89, R88, RZ, 0x3c, !PT ;  /* 0x0000005859599212 */ /* 0x000fe400078e3cff */
[----:B------:R-:W-:Y:S02]  /*e010*/  ISETP.GE.U32.AND P0, PT, R37, 0x7fffff35, PT ;  /* 0x7fffff352500780c */ /* 0x000fe40003f06070 */
[----:B------:R-:W-:Y:S02]  /*e020*/  @!P4 LOP3.LUT R90, R91, R90, RZ, 0x3c, !PT ;  /* 0x0000005a5b5ac212 */ /* 0x000fe400078e3cff */
[----:B---3--:R-:W-:-:S02]  /*e030*/  @!P6 LOP3.LUT R87, R87, R86, RZ, 0x3c, !PT ;  /* 0x000000565757e212 */ /* 0x008fc400078e3cff */
[----:B------:R-:W-:Y:S02]  /*e040*/  @!P1 LOP3.LUT R88, R89, R88, RZ, 0x3c, !PT ;  /* 0x0000005859589212 */ /* 0x000fe400078e3cff */
[----:B------:R-:W-:Y:S02]  /*e050*/  PRMT R81, RZ, 0x7610, R81 ;  /* 0x00007610ff517816 */ /* 0x000fe40000000051 */
[----:B------:R-:W-:Y:S02]  /*e060*/  @!P4 LOP3.LUT R91, R91, R90, RZ, 0x3c, !PT ;  /* 0x0000005a5b5bc212 */ /* 0x000fe400078e3cff */
[----:B--2---:R-:W-:Y:S02]  /*e070*/  @!P5 LOP3.LUT R15, R15, R14, RZ, 0x3c, !PT ;  /* 0x0000000e0f0fd212 */ /* 0x004fe400078e3cff */
[----:B------:R-:W-:Y:S01]  /*e080*/  PRMT R83, RZ, 0x7610, R83 ;  /* 0x00007610ff537816 */ /* 0x000fe20000000053 */
[----:B------:R0:W2:Y:S01]  /*e090*/  @!P4 LDG.E.U8 R81, desc[UR18][R90.64] ;  /* 0x000000125a51c981 */ /* 0x0000a2000c1e1100 */
[----:B------:R-:W-:-:S02]  /*e0a0*/  @!P6 LOP3.LUT R86, R87, R86, RZ, 0x3c, !PT ;  /* 0x000000565756e212 */ /* 0x000fc400078e3cff */
[----:B------:R-:W-:Y:S02]  /*e0b0*/  @!P1 LOP3.LUT R89, R89, R88, RZ, 0x3c, !PT ;  /* 0x0000005859599212 */ /* 0x000fe400078e3cff */
[----:B------:R-:W-:Y:S02]  /*e0c0*/  PRMT R79, RZ, 0x7610, R79 ;  /* 0x00007610ff4f7816 */ /* 0x000fe4000000004f */
[----:B------:R-:W-:Y:S01]  /*e0d0*/  @!P5 LOP3.LUT R14, R15, R14, RZ, 0x3c, !PT ;  /* 0x0000000e0f0ed212 */ /* 0x000fe200078e3cff */
[----:B------:R1:W3:Y:S01]  /*e0e0*/  @!P1 LDG.E.U8 R83, desc[UR18][R88.64] ;  /* 0x0000001258539981 */ /* 0x0002e2000c1e1100 */
[----:B------:R-:W-:Y:S02]  /*e0f0*/  @!P6 LOP3.LUT R87, R87, R86, RZ, 0x3c, !PT ;  /* 0x000000565757e212 */ /* 0x000fe400078e3cff */
[----:B------:R-:W-:Y:S01]  /*e100*/  PRMT R78, RZ, 0x7610, R78 ;  /* 0x00007610ff4e7816 */ /* 0x000fe2000000004e */
[----:B------:R-:W0:Y:S01]  /*e110*/  LDL R90, [R1+0xcc4] ;  /* 0x000cc400015a7983 */ /* 0x000e220000100800 */
[----:B------:R-:W-:-:S03]  /*e120*/  @!P5 LOP3.LUT R15, R15, R14, RZ, 0x3c, !PT ;  /* 0x0000000e0f0fd212 */ /* 0x000fc600078e3cff */
[----:B------:R-:W0:Y:S04]  /*e130*/  LDL R91, [R1+0xcc8] ;  /* 0x000cc800015b7983 */ /* 0x000e280000100800 */
[----:B------:R-:W1:Y:S04]  /*e140*/  LDL R88, [R1+0xc84] ;  /* 0x000c840001587983 */ /* 0x000e680000100800 */
[----:B------:R-:W1:Y:S01]  /*e150*/  LDL R89, [R1+0xc88] ;  /* 0x000c880001597983 */ /* 0x000e620000100800 */
[----:B------:R-:W-:-:S03]  /*e160*/  PRMT R80, RZ, 0x7610, R80 ;  /* 0x00007610ff507816 */ /* 0x000fc60000000050 */
[----:B------:R0:W2:Y:S04]  /*e170*/  @!P6 LDG.E.U8 R79, desc[UR18][R86.64] ;  /* 0x00000012564fe981 */ /* 0x0000a8000c1e1100 */
[----:B------:R-:W2:Y:S04]  /*e180*/  @!P5 LDG.E.U8 R78, desc[UR18][R14.64] ;  /* 0x000000120e4ed981 */ /* 0x000ea8000c1e1100 */
[----:B------:R-:W3:Y:S04]  /*e190*/  LDL R86, [R1+0xd04] ;  /* 0x000d040001567983 */ /* 0x000ee80000100800 */
[----:B------:R-:W3:Y:S01]  /*e1a0*/  LDL R87, [R1+0xd08] ;  /* 0x000d080001577983 */ /* 0x000ee20000100800 */
[----:B------:R-:W-:Y:S01]  /*e1b0*/  VIADD R37, R34, 0xffffffac ;  /* 0xffffffac22257836 */ /* 0x000fe20000000000 */
[----:B------:R-:W-:-:S02]  /*e1c0*/  PRMT R74, RZ, 0x7610, R74 ;  /* 0x00007610ff4a7816 */ /* 0x000fc4000000004a */
[----:B------:R-:W3:Y:S01]  /*e1d0*/  LDL.LU.64 R14, [R1+0x1720] ;  /* 0x00172000010e7983 */ /* 0x000ee20000300a00 */
[----:B----4-:R-:W-:-:S04]  /*e1e0*/  @!P0 LOP3.LUT R11, R11, R10, RZ, 0x3c, !PT ;  /* 0x0000000a0b0b8212 */ /* 0x010fc800078e3cff */
[----:B------:R-:W-:-:S04]  /*e1f0*/  @!P0 LOP3.LUT R10, R11, R10, RZ, 0x3c, !PT ;  /* 0x0000000a0b0a8212 */ /* 0x000fc800078e3cff */
[----:B------:R-:W-:-:S05]  /*e200*/  @!P0 LOP3.LUT R11, R11, R10, RZ, 0x3c, !PT ;  /* 0x0000000a0b0b8212 */ /* 0x000fca00078e3cff */
[----:B------:R-:W4:Y:S01]  /*e210*/  @!P0 LDG.E.U8 R80, desc[UR18][R10.64] ;  /* 0x000000120a508981 */ /* 0x000f22000c1e1100 */
[----:B------:R-:W-:Y:S01]  /*e220*/  ISETP.GE.U32.AND P3, PT, R37, 0x7fffff2d, PT ;  /* 0x7fffff2d2500780c */ /* 0x000fe20003f66070 */
[----:B------:R-:W-:-:S05]  /*e230*/  VIADD R37, R34, 0xffffffa4 ;  /* 0xffffffa422257836 */ /* 0x000fca0000000000 */
[----:B------:R-:W-:Y:S01]  /*e240*/  ISETP.GE.U32.AND P1, PT, R37, 0x7fffff25, PT ;  /* 0x7fffff252500780c */ /* 0x000fe20003f26070 */
[----:B------:R-:W-:-:S05]  /*e250*/  VIADD R37, R34, 0xffffff9c ;  /* 0xffffff9c22257836 */ /* 0x000fca0000000000 */
[----:B------:R-:W-:Y:S02]  /*e260*/  ISETP.GE.U32.AND P4, PT, R37, 0x7fffff1d, PT ;  /* 0x7fffff1d2500780c */ /* 0x000fe40003f86070 */
[----:B------:R-:W-:Y:S02]  /*e270*/  PRMT R75, RZ, 0x7610, R75 ;  /* 0x00007610ff4b7816 */ /* 0x000fe4000000004b */
[----:B------:R-:W-:-:S03]  /*e280*/  PRMT R82, RZ, 0x7610, R82 ;  /* 0x00007610ff527816 */ /* 0x000fc60000000052 */
[----:B0-----:R-:W-:-:S04]  /*e290*/  @!P1 LOP3.LUT R91, R91, R90, RZ, 0x3c, !PT ;  /* 0x0000005a5b5b9212 */ /* 0x001fc800078e3cff */
[----:B------:R-:W-:Y:S02]  /*e2a0*/  @!P1 LOP3.LUT R90, R91, R90, RZ, 0x3c, !PT ;  /* 0x0000005a5b5a9212 */ /* 0x000fe400078e3cff */
[----:B-1----:R-:W-:Y:S02]  /*e2b0*/  @!P3 LOP3.LUT R89, R89, R88, RZ, 0x3c, !PT ;  /* 0x000000585959b212 */ /* 0x002fe400078e3cff */
[----:B------:R-:W-:Y:S02]  /*e2c0*/  @!P1 LOP3.LUT R91, R91, R90, RZ, 0x3c, !PT ;  /* 0x0000005a5b5b9212 */ /* 0x000fe400078e3cff */
[----:B------:R-:W-:-:S03]  /*e2d0*/  @!P3 LOP3.LUT R88, R89, R88, RZ, 0x3c, !PT ;  /* 0x000000585958b212 */ /* 0x000fc600078e3cff */
[----:B------:R-:W4:Y:S01]  /*e2e0*/  @!P1 LDG.E.U8 R74, desc[UR18][R90.64] ;  /* 0x000000125a4a9981 */ /* 0x000f22000c1e1100 */
[----:B------:R-:W-:-:S03]  /*e2f0*/  @!P3 LOP3.LUT R89, R89, R88, RZ, 0x3c, !PT ;  /* 0x000000585959b212 */ /* 0x000fc600078e3cff */
[----:B--2---:R0:W-:Y:S04]  /*e300*/  STL [R1+0x490], R78 ;  /* 0x0004904e01007387 */ /* 0x0041e80000100800 */
[----:B------:R-:W2:Y:S01]  /*e310*/  @!P3 LDG.E.U8 R75, desc[UR18][R88.64] ;  /* 0x00000012584bb981 */ /* 0x000ea2000c1e1100 */
[----:B---3--:R-:W-:-:S03]  /*e320*/  @!P4 LOP3.LUT R87, R87, R86, RZ, 0x3c, !PT ;  /* 0x000000565757c212 */ /* 0x008fc600078e3cff */
[----:B0-----:R-:W3:Y:S01]  /*e330*/  LDL R78, [R1+0xd3c] ;  /* 0x000d3c00014e7983 */ /* 0x001ee20000100800 */
[----:B------:R-:W-:-:S03]  /*e340*/  @!P4 LOP3.LUT R86, R87, R86, RZ, 0x3c, !PT ;  /* 0x000000565756c212 */ /* 0x000fc600078e3cff */
[----:B------:R0:W-:Y:S01]  /*e350*/  STL [R1+0x494], R79 ;  /* 0x0004944f01007387 */ /* 0x0001e20000100800 */
[----:B------:R-:W-:-:S05]  /*e360*/  @!P4 LOP3.LUT R87, R87, R86, RZ, 0x3c, !PT ;  /* 0x000000565757c212 */ /* 0x000fca00078e3cff */
[----:B------:R-:W3:Y:S04]  /*e370*/  @!P4 LDG.E.U8 R82, desc[UR18][R86.64] ;  /* 0x000000125652c981 */ /* 0x000ee8000c1e1100 */
[----:B0-----:R-:W3:Y:S04]  /*e380*/  LDL R79, [R1+0xd40] ;  /* 0x000d4000014f7983 */ /* 0x001ee80000100800 */
[----:B------:R-:W-:Y:S04]  /*e390*/  STL [R1+0x49c], R83 ;  /* 0x00049c5301007387 */ /* 0x000fe80000100800 */
[----:B------:R-:W3:Y:S04]  /*e3a0*/  LDL.LU.64 R10, [R1+0x1718] ;  /* 0x00171800010a7983 */ /* 0x000ee80000300a00 */
[----:B----4-:R0:W-:Y:S04]  /*e3b0*/  STL [R1+0x48c], R80 ;  /* 0x00048c5001007387 */ /* 0x0101e80000100800 */
[----:B0-----:R-:W4:Y:S04]  /*e3c0*/  LDL R80, [R1+0xd74] ;  /* 0x000d740001507983 */ /* 0x001f280000100800 */
[----:B------:R0:W-:Y:S04]  /*e3d0*/  STL [R1+0x498], R81 ;  /* 0x0004985101007387 */ /* 0x0001e80000100800 */
[----:B------:R-:W4:Y:S04]  /*e3e0*/  LDL R88, [R1+0xdac] ;  /* 0x000dac0001587983 */ /* 0x000f280000100800 */
[----:B------:R-:W4:Y:S04]  /*e3f0*/  LDL R89, [R1+0xdb0] ;  /* 0x000db00001597983 */ /* 0x000f280000100800 */
[----:B0-----:R-:W4:Y:S01]  /*e400*/  LDL R81, [R1+0xd78] ;  /* 0x000d780001517983 */ /* 0x001f220000100800 */
[----:B------:R-:W-:-:S03]  /*e410*/  VIADD R37, R34, 0xffffff94 ;  /* 0xffffff9422257836 */ /* 0x000fc60000000000 */
[----:B------:R-:W4:Y:S02]  /*e420*/  LDL.LU.64 R90, [R1+0x1710] ;  /* 0x00171000015a7983 */ /* 0x000f240000300a00 */
[----:B------:R-:W-:Y:S01]  /*e430*/  ISETP.GE.U32.AND P6, PT, R37, 0x7fffff15, PT ;  /* 0x7fffff152500780c */ /* 0x000fe20003fc6070 */
[----:B------:R-:W-:-:S05]  /*e440*/  VIADD R37, R34, 0xffffff8c ;  /* 0xffffff8c22257836 */ /* 0x000fca0000000000 */
[----:B------:R-:W-:Y:S01]  /*e450*/  ISETP.GE.U32.AND P5, PT, R37, 0x7fffff0d, PT ;  /* 0x7fffff0d2500780c */ /* 0x000fe20003fa6070 */
[----:B------:R-:W-:-:S05]  /*e460*/  VIADD R37, R34, 0xffffff84 ;  /* 0xffffff8422257836 */ /* 0x000fca0000000000 */
[----:B------:R-:W-:Y:S02]  /*e470*/  ISETP.GE.U32.AND P0, PT, R37, 0x7fffff05, PT ;  /* 0x7fffff052500780c */ /* 0x000fe40003f06070 */
[----:B------:R-:W-:Y:S02]  /*e480*/  PRMT R73, RZ, 0x7610, R73 ;  /* 0x00007610ff497816 */ /* 0x000fe40000000049 */
[----:B------:R-:W-:Y:S01]  /*e490*/  PRMT R66, RZ, 0x7610, R66 ;  /* 0x00007610ff427816 */ /* 0x000fe20000000042 */
[----:B------:R0:W-:Y:S04]  /*e4a0*/  STL [R1+0x480], R74 ;  /* 0x0004804a01007387 */ /* 0x0001e80000100800 */
[----:B0-----:R-:W4:Y:S04]  /*e4b0*/  LDL R74, [R1+0x1ec] ;  /* 0x0001ec00014a7983 */ /* 0x001f280000100800 */
[----:B--2---:R0:W-:Y:S01]  /*e4c0*/  STL [R1+0x488], R75 ;  /* 0x0004884b01007387 */ /* 0x0041e20000100800 */
[----:B------:R-:W-:-:S03]  /*e4d0*/  PRMT R67, RZ, 0x7610, R67 ;  /* 0x00007610ff437816 */ /* 0x000fc60000000043 */
[----:B0-----:R-:W2:Y:S01]  /*e4e0*/  LDL R75, [R1+0x1f0] ;  /* 0x0001f000014b7983 */ /* 0x001ea20000100800 */
[----:B---3--:R-:W-:-:S03]  /*e4f0*/  @!P6 LOP3.LUT R79, R79, R78, RZ, 0x3c, !PT ;  /* 0x0000004e4f4fe212 */ /* 0x008fc600078e3cff */
[----:B------:R-:W3:Y:S01]  /*e500*/  LDL.LU.64 R86, [R1+0x1708] ;  /* 0x0017080001567983 */ /* 0x000ee20000300a00 */
[----:B------:R-:W-:-:S03]  /*e510*/  @!P6 LOP3.LUT R78, R79, R78, RZ, 0x3c, !PT ;  /* 0x0000004e4f4ee212 */ /* 0x000fc600078e3cff */
[----:B------:R0:W-:Y:S01]  /*e520*/  STL [R1+0x484], R82 ;  /* 0x0004845201007387 */ /* 0x0001e20000100800 */
[----:B------:R-:W-:-:S03]  /*e530*/  @!P6 LOP3.LUT R79, R79, R78, RZ, 0x3c, !PT ;  /* 0x0000004e4f4fe212 */ /* 0x000fc600078e3cff */
[----:B------:R-:W3:Y:S04]  /*e540*/  LDL R83, [R1+0x230] ;  /* 0x0002300001537983 */ /* 0x000ee80000100800 */
[----:B------:R-:W3:Y:S04]  /*e550*/  @!P6 LDG.E.U8 R73, desc[UR18][R78.64] ;  /* 0x000000124e49e981 */ /* 0x000ee8000c1e1100 */
[----:B0-----:R-:W3:Y:S01]  /*e560*/  LDL R82, [R1+0x22c] ;  /* 0x00022c0001527983 */ /* 0x001ee20000100800 */
[----:B----4-:R-:W-:Y:S01]  /*e570*/  @!P5 LOP3.LUT R81, R81, R80, RZ, 0x3c, !PT ;  /* 0x000000505151d212 */ /* 0x010fe200078e3cff */
[----:B------:R-:W-:Y:S01]  /*e580*/  VIADD R37, R34, 0xfffffffb ;  /* 0xfffffffb22257836 */ /* 0x000fe20000000000 */
[----:B------:R-:W-:Y:S01]  /*e590*/  @!P0 LOP3.LUT R89, R89, R88, RZ, 0x3c, !PT ;  /* 0x0000005859598212 */ /* 0x000fe200078e3cff */
[----:B------:R-:W4:Y:S01]  /*e5a0*/  LDL R79, [R1+0xa8c] ;  /* 0x000a8c00014f7983 */ /* 0x000f220000100800 */
[----:B------:R-:W-:-:S02]  /*e5b0*/  @!P5 LOP3.LUT R80, R81, R80, RZ, 0x3c, !PT ;  /* 0x000000505150d212 */ /* 0x000fc400078e3cff */
[----:B------:R-:W-:Y:S02]  /*e5c0*/  @!P0 LOP3.LUT R88, R89, R88, RZ, 0x3c, !PT ;  /* 0x0000005859588212 */ /* 0x000fe400078e3cff */
[----:B------:R-:W-:Y:S02]  /*e5d0*/  @!P5 LOP3.LUT R81, R81, R80, RZ, 0x3c, !PT ;  /* 0x000000505151d212 */ /* 0x000fe400078e3cff */
[----:B------:R-:W-:-:S03]  /*e5e0*/  @!P0 LOP3.LUT R89, R89, R88, RZ, 0x3c, !PT ;  /* 0x0000005859598212 */ /* 0x000fc600078e3cff */
[----:B------:R-:W4:Y:S04]  /*e5f0*/  @!P5 LDG.E.U8 R67, desc[UR18][R80.64] ;  /* 0x000000125043d981 */ /* 0x000f28000c1e1100 */
[----:B------:R-:W4:Y:S01]  /*e600*/  @!P0 LDG.E.U8 R66, desc[UR18][R88.64] ;  /* 0x0000001258428981 */ /* 0x000f22000c1e1100 */
[----:B------:R-:W-:Y:S01]  /*e610*/  ISETP.GE.U32.AND P3, PT, R37, 0x7fffff7c, PT ;  /* 0x7fffff7c2500780c */ /* 0x000fe20003f66070 */
[----:B------:R-:W-:-:S05]  /*e620*/  VIADD R37, R34, 0xfffffff3 ;  /* 0xfffffff322257836 */ /* 0x000fca0000000000 */
[----:B------:R-:W-:Y:S02]  /*e630*/  ISETP.GE.U32.AND P1, PT, R37, 0x7fffff74, PT ;  /* 0x7fffff742500780c */ /* 0x000fe40003f26070 */
[----:B------:R-:W-:Y:S02]  /*e640*/  PRMT R68, RZ, 0x7610, R68 ;  /* 0x00007610ff447816 */ /* 0x000fe40000000044 */
[----:B------:R-:W-:-:S03]  /*e650*/  PRMT R69, RZ, 0x7610, R69 ;  /* 0x00007610ff457816 */ /* 0x000fc60000000045 */
[----:B--2---:R-:W-:-:S04]  /*e660*/  @!P3 LOP3.LUT R75, R75, R74, RZ, 0x3c, !PT ;  /* 0x0000004a4b4bb212 */ /* 0x004fc800078e3cff */
[----:B------:R-:W-:-:S04]  /*e670*/  @!P3 LOP3.LUT R74, R75, R74, RZ, 0x3c, !PT ;  /* 0x0000004a4b4ab212 */ /* 0x000fc800078e3cff */
[----:B------:R-:W-:-:S05]  /*e680*/  @!P3 LOP3.LUT R75, R75, R74, RZ, 0x3c, !PT ;  /* 0x0000004a4b4bb212 */ /* 0x000fca00078e3cff */
[----:B------:R-:W2:Y:S04]  /*e690*/  @!P3 LDG.E.U8 R69, desc[UR18][R74.64] ;  /* 0x000000124a45b981 */ /* 0x000ea8000c1e1100 */
[----:B---3--:R0:W-:Y:S01]  /*e6a0*/  STL [R1+0x47c], R73 ;  /* 0x00047c4901007387 */ /* 0x0081e20000100800 */
[----:B------:R-:W-:-:S03]  /*e6b0*/  @!P1 LOP3.LUT R83, R83, R82, RZ, 0x3c, !PT ;  /* 0x0000005253539212 */ /* 0x000fc600078e3cff */
[----:B------:R-:W3:Y:S01]  /*e6c0*/  LDL R80, [R1+0xacc] ;  /* 0x000acc0001507983 */ /* 0x000ee20000100800 */
[----:B------:R-:W-:-:S03]  /*e6d0*/  @!P1 LOP3.LUT R82, R83, R82, RZ, 0x3c, !PT ;  /* 0x0000005253529212 */ /* 0x000fc600078e3cff */
[----:B------:R-:W3:Y:S01]  /*e6e0*/  LDL R81, [R1+0xad0] ;  /* 0x000ad00001517983 */ /* 0x000ee20000100800 */
[----:B------:R-:W-:-:S03]  /*e6f0*/  @!P1 LOP3.LUT R83, R83, R82, RZ, 0x3c, !PT ;  /* 0x0000005253539212 */ /* 0x000fc600078e3cff */
[----:B0-----:R-:W2:Y:S04]  /*e700*/  LDL R73, [R1+0xa90] ;  /* 0x000a900001497983 */ /* 0x001ea80000100800 */
[----:B------:R-:W2:Y:S04]  /*e710*/  LDL.LU.64 R88, [R1+0x1700] ;  /* 0x0017000001587983 */ /* 0x000ea80000300a00 */
[----:B------:R-:W2:Y:S04]  /*e720*/  @!P1 LDG.E.U8 R68, desc[UR18][R82.64] ;  /* 0x0000001252449981 */ /* 0x000ea8000c1e1100 */
[----:B----4-:R0:W-:Y:S04]  /*e730*/  STL [R1+0x460], R66 ;  /* 0x0004604201007387 */ /* 0x0101e80000100800 */
[----:B0-----:R-:W4:Y:S04]  /*e740*/  LDL R66, [R1+0xb0c] ;  /* 0x000b0c0001427983 */ /* 0x001f280000100800 */
[----:B------:R0:W-:Y:S01]  /*e750*/  STL [R1+0x478], R67 ;  /* 0x0004784301007387 */ /* 0x0001e20000100800 */
[----:B------:R-:W-:Y:S01]  /*e760*/  VIADD R37, R34, 0xffffffeb ;  /* 0xffffffeb22257836 */ /* 0x000fe20000000000 */
[----:B------:R-:W-:-:S02]  /*e770*/  PRMT R70, RZ, 0x7610, R70 ;  /* 0x00007610ff467816 */ /* 0x000fc40000000046 */
[----:B------:R-:W4:Y:S01]  /*e780*/  LDL R74, [R1+0xb4c] ;  /* 0x000b4c00014a7983 */ /* 0x000f220000100800 */
[----:B------:R-:W-:-:S03]  /*e790*/  PRMT R71, RZ, 0x7610, R71 ;  /* 0x00007610ff477816 */ /* 0x000fc60000000047 */
[----:B------:R-:W4:Y:S04]  /*e7a0*/  LDL R75, [R1+0xb50] ;  /* 0x000b5000014b7983 */ /* 0x000f280000100800 */
[----:B0-----:R-:W4:Y:S01]  /*e7b0*/  LDL R67, [R1+0xb10] ;  /* 0x000b100001437983 */ /* 0x001f220000100800 */
[----:B------:R-:W-:Y:S01]  /*e7c0*/  ISETP.GE.U32.AND P4, PT, R37, 0x7fffff6c, PT ;  /* 0x7fffff6c2500780c */ /* 0x000fe20003f86070 */
[C---:B------:R-:W-:Y:S02]  /*e7d0*/  VIADD R37, R34.reuse, 0xffffffe3 ;  /* 0xffffffe322257836 */ /* 0x040fe40000000000 */
[----:B------:R-:W4:Y:S03]  /*e7e0*/  LDL.LU.64 R82, [R1+0x16f8] ;  /* 0x0016f80001527983 */ /* 0x000f260000300a00 */
[----:B------:R-:W-:Y:S01]  /*e7f0*/  ISETP.GE.U32.AND P6, PT, R37, 0x7fffff64, PT ;  /* 0x7fffff642500780c */ /* 0x000fe20003fc6070 */
[----:B------:R-:W-:-:S05]  /*e800*/  VIADD R37, R34, 0xffffffdb ;  /* 0xffffffdb22257836 */ /* 0x000fca0000000000 */
[----:B------:R-:W-:Y:S02]  /*e810*/  ISETP.GE.U32.AND P5, PT, R37, 0x7fffff5c, PT ;  /* 0x7fffff5c2500780c */ /* 0x000fe40003fa6070 */
[----:B------:R-:W-:-:S05]  /*e820*/  PRMT R72, RZ, 0x7610, R72 ;  /* 0x00007610ff487816 */ /* 0x000fca0000000048 */
[----:B---3--:R-:W-:-:S04]  /*e830*/  @!P6 LOP3.LUT R81, R81, R80, RZ, 0x3c, !PT ;  /* 0x000000505151e212 */ /* 0x008fc800078e3cff */
[----:B------:R-:W-:Y:S01]  /*e840*/  @!P6 LOP3.LUT R80, R81, R80, RZ, 0x3c, !PT ;  /* 0x000000505150e212 */ /* 0x000fe200078e3cff */
[----:B--2---:R-:W-:-:S03]  /*e850*/  @!P4 IMAD.MOV.U32 R78, RZ, RZ, R73 ;  /* 0x000000ffff4ec224 */ /* 0x004fc600078e0049 */
[----:B------:R-:W-:Y:S02]  /*e860*/  @!P6 LOP3.LUT R81, R81, R80, RZ, 0x3c, !PT ;  /* 0x000000505151e212 */ /* 0x000fe400078e3cff */
[----:B------:R-:W2:Y:S04]  /*e870*/  @!P4 LDG.E.U8 R71, desc[UR18][R78.64] ;  /* 0x000000124e47c981 */ /* 0x000ea8000c1e1100 */
[----:B------:R0:W-:Y:S04]  /*e880*/  STL [R1+0x45c], R68 ;  /* 0x00045c4401007387 */ /* 0x0001e80000100800 */
[----:B------:R-:W3:Y:S04]  /*e890*/  @!P6 LDG.E.U8 R70, desc[UR18][R80.64] ;  /* 0x000000125046e981 */ /* 0x000ee8000c1e1100 */
[----:B0-----:R-:W2:Y:S04]  /*e8a0*/  LDL R68, [R1+0xb8c] ;  /* 0x000b8c0001447983 */ /* 0x001ea80000100800 */
[----:B------:R0:W-:Y:S01]  /*e8b0*/  STL [R1+0x474], R69 ;  /* 0x0004744501007387 */ /* 0x0001e20000100800 */
[----:B------:R-:W-:-:S03]  /*e8c0*/  VIADD R37, R34, 0xffffffd3 ;  /* 0xffffffd322257836 */ /* 0x000fc60000000000 */
[----:B------:R-:W2:Y:S04]  /*e8d0*/  LDL R78, [R1+0xbcc] ;  /* 0x000bcc00014e7983 */ /* 0x000ea80000100800 */
[----:B------:R-:W2:Y:S04]  /*e8e0*/  LDL R79, [R1+0xbd0] ;  /* 0x000bd000014f7983 */ /* 0x000ea80000100800 */
[----:B0-----:R-:W2:Y:S01]  /*e8f0*/  LDL R69, [R1+0xb90] ;  /* 0x000b900001457983 */ /* 0x001ea20000100800 */
[----:B----4-:R-:W-:-:S03]  /*e900*/  @!P5 LOP3.LUT R67, R67, R66, RZ, 0x3c, !PT ;  /* 0x000000424343d212 */ /* 0x010fc600078e3cff */
[----:B------:R-:W4:Y:S01]  /*e910*/  LDL.LU.64 R80, [R1+0x16f0] ;  /* 0x0016f00001507983 */ /* 0x000f220000300a00 */
[----:B------:R-:W-:-:S04]  /*e920*/  @!P5 LOP3.LUT R66, R67, R66, RZ, 0x3c, !PT ;  /* 0x000000424342d212 */ /* 0x000fc800078e3cff */
[----:B------:R-:W-:-:S05]  /*e930*/  @!P5 LOP3.LUT R67, R67, R66, RZ, 0x3c, !PT ;  /* 0x000000424343d212 */ /* 0x000fca00078e3cff */
[----:B------:R-:W4:Y:S01]  /*e940*/  @!P5 LDG.E.U8 R72, desc[UR18][R66.64] ;  /* 0x000000124248d981 */ /* 0x000f22000c1e1100 */
[----:B------:R-:W-:Y:S01]  /*e950*/  ISETP.GE.U32.AND P0, PT, R37, 0x7fffff54, PT ;  /* 0x7fffff542500780c */ /* 0x000fe20003f06070 */
[----:B------:R-:W-:-:S05]  /*e960*/  VIADD R37, R34, 0xffffffcb ;  /* 0xffffffcb22257836 */ /* 0x000fca0000000000 */
[----:B------:R-:W-:-:S07]  /*e970*/  ISETP.GE.U32.AND P3, PT, R37, 0x7fffff4c, PT ;  /* 0x7fffff4c2500780c */ /* 0x000fce0003f66070 */
[----:B------:R-:W-:-:S04]  /*e980*/  @!P0 LOP3.LUT R75, R75, R74, RZ, 0x3c, !PT ;  /* 0x0000004a4b4b8212 */ /* 0x000fc800078e3cff */
[C---:B------:R-:W-:Y:S02]  /*e990*/  @!P0 LOP3.LUT R74, R75.reuse, R74, RZ, 0x3c, !PT ;  /* 0x0000004a4b4a8212 */ /* 0x040fe400078e3cff */
[----:B------:R-:W-:Y:S02]  /*e9a0*/  PRMT R63, RZ, 0x7610, R63 ;  /* 0x00007610ff3f7816 */ /* 0x000fe4000000003f */
[----:B------:R-:W-:Y:S02]  /*e9b0*/  @!P0 LOP3.LUT R75, R75, R74, RZ, 0x3c, !PT ;  /* 0x0000004a4b4b8212 */ /* 0x000fe400078e3cff */
[----:B------:R-:W-:-:S03]  /*e9c0*/  PRMT R62, RZ, 0x7610, R62 ;  /* 0x00007610ff3e7816 */ /* 0x000fc6000000003e */
[----:B------:R-:W4:Y:S04]  /*e9d0*/  @!P0 LDG.E.U8 R63, desc[UR18][R74.64] ;  /* 0x000000124a3f8981 */ /* 0x000f28000c1e1100 */
[----:B---3--:R0:W-:Y:S04]  /*e9e0*/  STL [R1+0x454], R70 ;  /* 0x0004544601007387 */ /* 0x0081e80000100800 */
[----:B0-----:R-:W3:Y:S04]  /*e9f0*/  LDL R70, [R1+0xc0c] ;  /* 0x000c0c0001467983 */ /* 0x001ee80000100800 */
[----:B--2---:R0:W-:Y:S01]  /*ea00*/  STL [R1+0x458], R71 ;  /* 0x0004584701007387 */ /* 0x0041e20000100800 */
[----:B------:R-:W-:-:S03]  /*ea10*/  @!P3 LOP3.LUT R69, R69, R68, RZ, 0x3c, !PT ;  /* 0x000000444545b212 */ /* 0x000fc600078e3cff */
[----:B0-----:R-:W3:Y:S01]  /*ea20*/  LDL R71, [R1+0xc10] ;  /* 0x000c100001477983 */ /* 0x001ee20000100800 */
[----:B------:R-:W-:-:S03]  /*ea30*/  @!P3 LOP3.LUT R68, R69, R68, RZ, 0x3c, !PT ;  /* 0x000000444544b212 */ /* 0x000fc600078e3cff */
[----:B------:R-:W2:Y:S01]  /*ea40*/  LDL.LU.64 R66, [R1+0x16e8] ;  /* 0x0016e80001427983 */ /* 0x000ea20000300a00 */
[----:B------:R-:W-:-:S05]  /*ea50*/  @!P3 LOP3.LUT R69, R69, R68, RZ, 0x3c, !PT ;  /* 0x000000444545b212 */ /* 0x000fca00078e3cff */
[----:B------:R-:W2:Y:S04]  /*ea60*/  @!P3 LDG.E.U8 R62, desc[UR18][R68.64] ;  /* 0x00000012443eb981 */ /* 0x000ea8000c1e1100 */
[----:B----4-:R0:W-:Y:S04]  /*ea70*/  STL [R1+0x450], R72 ;  /* 0x0004504801007387 */ /* 0x0101e80000100800 */
[----:B------:R-:W4:Y:S04]  /*ea80*/  LDL R74, [R1+0xc8c] ;  /* 0x000c8c00014a7983 */ /* 0x000f280000100800 */
[----:B------:R-:W4:Y:S04]  /*ea90*/  LDL R75, [R1+0xc90] ;  /* 0x000c9000014b7983 */ /* 0x000f280000100800 */
[----:B0-----:R-:W4:Y:S04]  /*eaa0*/  LDL R72, [R1+0xc4c] ;  /* 0x000c4c0001487983 */ /* 0x001f280000100800 */
[----:B------:R-:W4:Y:S01]  /*eab0*/  LDL R73, [R1+0xc50] ;  /* 0x000c500001497983 */ /* 0x000f220000100800 */
[----:B------:R-:W-:Y:S01]  /*eac0*/  VIADD R37, R34, 0xffffffc3 ;  /* 0xffffffc322257836 */ /* 0x000fe20000000000 */
[----:B------:R-:W-:-:S02]  /*ead0*/  PRMT R65, RZ, 0x7610, R65 ;  /* 0x00007610ff417816 */ /* 0x000fc40000000041 */
[----:B------:R-:W4:Y:S02]  /*eae0*/  LDL.LU.64 R68, [R1+0x16e0] ;  /* 0x0016e00001447983 */ /* 0x000f240000300a00 */
[----:B------:R-:W-:Y:S01]  /*eaf0*/  ISETP.GE.U32.AND P1, PT, R37, 0x7fffff44, PT ;  /* 0x7fffff442500780c */ /* 0x000fe20003f26070 */
[----:B------:R-:W-:-:S05]  /*eb00*/  VIADD R37, R34, 0xffffffbb ;  /* 0xffffffbb22257836 */ /* 0x000fca0000000000 */
[----:B------:R-:W-:Y:S01]  /*eb10*/  ISETP.GE.U32.AND P4, PT, R37, 0x7fffff3c, PT ;  /* 0x7fffff3c2500780c */ /* 0x000fe20003f86070 */
[----:B------:R-:W-:-:S05]  /*eb20*/  VIADD R37, R34, 0xffffffb3 ;  /* 0xffffffb322257836 */ /* 0x000fca0000000000 */
[----:B------:R-:W-:Y:S01]  /*eb30*/  ISETP.GE.U32.AND P6, PT, R37, 0x7fffff34, PT ;  /* 0x7fffff342500780c */ /* 0x000fe20003fc6070 */
[----:B------:R-:W-:Y:S01]  /*eb40*/  VIADD R37, R34, 0xffffffab ;  /* 0xffffffab22257836 */ /* 0x000fe20000000000 */
[----:B------:R-:W-:-:S04]  /*eb50*/  @!P1 LOP3.LUT R79, R79, R78, RZ, 0x3c, !PT ;  /* 0x0000004e4f4f9212 */ /* 0x000fc800078e3cff */
[----:B------:R-:W-:Y:S02]  /*eb60*/  ISETP.GE.U32.AND P5, PT, R37, 0x7fffff2c, PT ;  /* 0x7fffff2c2500780c */ /* 0x000fe40003fa6070 */
[C---:B------:R-:W-:Y:S02]  /*eb70*/  @!P1 LOP3.LUT R78, R79.reuse, R78, RZ, 0x3c, !PT ;  /* 0x0000004e4f4e9212 */ /* 0x040fe400078e3cff */
[----:B------:R-:W-:Y:S02]  /*eb80*/  PRMT R64, RZ, 0x7610, R64 ;  /* 0x00007610ff407816 */ /* 0x000fe40000000040 */
[----:B------:R-:W-:Y:S02]  /*eb90*/  @!P1 LOP3.LUT R79, R79, R78, RZ, 0x3c, !PT ;  /* 0x0000004e4f4f9212 */ /* 0x000fe400078e3cff */
[----:B------:R-:W-:-:S03]  /*eba0*/  PRMT R76, RZ, 0x7610, R76 ;  /* 0x00007610ff4c7816 */ /* 0x000fc6000000004c */
[----:B------:R-:W4:Y:S01]  /*ebb0*/  @!P1 LDG.E.U8 R65, desc[UR18][R78.64] ;  /* 0x000000124e419981 */ /* 0x000f22000c1e1100 */
[----:B------:R-:W-:Y:S02]  /*ebc0*/  PRMT R77, RZ, 0x7610, R77 ;  /* 0x00007610ff4d7816 */ /* 0x000fe4000000004d */
[----:B---3--:R-:W-:-:S04]  /*ebd0*/  @!P4 LOP3.LUT R71, R71, R70, RZ, 0x3c, !PT ;  /* 0x000000464747c212 */ /* 0x008fc800078e3cff */
[----:B------:R-:W-:-:S04]  /*ebe0*/  @!P4 LOP3.LUT R70, R71, R70, RZ, 0x3c, !PT ;  /* 0x000000464746c212 */ /* 0x000fc800078e3cff */
[----:B------:R-:W-:Y:S01]  /*ebf0*/  @!P4 LOP3.LUT R71, R71, R70, RZ, 0x3c, !PT ;  /* 0x000000464747c212 */ /* 0x000fe200078e3cff */
[----:B--2---:R0:W-:Y:S04]  /*ec00*/  STL [R1+0x448], R62 ;  /* 0x0004483e01007387 */ /* 0x0041e80000100800 */
[----:B------:R-:W2:Y:S04]  /*ec10*/  @!P4 LDG.E.U8 R64, desc[UR18][R70.64] ;  /* 0x000000124640c981 */ /* 0x000ea8000c1e1100 */
[----:B0-----:R-:W3:Y:S04]  /*ec20*/  LDL R62, [R1+0xccc] ;  /* 0x000ccc00013e7983 */ /* 0x001ee80000100800 */
[----:B------:R0:W-:Y:S04]  /*ec30*/  STL [R1+0x44c], R63 ;  /* 0x00044c3f01007387 */ /* 0x0001e80000100800 */
[----:B------:R-:W3:Y:S04]  /*ec40*/  LDL R78, [R1+0xd0c] ;  /* 0x000d0c00014e7983 */ /* 0x000ee80000100800 */
[----:B------:R-:W3:Y:S04]  /*ec50*/  LDL R79, [R1+0xd10] ;  /* 0x000d1000014f7983 */ /* 0x000ee80000100800 */
[----:B0-----:R-:W3:Y:S01]  /*ec60*/  LDL R63, [R1+0xcd0] ;  /* 0x000cd000013f7983 */ /* 0x001ee20000100800 */
[----:B----4-:R-:W-:Y:S01]  /*ec70*/  @!P6 LOP3.LUT R73, R73, R72, RZ, 0x3c, !PT ;  /* 0x000000484949e212 */ /* 0x010fe200078e3cff */
[----:B------:R-:W-:Y:S01]  /*ec80*/  VIADD R37, R34, 0xffffffa3 ;  /* 0xffffffa322257836 */ /* 0x000fe20000000000 */
[----:B------:R-:W-:Y:S01]  /*ec90*/  @!P5 LOP3.LUT R75, R75, R74, RZ, 0x3c, !PT ;  /* 0x0000004a4b4bd212 */ /* 0x000fe200078e3cff */
[----:B------:R-:W4:Y:S01]  /*eca0*/  LDL.LU.64 R70, [R1+0x16d8] ;  /* 0x0016d80001467983 */ /* 0x000f220000300a00 */
        /* <DEDUP_REMOVED lines=10> */
[----:B------:R-:W-:Y:S01]  /*ed50*/  PRMT R61, RZ, 0x7610, R61 ;  /* 0x00007610ff3d7816 */ /* 0x000fe2000000003d */
[----:B--2---:R0:W-:Y:S04]  /*ed60*/  STL [R1+0x440], R64 ;  /* 0x0004404001007387 */ /* 0x0041e80000100800 */
[----:B0-----:R-:W2:Y:S04]  /*ed70*/  LDL R64, [R1+0xd44] ;  /* 0x000d440001407983 */ /* 0x001ea80000100800 */
[----:B------:R0:W-:Y:S01]  /*ed80*/  STL [R1+0x444], R65 ;  /* 0x0004444101007387 */ /* 0x0001e20000100800 */
[----:B---3--:R-:W-:-:S02]  /*ed90*/  @!P3 LOP3.LUT R79, R79, R78, RZ, 0x3c, !PT ;  /* 0x0000004e4f4fb212 */ /* 0x008fc400078e3cff */
[----:B------:R-:W-:Y:S02]  /*eda0*/  @!P0 LOP3.LUT R63, R63, R62, RZ, 0x3c, !PT ;  /* 0x0000003e3f3f8212 */ /* 0x000fe400078e3cff */
[----:B------:R-:W-:Y:S01]  /*edb0*/  @!P3 LOP3.LUT R78, R79, R78, RZ, 0x3c, !PT ;  /* 0x0000004e4f4eb212 */ /* 0x000fe200078e3cff */
[----:B0-----:R-:W3:Y:S01]  /*edc0*/  LDL R65, [R1+0xd48] ;  /* 0x000d480001417983 */ /* 0x001ee20000100800 */
[----:B------:R-:W-:-:S03]  /*edd0*/  @!P0 LOP3.LUT R62, R63, R62, RZ, 0x3c, !PT ;  /* 0x0000003e3f3e8212 */ /* 0x000fc600078e3cff */
[----:B------:R-:W2:Y:S01]  /*ede0*/  LDL.LU.64 R72, [R1+0x16d0] ;  /* 0x0016d00001487983 */ /* 0x000ea20000300a00 */
[----:B------:R-:W-:-:S03]  /*edf0*/  @!P3 LOP3.LUT R79, R79, R78, RZ, 0x3c, !PT ;  /* 0x0000004e4f4fb212 */ /* 0x000fc600078e3cff */
[----:B------:R-:W2:Y:S01]  /*ee00*/  LDL.LU.64 R74, [R1+0x16c8] ;  /* 0x0016c800014a7983 */ /* 0x000ea20000300a00 */
[----:B------:R-:W-:-:S03]  /*ee10*/  @!P0 LOP3.LUT R63, R63, R62, RZ, 0x3c, !PT ;  /* 0x0000003e3f3f8212 */ /* 0x000fc600078e3cff */
[----:B------:R-:W2:Y:S04]  /*ee20*/  @!P3 LDG.E.U8 R60, desc[UR18][R78.64] ;  /* 0x000000124e3cb981 */ /* 0x000ea8000c1e1100 */
[----:B------:R-:W3:Y:S04]  /*ee30*/  @!P0 LDG.E.U8 R61, desc[UR18][R62.64] ;  /* 0x000000123e3d8981 */ /* 0x000ee8000c1e1100 */
[----:B----4-:R0:W-:Y:S04]  /*ee40*/  STL [R1+0x420], R76 ;  /* 0x0004204c01007387 */ /* 0x0101e80000100800 */
[----:B0-----:R-:W4:Y:S04]  /*ee50*/  LDL R76, [R1+0xd7c] ;  /* 0x000d7c00014c7983 */ /* 0x001f280000100800 */
[----:B------:R0:W-:Y:S01]  /*ee60*/  STL [R1+0x43c], R77 ;  /* 0x00043c4d01007387 */ /* 0x0001e20000100800 */
[----:B------:R-:W-:-:S03]  /*ee70*/  VIADD R37, R34, 0xffffff93 ;  /* 0xffffff9322257836 */ /* 0x000fc60000000000 */
[----:B------:R-:W4:Y:S01]  /*ee80*/  LDL R62, [R1+0xdb4] ;  /* 0x000db400013e7983 */ /* 0x000f220000100800 */
[----:B------:R-:W-:-:S03]  /*ee90*/  PRMT R59, RZ, 0x7610, R59 ;  /* 0x00007610ff3b7816 */ /* 0x000fc6000000003b */
[----:B------:R-:W4:Y:S04]  /*eea0*/  LDL R63, [R1+0xdb8] ;  /* 0x000db800013f7983 */ /* 0x000f280000100800 */
[----:B0-----:R-:W4:Y:S01]  /*eeb0*/  LDL R77, [R1+0xd80] ;  /* 0x000d8000014d7983 */ /* 0x001f220000100800 */
[----:B------:R-:W-:Y:S01]  /*eec0*/  ISETP.GE.U32.AND P1, PT, R37, 0x7fffff14, PT ;  /* 0x7fffff142500780c */ /* 0x000fe20003f26070 */
[----:B------:R-:W-:Y:S02]  /*eed0*/  VIADD R37, R34, 0xffffff8b ;  /* 0xffffff8b22257836 */ /* 0x000fe40000000000 */
[----:B------:R-:W4:Y:S03]  /*eee0*/  LDL R78, [R1+0x1f4] ;  /* 0x0001f400014e7983 */ /* 0x000f260000100800 */
[----:B------:R-:W-:Y:S01]  /*eef0*/  ISETP.GE.U32.AND P4, PT, R37, 0x7fffff0c, PT ;  /* 0x7fffff0c2500780c */ /* 0x000fe20003f86070 */
[----:B------:R-:W4:Y:S01]  /*ef00*/  LDL R79, [R1+0x1f8] ;  /* 0x0001f800014f7983 */ /* 0x000f220000100800 */
[----:B------:R-:W-:-:S03]  /*ef10*/  PRMT R46, RZ, 0x7610, R46 ;  /* 0x00007610ff2e7816 */ /* 0x000fc6000000002e */
[----:B--2---:R0:W-:Y:S04]  /*ef20*/  STL [R1+0x418], R60 ;  /* 0x0004183c01007387 */ /* 0x0041e80000100800 */
[----:B---3--:R1:W-:Y:S01]  /*ef30*/  STL [R1+0x41c], R61 ;  /* 0x00041c3d01007387 */ /* 0x0083e20000100800 */
[----:B0-----:R-:W-:Y:S02]  /*ef40*/  @!P1 IMAD.MOV.U32 R60, RZ, RZ, R65 ;  /* 0x000000ffff3c9224 */ /* 0x001fe400078e0041 */
[----:B------:R-:W-:Y:S01]  /*ef50*/  VIADD R37, R34, 0xffffff83 ;  /* 0xffffff8322257836 */ /* 0x000fe20000000000 */
[----:B------:R-:W2:Y:S01]  /*ef60*/  LDL R65, [R1+0x238] ;  /* 0x0002380001417983 */ /* 0x000ea20000100800 */
[----:B-1----:R-:W-:Y:S01]  /*ef70*/  @!P1 IMAD.MOV.U32 R61, RZ, RZ, R64 ;  /* 0x000000ffff3d9224 */ /* 0x002fe200078e0040 */
[----:B----4-:R-:W-:-:S04]  /*ef80*/  @!P4 LOP3.LUT R77, R77, R76, RZ, 0x3c, !PT ;  /* 0x0000004c4d4dc212 */ /* 0x010fc800078e3cff */
[----:B------:R-:W3:Y:S01]  /*ef90*/  @!P1 LDG.E.U8 R59, desc[UR18][R60.64] ;  /* 0x000000123c3b9981 */ /* 0x000ee2000c1e1100 */
[----:B------:R-:W-:-:S03]  /*efa0*/  @!P4 LOP3.LUT R76, R77, R76, RZ, 0x3c, !PT ;  /* 0x0000004c4d4cc212 */ /* 0x000fc600078e3cff */
[----:B------:R-:W2:Y:S01]  /*efb0*/  LDL R64, [R1+0x234] ;  /* 0x0002340001407983 */ /* 0x000ea20000100800 */
[----:B------:R-:W-:-:S03]  /*efc0*/  @!P4 LOP3.LUT R77, R77, R76, RZ, 0x3c, !PT ;  /* 0x0000004c4d4dc212 */ /* 0x000fc600078e3cff */
[----:B------:R-:W4:Y:S04]  /*efd0*/  LDL R60, [R1+0xa94] ;  /* 0x000a9400013c7983 */ /* 0x000f280000100800 */
[----:B------:R-:W4:Y:S04]  /*efe0*/  LDL R61, [R1+0xa98] ;  /* 0x000a9800013d7983 */ /* 0x000f280000100800 */
[----:B------:R-:W2:Y:S01]  /*eff0*/  @!P4 LDG.E.U8 R46, desc[UR18][R76.64] ;  /* 0x000000124c2ec981 */ /* 0x000ea2000c1e1100 */
[----:B------:R-:W-:Y:S01]  /*f000*/  ISETP.GE.U32.AND P6, PT, R37, 0x7fffff04, PT ;  /* 0x7fffff042500780c */ /* 0x000fe20003fc6070 */
[----:B------:R-:W-:-:S05]  /*f010*/  VIADD R37, R34, 0xfffffffa ;  /* 0xfffffffa22257836 */ /* 0x000fca0000000000 */
[----:B------:R-:W-:Y:S01]  /*f020*/  ISETP.GE.U32.AND P5, PT, R37, 0x7fffff7b, PT ;  /* 0x7fffff7b2500780c */ /* 0x000fe20003fa6070 */
[C---:B------:R-:W-:Y:S01]  /*f030*/  VIADD R37, R34.reuse, 0xfffffff2 ;  /* 0xfffffff222257836 */ /* 0x040fe20000000000 */
[----:B------:R-:W-:Y:S01]  /*f040*/  PRMT R47, RZ, 0x7610, R47 ;  /* 0x00007610ff2f7816 */ /* 0x000fe2000000002f */
[----:B------:R-:W2:Y:S03]  /*f050*/  LDL.LU.64 R76, [R1+0x16c0] ;  /* 0x0016c000014c7983 */ /* 0x000ea60000300a00 */
[----:B------:R-:W-:Y:S01]  /*f060*/  ISETP.GE.U32.AND P0, PT, R37, 0x7fffff73, PT ;  /* 0x7fffff732500780c */ /* 0x000fe20003f06070 */
[----:B------:R-:W-:Y:S01]  /*f070*/  VIADD R37, R34, 0xffffffea ;  /* 0xffffffea22257836 */ /* 0x000fe20000000000 */
[----:B------:R-:W-:-:S04]  /*f080*/  @!P6 LOP3.LUT R63, R63, R62, RZ, 0x3c, !PT ;  /* 0x0000003e3f3fe212 */ /* 0x000fc800078e3cff */
[----:B------:R-:W-:Y:S02]  /*f090*/  ISETP.GE.U32.AND P3, PT, R37, 0x7fffff6b, PT ;  /* 0x7fffff6b2500780c */ /* 0x000fe40003f66070 */
[----:B------:R-:W-:Y:S02]  /*f0a0*/  @!P6 LOP3.LUT R62, R63, R62, RZ, 0x3c, !PT ;  /* 0x0000003e3f3ee212 */ /* 0x000fe400078e3cff */
[----:B------:R-:W-:Y:S02]  /*f0b0*/  @!P5 LOP3.LUT R79, R79, R78, RZ, 0x3c, !PT ;  /* 0x0000004e4f4fd212 */ /* 0x000fe400078e3cff */
[----:B------:R-:W-:Y:S02]  /*f0c0*/  @!P6 LOP3.LUT R63, R63, R62, RZ, 0x3c, !PT ;  /* 0x0000003e3f3fe212 */ /* 0x000fe400078e3cff */
[C---:B------:R-:W-:Y:S02]  /*f0d0*/  @!P5 LOP3.LUT R78, R79.reuse, R78, RZ, 0x3c, !PT ;  /* 0x0000004e4f4ed212 */ /* 0x040fe400078e3cff */
[----:B------:R-:W-:Y:S01]  /*f0e0*/  PRMT R45, RZ, 0x7610, R45 ;  /* 0x00007610ff2d7816 */ /* 0x000fe2000000002d */
[----:B------:R-:W2:Y:S01]  /*f0f0*/  @!P6 LDG.E.U8 R47, desc[UR18][R62.64] ;  /* 0x000000123e2fe981 */ /* 0x000ea2000c1e1100 */
[----:B------:R-:W-:-:S02]  /*f100*/  @!P5 LOP3.LUT R79, R79, R78, RZ, 0x3c, !PT ;  /* 0x0000004e4f4fd212 */ /* 0x000fc400078e3cff */
[----:B------:R-:W-:-:S03]  /*f110*/  PRMT R58, RZ, 0x7610, R58 ;  /* 0x00007610ff3a7816 */ /* 0x000fc6000000003a */
[----:B------:R-:W2:Y:S04]  /*f120*/  @!P5 LDG.E.U8 R45, desc[UR18][R78.64] ;  /* 0x000000124e2dd981 */ /* 0x000ea8000c1e1100 */
[----:B---3--:R0:W-:Y:S04]  /*f130*/  STL [R1+0x414], R59 ;  /* 0x0004143b01007387 */ /* 0x0081e80000100800 */
[----:B0-----:R-:W3:Y:S01]  /*f140*/  LDL R59, [R1+0xad4] ;  /* 0x000ad400013b7983 */ /* 0x001ee20000100800 */
[----:B----4-:R-:W-:-:S03]  /*f150*/  @!P3 LOP3.LUT R61, R61, R60, RZ, 0x3c, !PT ;  /* 0x0000003c3d3db212 */ /* 0x010fc600078e3cff */
[----:B--2---:R0:W-:Y:S01]  /*f160*/  STL [R1+0x410], R46 ;  /* 0x0004102e01007387 */ /* 0x0041e20000100800 */
[----:B------:R-:W-:-:S03]  /*f170*/  @!P3 LOP3.LUT R60, R61, R60, RZ, 0x3c, !PT ;  /* 0x0000003c3d3cb212 */ /* 0x000fc600078e3cff */
[----:B------:R-:W2:Y:S04]  /*f180*/  LDL R62, [R1+0xb14] ;  /* 0x000b1400013e7983 */ /* 0x000ea80000100800 */
[----:B------:R-:W2:Y:S01]  /*f190*/  LDL R63, [R1+0xb18] ;  /* 0x000b1800013f7983 */ /* 0x000ea20000100800 */
[----:B------:R-:W-:-:S03]  /*f1a0*/  @!P3 LOP3.LUT R61, R61, R60, RZ, 0x3c, !PT ;  /* 0x0000003c3d3db212 */ /* 0x000fc600078e3cff */
[----:B0-----:R-:W4:Y:S04]  /*f1b0*/  LDL R46, [R1+0xad8] ;  /* 0x000ad800012e7983 */ /* 0x001f280000100800 */
[----:B------:R-:W3:Y:S01]  /*f1c0*/  @!P3 LDG.E.U8 R58, desc[UR18][R60.64] ;  /* 0x000000123c3ab981 */ /* 0x000ee2000c1e1100 */
[C---:B------:R-:W-:Y:S01]  /*f1d0*/  VIADD R37, R34.reuse, 0xffffffe2 ;  /* 0xffffffe222257836 */ /* 0x040fe20000000000 */
[----:B------:R-:W-:Y:S02]  /*f1e0*/  @!P0 LOP3.LUT R65, R65, R64, RZ, 0x3c, !PT ;  /* 0x0000004041418212 */ /* 0x000fe400078e3cff */
[----:B------:R-:W-:Y:S01]  /*f1f0*/  PRMT R85, RZ, 0x7610, R85 ;  /* 0x00007610ff557816 */ /* 0x000fe20000000055 */
[----:B------:R-:W4:Y:S01]  /*f200*/  LDL.LU.64 R78, [R1+0x16b8] ;  /* 0x0016b800014e7983 */ /* 0x000f220000300a00 */
[----:B------:R-:W-:Y:S01]  /*f210*/  ISETP.GE.U32.AND P1, PT, R37, 0x7fffff63, PT ;  /* 0x7fffff632500780c */ /* 0x000fe20003f26070 */
[----:B------:R-:W-:-:S05]  /*f220*/  VIADD R37, R34, 0xffffffda ;  /* 0xffffffda22257836 */ /* 0x000fca0000000000 */
[----:B------:R-:W-:Y:S02]  /*f230*/  ISETP.GE.U32.AND P4, PT, R37, 0x7fffff5b, PT ;  /* 0x7fffff5b2500780c */ /* 0x000fe40003f86070 */
[C---:B------:R-:W-:Y:S01]  /*f240*/  @!P0 LOP3.LUT R64, R65.reuse, R64, RZ, 0x3c, !PT ;  /* 0x0000004041408212 */ /* 0x040fe200078e3cff */
[----:B------:R0:W-:Y:S03]  /*f250*/  STL [R1+0x40c], R47 ;  /* 0x00040c2f01007387 */ /* 0x0001e60000100800 */
[----:B------:R-:W-:Y:S02]  /*f260*/  @!P0 LOP3.LUT R65, R65, R64, RZ, 0x3c, !PT ;  /* 0x0000004041418212 */ /* 0x000fe400078e3cff */
[----:B------:R-:W-:-:S03]  /*f270*/  PRMT R42, RZ, 0x7610, R42 ;  /* 0x00007610ff2a7816 */ /* 0x000fc6000000002a */
[----:B------:R-:W4:Y:S04]  /*f280*/  @!P0 LDG.E.U8 R85, desc[UR18][R64.64] ;  /* 0x0000001240558981 */ /* 0x000f28000c1e1100 */
[----:B0-----:R-:W4:Y:S04]  /*f290*/  LDL R47, [R1+0xb54] ;  /* 0x000b5400012f7983 */ /* 0x001f280000100800 */
[----:B------:R0:W-:Y:S01]  /*f2a0*/  STL [R1+0x408], R45 ;  /* 0x0004082d01007387 */ /* 0x0001e20000100800 */
[----:B------:R-:W-:-:S03]  /*f2b0*/  PRMT R43, RZ, 0x7610, R43 ;  /* 0x00007610ff2b7816 */ /* 0x000fc6000000002b */
[----:B0-----:R-:W4:Y:S04]  /*f2c0*/  LDL R45, [R1+0xb58] ;  /* 0x000b5800012d7983 */ /* 0x001f280000100800 */
[----:B------:R-:W4:Y:S04]  /*f2d0*/  LDL.LU.64 R64, [R1+0x16b0] ;  /* 0x0016b00001407983 */ /* 0x000f280000300a00 */
[----:B------:R-:W4:Y:S04]  /*f2e0*/  LDL R60, [R1+0xb94] ;  /* 0x000b9400013c7983 */ /* 0x000f280000100800 */
[----:B------:R-:W4:Y:S01]  /*f2f0*/  LDL R61, [R1+0xb98] ;  /* 0x000b9800013d7983 */ /* 0x000f220000100800 */
[----:B--2---:R-:W-:-:S04]  /*f300*/  @!P4 LOP3.LUT R63, R63, R62, RZ, 0x3c, !PT ;  /* 0x0000003e3f3fc212 */ /* 0x004fc800078e3cff */
[----:B------:R-:W-:-:S04]  /*f310*/  @!P4 LOP3.LUT R62, R63, R62, RZ, 0x3c, !PT ;  /* 0x0000003e3f3ec212 */ /* 0x000fc800078e3cff */
[----:B------:R-:W-:Y:S01]  /*f320*/  @!P4 LOP3.LUT R63, R63, R62, RZ, 0x3c, !PT ;  /* 0x0000003e3f3fc212 */ /* 0x000fe200078e3cff */
[----:B---3--:R4:W-:Y:S04]  /*f330*/  STL [R1+0x400], R58 ;  /* 0x0004003a01007387 */ /* 0x0089e80000100800 */
[----:B------:R-:W2:Y:S01]  /*f340*/  @!P4 LDG.E.U8 R42, desc[UR18][R62.64] ;  /* 0x000000123e2ac981 */ /* 0x000ea2000c1e1100 */
[----:B----4-:R-:W-:-:S05]  /*f350*/  @!P1 IMAD.MOV.U32 R58, RZ, RZ, R46 ;  /* 0x000000ffff3a9224 */ /* 0x010fca00078e002e */
[----:B------:R-:W3:Y:S01]  /*f360*/  @!P1 LDG.E.U8 R43, desc[UR18][R58.64] ;  /* 0x000000123a2b9981 */ /* 0x000ee2000c1e1100 */
[----:B------:R-:W-:-:S03]  /*f370*/  VIADD R37, R34, 0xffffffd2 ;  /* 0xffffffd222257836 */ /* 0x000fc60000000000 */
[----:B------:R-:W4:Y:S04]  /*f380*/  LDL R58, [R1+0xbd4] ;  /* 0x000bd400013a7983 */ /* 0x000f280000100800 */
[----:B------:R-:W4:Y:S04]  /*f390*/  LDL R59, [R1+0xbd8] ;  /* 0x000bd800013b7983 */ /* 0x000f280000100800 */
[----:B------:R-:W4:Y:S01]  /*f3a0*/  LDL.LU.64 R62, [R1+0x16a8] ;  /* 0x0016a800013e7983 */ /* 0x000f220000300a00 */
[----:B------:R-:W-:Y:S02]  /*f3b0*/  ISETP.GE.U32.AND P6, PT, R37, 0x7fffff53, PT ;  /* 0x7fffff532500780c */ /* 0x000fe40003fc6070 */
[----:B------:R-:W-:-:S11]  /*f3c0*/  PRMT R44, RZ, 0x7610, R44 ;  /* 0x00007610ff2c7816 */ /* 0x000fd6000000002c */
[----:B------:R-:W-:-:S05]  /*f3d0*/  @!P6 IMAD.MOV.U32 R46, RZ, RZ, R45 ;  /* 0x000000ffff2ee224 */ /* 0x000fca00078e002d */
[----:B------:R-:W4:Y:S04]  /*f3e0*/  @!P6 LDG.E.U8 R44, desc[UR18][R46.64] ;  /* 0x000000122e2ce981 */ /* 0x000f28000c1e1100 */
[----:B--2---:R0:W-:Y:S04]  /*f3f0*/  STL [R1+0x3e0], R42 ;  /* 0x0003e02a01007387 */ /* 0x0041e80000100800 */
[----:B0-----:R-:W2:Y:S04]  /*f400*/  LDL R42, [R1+0xc14] ;  /* 0x000c1400012a7983 */ /* 0x001ea80000100800 */
[----:B---3--:R0:W-:Y:S04]  /*f410*/  STL [R1+0x3fc], R43 ;  /* 0x0003fc2b01007387 */ /* 0x0081e80000100800 */
[----:B0-----:R-:W2:Y:S01]  /*f420*/  LDL R43, [R1+0xc18] ;  /* 0x000c1800012b7983 */ /* 0x001ea20000100800 */
        /* <DEDUP_REMOVED lines=8> */
[----:B----4-:R-:W-:Y:S02]  /*f4b0*/  @!P0 LOP3.LUT R59, R59, R58, RZ, 0x3c, !PT ;  /* 0x0000003a3b3b8212 */ /* 0x010fe400078e3cff */
[----:B------:R-:W-:Y:S02]  /*f4c0*/  PRMT R51, RZ, 0x7610, R51 ;  /* 0x00007610ff337816 */ /* 0x000fe40000000033 */
[----:B------:R-:W-:Y:S02]  /*f4d0*/  @!P5 LOP3.LUT R61, R61, R60, RZ, 0x3c, !PT ;  /* 0x0000003c3d3dd212 */ /* 0x000fe400078e3cff */
[C---:B------:R-:W-:Y:S02]  /*f4e0*/  @!P0 LOP3.LUT R58, R59.reuse, R58, RZ, 0x3c, !PT ;  /* 0x0000003a3b3a8212 */ /* 0x040fe400078e3cff */
[----:B------:R-:W-:Y:S01]  /*f4f0*/  PRMT R55, RZ, 0x7610, R55 ;  /* 0x00007610ff377816 */ /* 0x000fe20000000037 */
[----:B------:R-:W3:Y:S01]  /*f500*/  @!P5 LDG.E.U8 R51, desc[UR18][R60.64] ;  /* 0x000000123c33d981 */ /* 0x000ee2000c1e1100 */
[----:B------:R-:W-:-:S02]  /*f510*/  @!P0 LOP3.LUT R59, R59, R58, RZ, 0x3c, !PT ;  /* 0x0000003a3b3b8212 */ /* 0x000fc400078e3cff */
[----:B------:R-:W-:-:S03]  /*f520*/  PRMT R53, RZ, 0x7610, R53 ;  /* 0x00007610ff357816 */ /* 0x000fc60000000035 */
[----:B------:R-:W4:Y:S04]  /*f530*/  @!P0 LDG.E.U8 R55, desc[UR18][R58.64] ;  /* 0x000000123a378981 */ /* 0x000f28000c1e1100 */
[----:B------:R-:W-:Y:S04]  /*f540*/  STL [R1+0x404], R85 ;  /* 0x0004045501007387 */ /* 0x000fe80000100800 */
[----:B------:R0:W-:Y:S04]  /*f550*/  STL [R1+0x3dc], R44 ;  /* 0x0003dc2c01007387 */ /* 0x0001e80000100800 */
[----:B------:R-:W4:Y:S04]  /*f560*/  LDL R46, [R1+0xc94] ;  /* 0x000c9400012e7983 */ /* 0x000f280000100800 */
[----:B------:R-:W4:Y:S04]  /*f570*/  LDL R47, [R1+0xc98] ;  /* 0x000c9800012f7983 */ /* 0x000f280000100800 */
[----:B0-----:R-:W4:Y:S04]  /*f580*/  LDL R44, [R1+0xc54] ;  /* 0x000c5400012c7983 */ /* 0x001f280000100800 */
[----:B------:R-:W4:Y:S01]  /*f590*/  LDL R45, [R1+0xc58] ;  /* 0x000c5800012d7983 */ /* 0x000f220000100800 */
[----:B------:R-:W-:-:S03]  /*f5a0*/  VIADD R37, R34, 0xffffffb2 ;  /* 0xffffffb222257836 */ /* 0x000fc60000000000 */
[----:B------:R-:W4:Y:S01]  /*f5b0*/  LDL R61, [R1+0xcd4] ;  /* 0x000cd400013d7983 */ /* 0x000f220000100800 */
[----:B--2---:R-:W-:-:S04]  /*f5c0*/  @!P3 LOP3.LUT R43, R43, R42, RZ, 0x3c, !PT ;  /* 0x0000002a2b2bb212 */ /* 0x004fc800078e3cff */
[----:B------:R-:W-:-:S04]  /*f5d0*/  @!P3 LOP3.LUT R42, R43, R42, RZ, 0x3c, !PT ;  /* 0x0000002a2b2ab212 */ /* 0x000fc800078e3cff */
[----:B------:R-:W-:-:S05]  /*f5e0*/  @!P3 LOP3.LUT R43, R43, R42, RZ, 0x3c, !PT ;  /* 0x0000002a2b2bb212 */ /* 0x000fca00078e3cff */
[----:B------:R-:W2:Y:S01]  /*f5f0*/  @!P3 LDG.E.U8 R53, desc[UR18][R42.64] ;  /* 0x000000122a35b981 */ /* 0x000ea2000c1e1100 */
[----:B------:R-:W-:Y:S01]  /*f600*/  ISETP.GE.U32.AND P1, PT, R37, 0x7fffff33, PT ;  /* 0x7fffff332500780c */ /* 0x000fe20003f26070 */
[----:B------:R-:W-:-:S05]  /*f610*/  VIADD R37, R34, 0xffffffaa ;  /* 0xffffffaa22257836 */ /* 0x000fca0000000000 */
[----:B------:R-:W-:Y:S01]  /*f620*/  ISETP.GE.U32.AND P4, PT, R37, 0x7fffff2b, PT ;  /* 0x7fffff2b2500780c */ /* 0x000fe20003f86070 */
[----:B---3--:R0:W-:Y:S04]  /*f630*/  STL [R1+0x3d8], R51 ;  /* 0x0003d83301007387 */ /* 0x0081e80000100800 */
[----:B------:R-:W3:Y:S04]  /*f640*/  LDL R58, [R1+0xd14] ;  /* 0x000d1400013a7983 */ /* 0x000ee80000100800 */
[----:B------:R-:W3:Y:S04]  /*f650*/  LDL R59, [R1+0xd18] ;  /* 0x000d1800013b7983 */ /* 0x000ee80000100800 */
[----:B0-----:R-:W3:Y:S04]  /*f660*/  LDL R51, [R1+0xcd8] ;  /* 0x000cd80001337983 */ /* 0x001ee80000100800 */
[----:B------:R-:W3:Y:S04]  /*f670*/  LDL.LU.64 R42, [R1+0x16a0] ;  /* 0x0016a000012a7983 */ /* 0x000ee80000300a00 */
[----:B----4-:R0:W-:Y:S04]  /*f680*/  STL [R1+0x3d4], R55 ;  /* 0x0003d43701007387 */ /* 0x0101e80000100800 */
[----:B0-----:R-:W4:Y:S01]  /*f690*/  LDL R55, [R1+0xd4c] ;  /* 0x000d4c0001377983 */ /* 0x001f220000100800 */
[----:B------:R-:W-:-:S02]  /*f6a0*/  @!P4 LOP3.LUT R47, R47, R46, RZ, 0x3c, !PT ;  /* 0x0000002e2f2fc212 */ /* 0x000fc400078e3cff */
[----:B------:R-:W-:Y:S02]  /*f6b0*/  @!P1 LOP3.LUT R45, R45, R44, RZ, 0x3c, !PT ;  /* 0x0000002c2d2d9212 */ /* 0x000fe400078e3cff */
[----:B------:R-:W-:Y:S02]  /*f6c0*/  @!P4 LOP3.LUT R46, R47, R46, RZ, 0x3c, !PT ;  /* 0x0000002e2f2ec212 */ /* 0x000fe400078e3cff */
[----:B------:R-:W-:Y:S02]  /*f6d0*/  @!P1 LOP3.LUT R44, R45, R44, RZ, 0x3c, !PT ;  /* 0x0000002c2d2c9212 */ /* 0x000fe400078e3cff */
[----:B------:R-:W-:Y:S02]  /*f6e0*/  PRMT R48, RZ, 0x7610, R48 ;  /* 0x00007610ff307816 */ /* 0x000fe40000000030 */
[----:B------:R-:W-:Y:S02]  /*f6f0*/  @!P4 LOP3.LUT R47, R47, R46, RZ, 0x3c, !PT ;  /* 0x0000002e2f2fc212 */ /* 0x000fe400078e3cff */
[----:B------:R-:W-:-:S02]  /*f700*/  PRMT R49, RZ, 0x7610, R49 ;  /* 0x00007610ff317816 */ /* 0x000fc40000000031 */
[----:B------:R-:W-:Y:S01]  /*f710*/  @!P1 LOP3.LUT R45, R45, R44, RZ, 0x3c, !PT ;  /* 0x0000002c2d2d9212 */ /* 0x000fe200078e3cff */
[----:B------:R-:W4:Y:S04]  /*f720*/  @!P4 LDG.E.U8 R48, desc[UR18][R46.64] ;  /* 0x000000122e30c981 */ /* 0x000f28000c1e1100 */
[----:B------:R-:W4:Y:S04]  /*f730*/  @!P1 LDG.E.U8 R49, desc[UR18][R44.64] ;  /* 0x000000122c319981 */ /* 0x000f28000c1e1100 */
[----:B--2---:R0:W-:Y:S04]  /*f740*/  STL [R1+0x3d0], R53 ;  /* 0x0003d03501007387 */ /* 0x0041e80000100800 */
[----:B0-----:R-:W2:Y:S01]  /*f750*/  LDL R53, [R1+0xd50] ;  /* 0x000d500001357983 */ /* 0x001ea20000100800 */
[----:B------:R-:W-:Y:S01]  /*f760*/  VIADD R37, R34, 0xffffffa2 ;  /* 0xffffffa222257836 */ /* 0x000fe20000000000 */
[----:B------:R-:W-:-:S02]  /*f770*/  PRMT R50, RZ, 0x7610, R50 ;  /* 0x00007610ff327816 */ /* 0x000fc40000000032 */
[----:B------:R-:W-:Y:S01]  /*f780*/  PRMT R52, RZ, 0x7610, R52 ;  /* 0x00007610ff347816 */ /* 0x000fe20000000034 */
[----:B------:R-:W2:Y:S01]  /*f790*/  LDL.LU.64 R44, [R1+0x1698] ;  /* 0x00169800012c7983 */ /* 0x000ea20000300a00 */
[----:B------:R-:W-:Y:S01]  /*f7a0*/  ISETP.GE.U32.AND P6, PT, R37, 0x7fffff23, PT ;  /* 0x7fffff232500780c */ /* 0x000fe20003fc6070 */
[C---:B------:R-:W-:Y:S02]  /*f7b0*/  VIADD R37, R34.reuse, 0xffffff9a ;  /* 0xffffff9a22257836 */ /* 0x040fe40000000000 */
[----:B------:R-:W2:Y:S03]  /*f7c0*/  LDL.LU.64 R46, [R1+0x1690] ;  /* 0x00169000012e7983 */ /* 0x000ea60000300a00 */
[----:B------:R-:W-:Y:S01]  /*f7d0*/  ISETP.GE.U32.AND P5, PT, R37, 0x7fffff1b, PT ;  /* 0x7fffff1b2500780c */ /* 0x000fe20003fa6070 */
[----:B------:R-:W-:-:S05]  /*f7e0*/  VIADD R37, R34, 0xffffff92 ;  /* 0xffffff9222257836 */ /* 0x000fca0000000000 */
[----:B------:R-:W-:Y:S01]  /*f7f0*/  ISETP.GE.U32.AND P0, PT, R37, 0x7fffff13, PT ;  /* 0x7fffff132500780c */ /* 0x000fe20003f06070 */
[----:B---3--:R-:W-:-:S05]  /*f800*/  @!P6 IMAD.MOV.U32 R60, RZ, RZ, R51 ;  /* 0x000000ffff3ce224 */ /* 0x008fca00078e0033 */
[----:B------:R4:W3:Y:S07]  /*f810*/  @!P6 LDG.E.U8 R50, desc[UR18][R60.64] ;  /* 0x000000123c32e981 */ /* 0x0008ee000c1e1100 */
[----:B----4-:R-:W-:Y:S01]  /*f820*/  @!P0 IMAD.MOV.U32 R61, RZ, RZ, R55 ;  /* 0x000000ffff3d8224 */ /* 0x010fe200078e0037 */
[----:B------:R0:W-:Y:S04]  /*f830*/  STL [R1+0x3c8], R48 ;  /* 0x0003c83001007387 */ /* 0x0001e80000100800 */
[----:B0-----:R-:W4:Y:S04]  /*f840*/  LDL R48, [R1+0xd84] ;  /* 0x000d840001307983 */ /* 0x001f280000100800 */
[----:B------:R0:W-:Y:S04]  /*f850*/  STL [R1+0x3cc], R49 ;  /* 0x0003cc3101007387 */ /* 0x0001e80000100800 */
[----:B0-----:R-:W4:Y:S01]  /*f860*/  LDL R49, [R1+0xd88] ;  /* 0x000d880001317983 */ /* 0x001f220000100800 */
[----:B--2---:R-:W-:-:S05]  /*f870*/  @!P0 IMAD.MOV.U32 R60, RZ, RZ, R53 ;  /* 0x000000ffff3c8224 */ /* 0x004fca00078e0035 */
[----:B------:R-:W2:Y:S01]  /*f880*/  @!P0 LDG.E.U8 R52, desc[UR18][R60.64] ;  /* 0x000000123c348981 */ /* 0x000ea2000c1e1100 */
[----:B------:R-:W-:-:S04]  /*f890*/  @!P5 LOP3.LUT R59, R59, R58, RZ, 0x3c, !PT ;  /* 0x0000003a3b3bd212 */ /* 0x000fc800078e3cff */
[C---:B------:R-:W-:Y:S02]  /*f8a0*/  @!P5 LOP3.LUT R58, R59.reuse, R58, RZ, 0x3c, !PT ;  /* 0x0000003a3b3ad212 */ /* 0x040fe400078e3cff */
[----:B------:R-:W-:Y:S02]  /*f8b0*/  PRMT R57, RZ, 0x7610, R57 ;  /* 0x00007610ff397816 */ /* 0x000fe40000000039 */
[----:B------:R-:W-:Y:S01]  /*f8c0*/  @!P5 LOP3.LUT R59, R59, R58, RZ, 0x3c, !PT ;  /* 0x0000003a3b3bd212 */ /* 0x000fe200078e3cff */
[----:B------:R-:W-:-:S04]  /*f8d0*/  VIADD R37, R34, 0xffffff8a ;  /* 0xffffff8a22257836 */ /* 0x000fc80000000000 */
[----:B------:R0:W2:Y:S04]  /*f8e0*/  @!P5 LDG.E.U8 R57, desc[UR18][R58.64] ;  /* 0x000000123a39d981 */ /* 0x0000a8000c1e1100 */
[----:B---3--:R1:W-:Y:S04]  /*f8f0*/  STL [R1+0x3c4], R50 ;  /* 0x0003c43201007387 */ /* 0x0083e80000100800 */
[----:B------:R-:W3:Y:S04]  /*f900*/  LDL R51, [R1+0xdc0] ;  /* 0x000dc00001337983 */ /* 0x000ee80000100800 */
[----:B------:R-:W0:Y:S04]  /*f910*/  LDL R58, [R1+0x1fc] ;  /* 0x0001fc00013a7983 */ /* 0x000e280000100800 */
[----:B-1----:R-:W3:Y:S04]  /*f920*/  LDL R50, [R1+0xdbc] ;  /* 0x000dbc0001327983 */ /* 0x002ee80000100800 */
[----:B------:R-:W0:Y:S01]  /*f930*/  LDL R59, [R1+0x200] ;  /* 0x00020000013b7983 */ /* 0x000e220000100800 */
[----:B------:R-:W-:-:S02]  /*f940*/  ISETP.GE.U32.AND P3, PT, R37, 0x7fffff0b, PT ;  /* 0x7fffff0b2500780c */ /* 0x000fc40003f66070 */
[----:B------:R-:W-:-:S11]  /*f950*/  PRMT R54, RZ, 0x7610, R54 ;  /* 0x00007610ff367816 */ /* 0x000fd60000000036 */
[----:B----4-:R-:W-:-:S04]  /*f960*/  @!P3 LOP3.LUT R49, R49, R48, RZ, 0x3c, !PT ;  /* 0x000000303131b212 */ /* 0x010fc800078e3cff */
[----:B------:R-:W-:-:S04]  /*f970*/  @!P3 LOP3.LUT R48, R49, R48, RZ, 0x3c, !PT ;  /* 0x000000303130b212 */ /* 0x000fc800078e3cff */
[----:B------:R-:W-:-:S05]  /*f980*/  @!P3 LOP3.LUT R49, R49, R48, RZ, 0x3c, !PT ;  /* 0x000000303131b212 */ /* 0x000fca00078e3cff */
[----:B------:R-:W4:Y:S04]  /*f990*/  @!P3 LDG.E.U8 R54, desc[UR18][R48.64] ;  /* 0x000000123036b981 */ /* 0x000f28000c1e1100 */
[----:B--2---:R1:W-:Y:S04]  /*f9a0*/  STL [R1+0x3bc], R52 ;  /* 0x0003bc3401007387 */ /* 0x0043e80000100800 */
[----:B------:R-:W2:Y:S01]  /*f9b0*/  LDL R53, [R1+0x240] ;  /* 0x0002400001357983 */ /* 0x000ea20000100800 */
[----:B------:R-:W-:Y:S01]  /*f9c0*/  VIADD R37, R34, 0xffffff82 ;  /* 0xffffff8222257836 */ /* 0x000fe20000000000 */
[----:B------:R-:W-:-:S02]  /*f9d0*/  PRMT R56, RZ, 0x7610, R56 ;  /* 0x00007610ff387816 */ /* 0x000fc40000000038 */
[----:B------:R-:W-:Y:S01]  /*f9e0*/  PRMT R40, RZ, 0x7610, R40 ;  /* 0x00007610ff287816 */ /* 0x000fe20000000028 */
[----:B------:R-:W2:Y:S04]  /*f9f0*/  LDL R60, [R1+0xa9c] ;  /* 0x000a9c00013c7983 */ /* 0x000ea80000100800 */
[----:B-1----:R-:W2:Y:S01]  /*fa00*/  LDL R52, [R1+0x23c] ;  /* 0x00023c0001347983 */ /* 0x002ea20000100800 */
[----:B------:R-:W-:Y:S01]  /*fa10*/  ISETP.GE.U32.AND P1, PT, R37, 0x7fffff03, PT ;  /* 0x7fffff032500780c */ /* 0x000fe20003f26070 */
[C---:B------:R-:W-:Y:S01]  /*fa20*/  VIADD R37, R34.reuse, 0xfffffff9 ;  /* 0xfffffff922257836 */ /* 0x040fe20000000000 */
[----:B------:R-:W-:Y:S01]  /*fa30*/  PRMT R41, RZ, 0x7610, R41 ;  /* 0x00007610ff297816 */ /* 0x000fe20000000029 */
[----:B------:R-:W2:Y:S03]  /*fa40*/  LDL R61, [R1+0xaa0] ;  /* 0x000aa000013d7983 */ /* 0x000ea60000100800 */
[----:B------:R-:W-:Y:S01]  /*fa50*/  ISETP.GE.U32.AND P4, PT, R37, 0x7fffff7a, PT ;  /* 0x7fffff7a2500780c */ /* 0x000fe20003f86070 */
[----:B------:R-:W-:Y:S01]  /*fa60*/  VIADD R37, R34, 0xfffffff1 ;  /* 0xfffffff122257836 */ /* 0x000fe20000000000 */
[----:B------:R-:W2:Y:S04]  /*fa70*/  LDL.LU.64 R48, [R1+0x1688] ;  /* 0x0016880001307983 */ /* 0x000ea80000300a00 */
[----:B------:R-:W-:-:S02]  /*fa80*/  ISETP.GE.U32.AND P6, PT, R37, 0x7fffff72, PT ;  /* 0x7fffff722500780c */ /* 0x000fc40003fc6070 */
[----:B---3--:R-:W-:-:S04]  /*fa90*/  @!P1 LOP3.LUT R51, R51, R50, RZ, 0x3c, !PT ;  /* 0x0000003233339212 */ /* 0x008fc800078e3cff */
[----:B------:R-:W-:Y:S02]  /*faa0*/  @!P1 LOP3.LUT R50, R51, R50, RZ, 0x3c, !PT ;  /* 0x0000003233329212 */ /* 0x000fe400078e3cff */
[----:B0-----:R-:W-:Y:S02]  /*fab0*/  @!P4 LOP3.LUT R59, R59, R58, RZ, 0x3c, !PT ;  /* 0x0000003a3b3bc212 */ /* 0x001fe400078e3cff */
[----:B------:R-:W-:Y:S02]  /*fac0*/  @!P1 LOP3.LUT R51, R51, R50, RZ, 0x3c, !PT ;  /* 0x0000003233339212 */ /* 0x000fe400078e3cff */
[----:B------:R-:W-:-:S03]  /*fad0*/  @!P4 LOP3.LUT R58, R59, R58, RZ, 0x3c, !PT ;  /* 0x0000003a3b3ac212 */ /* 0x000fc600078e3cff */
[----:B------:R-:W3:Y:S01]  /*fae0*/  @!P1 LDG.E.U8 R56, desc[UR18][R50.64] ;  /* 0x0000001232389981 */ /* 0x000ee2000c1e1100 */
[----:B------:R-:W-:-:S05]  /*faf0*/  @!P4 LOP3.LUT R59, R59, R58, RZ, 0x3c, !PT ;  /* 0x0000003a3b3bc212 */ /* 0x000fca00078e3cff */
[----:B------:R-:W3:Y:S04]  /*fb00*/  @!P4 LDG.E.U8 R41, desc[UR18][R58.64] ;  /* 0x000000123a29c981 */ /* 0x000ee8000c1e1100 */
[----:B----4-:R0:W-:Y:S04]  /*fb10*/  STL [R1+0x3a0], R54 ;  /* 0x0003a03601007387 */ /* 0x0101e80000100800 */
[----:B------:R-:W4:Y:S04]  /*fb20*/  LDL R55, [R1+0xae0] ;  /* 0x000ae00001377983 */ /* 0x000f280000100800 */
[----:B0-----:R-:W4:Y:S01]  /*fb30*/  LDL R54, [R1+0xadc] ;  /* 0x000adc0001367983 */ /* 0x001f220000100800 */
[----:B------:R-:W-:-:S03]  /*fb40*/  VIADD R37, R34, 0xffffffe9 ;  /* 0xffffffe922257836 */ /* 0x000fc60000000000 */
[----:B------:R-:W4:Y:S01]  /*fb50*/  LDL.LU.64 R50, [R1+0x1680] ;  /* 0x0016800001327983 */ /* 0x000f220000300a00 */
[----:B--2---:R-:W-:-:S04]  /*fb60*/  @!P6 LOP3.LUT R53, R53, R52, RZ, 0x3c, !PT ;  /* 0x000000343535e212 */ /* 0x004fc800078e3cff */
[----:B------:R-:W-:-:S04]  /*fb70*/  @!P6 LOP3.LUT R52, R53, R52, RZ, 0x3c, !PT ;  /* 0x000000343534e212 */ /* 0x000fc800078e3cff */
[----:B------:R-:W-:-:S05]  /*fb80*/  @!P6 LOP3.LUT R53, R53, R52, RZ, 0x3c, !PT ;  /* 0x000000343535e212 */ /* 0x000fca00078e3cff */
[----:B------:R-:W2:Y:S01]  /*fb90*/  @!P6 LDG.E.U8 R40, desc[UR18][R52.64] ;  /* 0x000000123428e981 */ /* 0x000ea2000c1e1100 */
[----:B------:R-:W-:Y:S01]  /*fba0*/  ISETP.GE.U32.AND P5, PT, R37, 0x7fffff6a, PT ;  /* 0x7fffff6a2500780c */ /* 0x000fe20003fa6070 */
[----:B------:R-:W-:Y:S01]  /*fbb0*/  VIADD R37, R34, 0xffffffe1 ;  /* 0xffffffe122257836 */ /* 0x000fe20000000000 */
[----:B------:R-:W-:-:S04]  /*fbc0*/  PRMT R39, RZ, 0x7610, R39 ;  /* 0x00007610ff277816 */ /* 0x000fc80000000027 */
[----:B------:R-:W-:Y:S01]  /*fbd0*/  ISETP.GE.U32.AND P0, PT, R37, 0x7fffff62, PT ;  /* 0x7fffff622500780c */ /* 0x000fe20003f06070 */
[----:B---3--:R0:W-:Y:S04]  /*fbe0*/  STL [R1+0x39c], R56 ;  /* 0x00039c3801007387 */ /* 0x0081e80000100800 */
[----:B------:R1:W-:Y:S04]  /*fbf0*/  STL [R1+0x3c0], R57 ;  /* 0x0003c03901007387 */ /* 0x0003e80000100800 */
[----:B------:R-:W3:Y:S04]  /*fc00*/  LDL R58, [R1+0xb5c] ;  /* 0x000b5c00013a7983 */ /* 0x000ee80000100800 */
[----:B0-----:R-:W3:Y:S04]  /*fc10*/  LDL R56, [R1+0xb1c] ;  /* 0x000b1c0001387983 */ /* 0x001ee80000100800 */
[----:B-1----:R-:W3:Y:S04]  /*fc20*/  LDL R57, [R1+0xb20] ;  /* 0x000b200001397983 */ /* 0x002ee80000100800 */
[----:B------:R-:W3:Y:S04]  /*fc30*/  LDL R59, [R1+0xb60] ;  /* 0x000b6000013b7983 */ /* 0x000ee80000100800 */
[----:B------:R-:W3:Y:S04]  /*fc40*/  LDL.LU.64 R52, [R1+0x1678] ;  /* 0x0016780001347983 */ /* 0x000ee80000300a00 */
[----:B--2---:R0:W-:Y:S04]  /*fc50*/  STL [R1+0x394], R40 ;  /* 0x0003942801007387 */ /* 0x0041e80000100800 */
[----:B------:R1:W-:Y:S01]  /*fc60*/  STL [R1+0x398], R41 ;  /* 0x0003982901007387 */ /* 0x0003e20000100800 */
[----:B0-----:R-:W-:-:S03]  /*fc70*/  @!P5 IMAD.MOV.U32 R40, RZ, RZ, R61 ;  /* 0x000000ffff28d224 */ /* 0x001fc600078e003d */
[----:B------:R-:W2:Y:S01]  /*fc80*/  LDL R61, [R1+0xba0] ;  /* 0x000ba000013d7983 */ /* 0x000ea20000100800 */
[----:B-1----:R-:W-:-:S03]  /*fc90*/  @!P5 IMAD.MOV.U32 R41, RZ, RZ, R60 ;  /* 0x000000ffff29d224 */ /* 0x002fc600078e003c */
[----:B------:R-:W2:Y:S04]  /*fca0*/  LDL R60, [R1+0xb9c] ;  /* 0x000b9c00013c7983 */ /* 0x000ea80000100800 */
[----:B------:R4:W2:Y:S02]  /*fcb0*/  @!P5 LDG.E.U8 R39, desc[UR18][R40.64] ;  /* 0x000000122827d981 */ /* 0x0008a4000c1e1100 */
[----:B----4-:R-:W-:Y:S02]  /*fcc0*/  @!P0 IMAD.MOV.U32 R40, RZ, RZ, R55 ;  /* 0x000000ffff288224 */ /* 0x010fe400078e0037 */
[----:B------:R-:W-:Y:S01]  /*fcd0*/  @!P0 IMAD.MOV.U32 R41, RZ, RZ, R54 ;  /* 0x000000ffff298224 */ /* 0x000fe200078e0036 */
[----:B------:R-:W4:Y:S04]  /*fce0*/  LDL R55, [R1+0xbe0] ;  /* 0x000be00001377983 */ /* 0x000f280000100800 */
[----:B------:R-:W4:Y:S01]  /*fcf0*/  LDL R54, [R1+0xbdc] ;  /* 0x000bdc0001367983 */ /* 0x000f220000100800 */
[----:B------:R-:W-:-:S05]  /*fd00*/  VIADD R37, R34, 0xffffffd9 ;  /* 0xffffffd922257836 */ /* 0x000fca0000000000 */
[----:B------:R-:W-:Y:S01]  /*fd10*/  ISETP.GE.U32.AND P3, PT, R37, 0x7fffff5a, PT ;  /* 0x7fffff5a2500780c */ /* 0x000fe20003f66070 */
[----:B------:R-:W-:-:S05]  /*fd20*/  VIADD R37, R34, 0xffffffd1 ;  /* 0xffffffd122257836 */ /* 0x000fca0000000000 */
[----:B------:R-:W-:Y:S01]  /*fd30*/  ISETP.GE.U32.AND P1, PT, R37, 0x7fffff52, PT ;  /* 0x7fffff522500780c */ /* 0x000fe20003f26070 */
[----:B------:R-:W-:-:S05]  /*fd40*/  VIADD R37, R34, 0xffffffc9 ;  /* 0xffffffc922257836 */ /* 0x000fca0000000000 */
[----:B------:R-:W-:Y:S02]  /*fd50*/  ISETP.GE.U32.AND P4, PT, R37, 0x7fffff4a, PT ;  /* 0x7fffff4a2500780c */ /* 0x000fe40003f86070 */
[----:B------:R-:W-:Y:S01]  /*fd60*/  PRMT R36, RZ, 0x7610, R36 ;  /* 0x00007610ff247816 */ /* 0x000fe20000000024 */
[----:B------:R-:W-:Y:S01]  /*fd70*/  VIADD R37, R34, 0xffffffc1 ;  /* 0xffffffc122257836 */ /* 0x000fe20000000000 */
[----:B------:R-:W-:-:S04]  /*fd80*/  PRMT R35, RZ, 0x7610, R35 ;  /* 0x00007610ff237816 */ /* 0x000fc80000000023 */
[----:B------:R3:W4:Y:S01]  /*fd90*/  @!P0 LDG.E.U8 R36, desc[UR18][R40.64] ;  /* 0x0000001228248981 */ /* 0x000722000c1e1100 */
[----:B------:R-:W-:Y:S02]  /*fda0*/  ISETP.GE.U32.AND P6, PT, R37, 0x7fffff42, PT ;  /* 0x7fffff422500780c */ /* 0x000fe40003fc6070 */
[----:B------:R-:W-:Y:S01]  /*fdb0*/  PRMT R32, RZ, 0x7610, R32 ;  /* 0x00007610ff207816 */ /* 0x000fe20000000020 */
[----:B---3--:R-:W-:Y:S02]  /*fdc0*/  @!P3 IMAD.MOV.U32 R40, RZ, RZ, R57 ;  /* 0x000000ffff28b224 */ /* 0x008fe400078e0039 */
[----:B------:R-:W-:Y:S01]  /*fdd0*/  @!P3 IMAD.MOV.U32 R41, RZ, RZ, R56 ;  /* 0x000000ffff29b224 */ /* 0x000fe200078e0038 */
[----:B------:R-:W-:Y:S01]  /*fde0*/  PRMT R28, RZ, 0x7610, R28 ;  /* 0x00007610ff1c7816 */ /* 0x000fe2000000001c */
[----:B------:R-:W3:Y:S04]  /*fdf0*/  LDL R56, [R1+0xc1c] ;  /* 0x000c1c0001387983 */ /* 0x000ee80000100800 */
[----:B------:R0:W3:Y:S04]  /*fe00*/  @!P3 LDG.E.U8 R35, desc[UR18][R40.64] ;  /* 0x000000122823b981 */ /* 0x0000e8000c1e1100 */
[----:B------:R-:W3:Y:S01]  /*fe10*/  LDL R57, [R1+0xc20] ;  /* 0x000c200001397983 */ /* 0x000ee20000100800 */
[----:B0-----:R-:W-:-:S02]  /*fe20*/  @!P1 IMAD.MOV.U32 R40, RZ, RZ, R59 ;  /* 0x000000ffff289224 */ /* 0x001fc400078e003b */
[----:B------:R-:W-:Y:S01]  /*fe30*/  @!P1 IMAD.MOV.U32 R41, RZ, RZ, R58 ;  /* 0x000000ffff299224 */ /* 0x000fe200078e003a */
[----:B------:R-:W3:Y:S04]  /*fe40*/  LDL R59, [R1+0xca0] ;  /* 0x000ca000013b7983 */ /* 0x000ee80000100800 */
[----:B------:R0:W3:Y:S04]  /*fe50*/  @!P1 LDG.E.U8 R32, desc[UR18][R40.64] ;  /* 0x0000001228209981 */ /* 0x0000e8000c1e1100 */
[----:B------:R-:W3:Y:S04]  /*fe60*/  LDL R58, [R1+0xc9c] ;  /* 0x000c9c00013a7983 */ /* 0x000ee80000100800 */
[----:B------:R-:W0:Y:S04]  /*fe70*/  LDL R40, [R1+0xc5c] ;  /* 0x000c5c0001287983 */ /* 0x000e280000100800 */
[----:B------:R-:W0:Y:S01]  /*fe80*/  LDL R41, [R1+0xc60] ;  /* 0x000c600001297983 */ /* 0x000e220000100800 */
[----:B------:R-:W-:-:S02]  /*fe90*/  PRMT R7, RZ, 0x7610, R7 ;  /* 0x00007610ff077816 */ /* 0x000fc40000000007 */
[----:B--2---:R-:W-:-:S04]  /*fea0*/  @!P4 LOP3.LUT R61, R61, R60, RZ, 0x3c, !PT ;  /* 0x0000003c3d3dc212 */ /* 0x004fc800078e3cff */
[----:B------:R-:W-:-:S04]  /*feb0*/  @!P4 LOP3.LUT R60, R61, R60, RZ, 0x3c, !PT ;  /* 0x0000003c3d3cc212 */ /* 0x000fc800078e3cff */
[----:B------:R-:W-:Y:S01]  /*fec0*/  @!P4 LOP3.LUT R61, R61, R60, RZ, 0x3c, !PT ;  /* 0x0000003c3d3dc212 */ /* 0x000fe200078e3cff */
[----:B------:R-:W-:Y:S04]  /*fed0*/  STL [R1+0x390], R39 ;  /* 0x0003902701007387 */ /* 0x000fe80000100800 */
[----:B------:R1:W2:Y:S04]  /*fee0*/  @!P4 LDG.E.U8 R28, desc[UR18][R60.64] ;  /* 0x000000123c1cc981 */ /* 0x0002a8000c1e1100 */
[----:B------:R-:W1:Y:S01]  /*fef0*/  LDL R60, [R1+0xcdc] ;  /* 0x000cdc00013c7983 */ /* 0x000e620000100800 */
[----:B----4-:R-:W-:-:S03]  /*ff00*/  @!P6 LOP3.LUT R55, R55, R54, RZ, 0x3c, !PT ;  /* 0x000000363737e212 */ /* 0x010fc600078e3cff */
[----:B------:R-:W1:Y:S01]  /*ff10*/  LDL R61, [R1+0xce0] ;  /* 0x000ce000013d7983 */ /* 0x000e620000100800 */
[----:B------:R-:W-:-:S04]  /*ff20*/  @!P6 LOP3.LUT R54, R55, R54, RZ, 0x3c, !PT ;  /* 0x000000363736e212 */ /* 0x000fc800078e3cff */
[----:B------:R-:W-:-:S05]  /*ff30*/  @!P6 LOP3.LUT R55, R55, R54, RZ, 0x3c, !PT ;  /* 0x000000363737e212 */ /* 0x000fca00078e3cff */
[----:B------:R-:W4:Y:S01]  /*ff40*/  @!P6 LDG.E.U8 R7, desc[UR18][R54.64] ;  /* 0x000000123607e981 */ /* 0x000f22000c1e1100 */
[----:B------:R-:W-:-:S05]  /*ff50*/  VIADD R37, R34, 0xffffffb9 ;  /* 0xffffffb922257836 */ /* 0x000fca0000000000 */
[----:B------:R-:W-:Y:S01]  /*ff60*/  ISETP.GE.U32.AND P5, PT, R37, 0x7fffff3a, PT ;  /* 0x7fffff3a2500780c */ /* 0x000fe20003fa6070 */
[----:B------:R-:W-:-:S05]  /*ff70*/  VIADD R37, R34, 0xffffffb1 ;  /* 0xffffffb122257836 */ /* 0x000fca0000000000 */
[----:B------:R-:W-:Y:S01]  /*ff80*/  ISETP.GE.U32.AND P0, PT, R37, 0x7fffff32, PT ;  /* 0x7fffff322500780c */ /* 0x000fe20003f06070 */
[----:B------:R-:W-:-:S05]  /*ff90*/  VIADD R37, R34, 0xffffffa9 ;  /* 0xffffffa922257836 */ /* 0x000fca0000000000 */
[----:B------:R-:W-:Y:S01]  /*ffa0*/  ISETP.GE.U32.AND P3, PT, R37, 0x7fffff2a, PT ;  /* 0x7fffff2a2500780c */ /* 0x000fe20003f66070 */
[----:B------:R-:W-:-:S05]  /*ffb0*/  VIADD R37, R34, 0xffffffa1 ;  /* 0xffffffa122257836 */ /* 0x000fca0000000000 */
[----:B------:R-:W-:Y:S02]  /*ffc0*/  ISETP.GE.U32.AND P1, PT, R37, 0x7fffff22, PT ;  /* 0x7fffff222500780c */ /* 0x000fe40003f26070 */
[----:B---3--:R-:W-:-:S04]  /*ffd0*/  @!P5 LOP3.LUT R57, R57, R56, RZ, 0x3c, !PT ;  /* 0x000000383939d212 */ /* 0x008fc800078e3cff */
[C---:B------:R-:W-:Y:S02]  /*ffe0*/  @!P5 LOP3.LUT R56, R57.reuse, R56, RZ, 0x3c, !PT ;  /* 0x000000383938d212 */ /* 0x040fe400078e3cff */
[----:B------:R-:W-:Y:S02]  /*fff0*/  PRMT R21, RZ, 0x7610, R21 ;  /* 0x00007610ff157816 */ /* 0x000fe40000000015 */
[----:B------:R-:W-:Y:S02]  /*10000*/  @!P5 LOP3.LUT R57, R57, R56, RZ, 0x3c, !PT ;  /* 0x000000383939d212 */ /* 0x000fe400078e3cff */
[----:B------:R-:W-:Y:S02]  /*10010*/  PRMT R24, RZ, 0x7610, R24 ;  /* 0x00007610ff187816 */ /* 0x000fe40000000018 */
[----:B------:R-:W-:Y:S01]  /*10020*/  PRMT R33, RZ, 0x7610, R33 ;  /* 0x00007610ff217816 */ /* 0x000fe20000000021 */
[----:B------:R-:W3:Y:S04]  /*10030*/  @!P5 LDG.E.U8 R21, desc[UR18][R56.64] ;  /* 0x000000123815d981 */ /* 0x000ee8000c1e1100 */
[----:B------:R-:W-:Y:S04]  /*10040*/  STL [R1+0x38c], R36 ;  /* 0x00038c2401007387 */ /* 0x000fe80000100800 */
[----:B------:R-:W3:Y:S01]  /*10050*/  LDL.LU.64 R54, [R1+0x1670] ;  /* 0x0016700001367983 */ /* 0x000ee20000300a00 */
[----:B0-----:R-:W-:-:S04]  /*10060*/  @!P0 LOP3.LUT R41, R41, R40, RZ, 0x3c, !PT ;  /* 0x0000002829298212 */ /* 0x001fc800078e3cff */
[----:B------:R-:W-:-:S04]  /*10070*/  @!P0 LOP3.LUT R40, R41, R40, RZ, 0x3c, !PT ;  /* 0x0000002829288212 */ /* 0x000fc800078e3cff */
[----:B------:R-:W-:Y:S01]  /*10080*/  @!P0 LOP3.LUT R41, R41, R40, RZ, 0x3c, !PT ;  /* 0x0000002829298212 */ /* 0x000fe200078e3cff */
[----:B------:R0:W-:Y:S04]  /*10090*/  STL [R1+0x384], R32 ;  /* 0x0003842001007387 */ /* 0x0001e80000100800 */
[----:B------:R-:W3:Y:S04]  /*100a0*/  @!P0 LDG.E.U8 R33, desc[UR18][R40.64] ;  /* 0x0000001228218981 */ /* 0x000ee8000c1e1100 */
[----:B0-----:R-:W3:Y:S01]  /*100b0*/  LDL R32, [R1+0xd1c] ;  /* 0x000d1c0001207983 */ /* 0x001ee20000100800 */
[----:B-1----:R-:W-:-:S04]  /*100c0*/  @!P1 LOP3.LUT R61, R61, R60, RZ, 0x3c, !PT ;  /* 0x0000003c3d3d9212 */ /* 0x002fc800078e3cff */
[----:B------:R-:W-:-:S04]  /*100d0*/  @!P1 LOP3.LUT R60, R61, R60, RZ, 0x3c, !PT ;  /* 0x0000003c3d3c9212 */ /* 0x000fc800078e3cff */
[----:B------:R-:W-:Y:S01]  /*100e0*/  @!P1 LOP3.LUT R61, R61, R60, RZ, 0x3c, !PT ;  /* 0x0000003c3d3d9212 */ /* 0x000fe200078e3cff */
[----:B----4-:R0:W-:Y:S04]  /*100f0*/  STL [R1+0x37c], R7 ;  /* 0x00037c0701007387 */ /* 0x0101e80000100800 */
[----:B------:R-:W4:Y:S04]  /*10100*/  @!P1 LDG.E.U8 R24, desc[UR18][R60.64] ;  /* 0x000000123c189981 */ /* 0x000f28000c1e1100 */
[----:B0-----:R-:W4:Y:S01]  /*10110*/  LDL R7, [R1+0xd20] ;  /* 0x000d200001077983 */ /* 0x001f220000100800 */
[----:B------:R-:W-:Y:S01]  /*10120*/  @!P3 LOP3.LUT R59, R59, R58, RZ, 0x3c, !PT ;  /* 0x0000003a3b3bb212 */ /* 0x000fe200078e3cff */
[----:B------:R-:W-:-:S03]  /*10130*/  VIADD R37, R34, 0xffffff99 ;  /* 0xffffff9922257836 */ /* 0x000fc60000000000 */
[----:B------:R-:W-:Y:S02]  /*10140*/  @!P3 LOP3.LUT R58, R59, R58, RZ, 0x3c, !PT ;  /* 0x0000003a3b3ab212 */ /* 0x000fe400078e3cff */
[----:B------:R-:W-:Y:S01]  /*10150*/  ISETP.GE.U32.AND P4, PT, R37, 0x7fffff1a, PT ;  /* 0x7fffff1a2500780c */ /* 0x000fe20003f86070 */
[----:B------:R-:W-:Y:S01]  /*10160*/  STL [R1+0x388], R35 ;  /* 0x0003882301007387 */ /* 0x000fe20000100800 */
[----:B------:R-:W-:Y:S02]  /*10170*/  PRMT R31, RZ, 0x7610, R31 ;  /* 0x00007610ff1f7816 */ /* 0x000fe4000000001f */
[----:B------:R-:W-:Y:S01]  /*10180*/  @!P3 LOP3.LUT R59, R59, R58, RZ, 0x3c, !PT ;  /* 0x0000003a3b3bb212 */ /* 0x000fe200078e3cff */
[----:B------:R-:W4:Y:S04]  /*10190*/  LDL.LU.64 R56, [R1+0x1668] ;  /* 0x0016680001387983 */ /* 0x000f280000300a00 */
[----:B--2---:R0:W-:Y:S04]  /*101a0*/  STL [R1+0x380], R28 ;  /* 0x0003801c01007387 */ /* 0x0041e80000100800 */
[----:B------:R-:W2:Y:S04]  /*101b0*/  @!P3 LDG.E.U8 R31, desc[UR18][R58.64] ;  /* 0x000000123a1fb981 */ /* 0x000ea8000c1e1100 */
[----:B0-----:R-:W2:Y:S01]  /*101c0*/  LDL R28, [R1+0xd54] ;  /* 0x000d5400011c7983 */ /* 0x001ea20000100800 */
[----:B------:R-:W-:-:S03]  /*101d0*/  PRMT R6, RZ, 0x7610, R6 ;  /* 0x00007610ff067816 */ /* 0x000fc60000000006 */
[----:B---3--:R0:W-:Y:S04]  /*101e0*/  STL [R1+0x360], R21 ;  /* 0x0003601501007387 */ /* 0x0081e80000100800 */
[----:B------:R-:W3:Y:S04]  /*101f0*/  LDL R40, [R1+0xd8c] ;  /* 0x000d8c0001287983 */ /* 0x000ee80000100800 */
[----:B------:R-:W3:Y:S04]  /*10200*/  LDL R41, [R1+0xd90] ;  /* 0x000d900001297983 */ /* 0x000ee80000100800 */
[----:B0-----:R-:W3:Y:S04]  /*10210*/  LDL R21, [R1+0xd58] ;  /* 0x000d580001157983 */ /* 0x001ee80000100800 */
[----:B------:R-:W3:Y:S04]  /*10220*/  LDL.LU.64 R58, [R1+0x1660] ;  /* 0x00166000013a7983 */ /* 0x000ee80000300a00 */
[----:B------:R-:W3:Y:S04]  /*10230*/  LDL.LU.64 R60, [R1+0x1658] ;  /* 0x00165800013c7983 */ /* 0x000ee80000300a00 */
[----:B----4-:R0:W-:Y:S04]  /*10240*/  STL [R1+0x354], R24 ;  /* 0x0003541801007387 */ /* 0x0101e80000100800 */
[----:B0-----:R-:W4:Y:S04]  /*10250*/  LDL R24, [R1+0xdc8] ;  /* 0x000dc80001187983 */ /* 0x001f280000100800 */
[----:B------:R0:W-:Y:S02]  /*10260*/  STL [R1+0x35c], R33 ;  /* 0x00035c2101007387 */ /* 0x0001e40000100800 */
[----:B0-----:R-:W-:-:S02]  /*10270*/  @!P4 IMAD.MOV.U32 R33, RZ, RZ, R32 ;  /* 0x000000ffff21c224 */ /* 0x001fc400078e0020 */
[----:B------:R-:W-:-:S05]  /*10280*/  @!P4 IMAD.MOV.U32 R32, RZ, RZ, R7 ;  /* 0x000000ffff20c224 */ /* 0x000fca00078e0007 */
[----:B------:R2:W4:Y:S01]  /*10290*/  @!P4 LDG.E.U8 R6, desc[UR18][R32.64] ;  /* 0x000000122006c981 */ /* 0x000522000c1e1100 */
[----:B------:R-:W-:-:S05]  /*102a0*/  VIADD R37, R34, 0xffffff91 ;  /* 0xffffff9122257836 */ /* 0x000fca0000000000 */
[----:B------:R-:W-:Y:S02]  /*102b0*/  ISETP.GE.U32.AND P6, PT, R37, 0x7fffff12, PT ;  /* 0x7fffff122500780c */ /* 0x000fe40003fc6070 */
[----:B------:R-:W-:-:S11]  /*102c0*/  PRMT R8, RZ, 0x7610, R8 ;  /* 0x00007610ff087816 */ /* 0x000fd60000000008 */
[----:B--2---:R-:W-:Y:S02]  /*102d0*/  @!P6 IMAD.MOV.U32 R33, RZ, RZ, R28 ;  /* 0x000000ffff21e224 */ /* 0x004fe400078e001c */
[----:B---3--:R-:W-:-:S05]  /*102e0*/  @!P6 IMAD.MOV.U32 R32, RZ, RZ, R21 ;  /* 0x000000ffff20e224 */ /* 0x008fca00078e0015 */
[----:B------:R-:W2:Y:S01]  /*102f0*/  @!P6 LDG.E.U8 R8, desc[UR18][R32.64] ;  /* 0x000000122008e981 */ /* 0x000ea2000c1e1100 */
[----:B------:R-:W-:-:S03]  /*10300*/  VIADD R37, R34, 0xffffff89 ;  /* 0xffffff8922257836 */ /* 0x000fc60000000000 */
[----:B----4-:R0:W-:Y:S04]  /*10310*/  STL [R1+0x350], R6 ;  /* 0x0003500601007387 */ /* 0x0101e80000100800 */
[----:B------:R-:W3:Y:S04]  /*10320*/  LDL R7, [R1+0x208] ;  /* 0x0002080001077983 */ /* 0x000ee80000100800 */
[----:B------:R-:W4:Y:S04]  /*10330*/  LDL R33, [R1+0x244] ;  /* 0x0002440001217983 */ /* 0x000f280000100800 */
[----:B0-----:R-:W3:Y:S04]  /*10340*/  LDL R6, [R1+0x204] ;  /* 0x0002040001067983 */ /* 0x001ee80000100800 */
[----:B------:R-:W4:Y:S01]  /*10350*/  LDL R32, [R1+0x248] ;  /* 0x0002480001207983 */ /* 0x000f220000100800 */
[----:B------:R-:W-:Y:S01]  /*10360*/  ISETP.GE.U32.AND P5, PT, R37, 0x7fffff0a, PT ;  /* 0x7fffff0a2500780c */ /* 0x000fe20003fa6070 */
[C---:B------:R-:W-:Y:S01]  /*10370*/  VIADD R37, R34.reuse, 0xffffff81 ;  /* 0xffffff8122257836 */ /* 0x040fe20000000000 */
[----:B------:R-:W-:Y:S01]  /*10380*/  PRMT R27, RZ, 0x7610, R27 ;  /* 0x00007610ff1b7816 */ /* 0x000fe2000000001b */
[----:B------:R-:W4:Y:S03]  /*10390*/  LDL R21, [R1+0xaa4] ;  /* 0x000aa40001157983 */ /* 0x000f260000100800 */
[----:B------:R-:W-:Y:S01]  /*103a0*/  ISETP.GE.U32.AND P0, PT, R37, 0x7fffff02, PT ;  /* 0x7fffff022500780c */ /* 0x000fe20003f06070 */
[----:B------:R-:W-:-:S05]  /*103b0*/  VIADD R37, R34, 0xfffffff8 ;  /* 0xfffffff822257836 */ /* 0x000fca0000000000 */
[----:B------:R-:W-:Y:S02]  /*103c0*/  ISETP.GE.U32.AND P3, PT, R37, 0x7fffff79, PT ;  /* 0x7fffff792500780c */ /* 0x000fe40003f66070 */
[----:B------:R-:W-:Y:S01]  /*103d0*/  @!P5 LOP3.LUT R41, R41, R40, RZ, 0x3c, !PT ;  /* 0x000000282929d212 */ /* 0x000fe200078e3cff */
[----:B------:R-:W-:-:S03]  /*103e0*/  VIADD R37, R34, 0xfffffff0 ;  /* 0xfffffff022257836 */ /* 0x000fc60000000000 */
[----:B------:R-:W-:Y:S02]  /*103f0*/  @!P5 LOP3.LUT R40, R41, R40, RZ, 0x3c, !PT ;  /* 0x000000282928d212 */ /* 0x000fe400078e3cff */
[----:B------:R-:W-:Y:S02]  /*10400*/  ISETP.GE.U32.AND P1, PT, R37, 0x7fffff71, PT ;  /* 0x7fffff712500780c */ /* 0x000fe40003f26070 */
[----:B------:R-:W-:Y:S02]  /*10410*/  @!P5 LOP3.LUT R41, R41, R40, RZ, 0x3c, !PT ;  /* 0x000000282929d212 */ /* 0x000fe400078e3cff */
[----:B------:R-:W-:Y:S02]  /*10420*/  PRMT R22, RZ, 0x7610, R22 ;  /* 0x00007610ff167816 */ /* 0x000fe40000000016 */
[----:B------:R-:W-:Y:S01]  /*10430*/  PRMT R23, RZ, 0x7610, R23 ;  /* 0x00007610ff177816 */ /* 0x000fe20000000017 */
[----:B------:R-:W4:Y:S01]  /*10440*/  @!P5 LDG.E.U8 R27, desc[UR18][R40.64] ;  /* 0x00000012281bd981 */ /* 0x000f22000c1e1100 */
[----:B------:R-:W-:-:S04]  /*10450*/  PRMT R30, RZ, 0x7610, R30 ;  /* 0x00007610ff1e7816 */ /* 0x000fc8000000001e */
[----:B------:R-:W4:Y:S04]  /*10460*/  @!P0 LDG.E.U8 R23, desc[UR18][R24.64] ;  /* 0x0000001218178981 */ /* 0x000f28000c1e1100 */
[----:B--2---:R0:W-:Y:S04]  /*10470*/  STL [R1+0x34c], R8 ;  /* 0x00034c0801007387 */ /* 0x0041e80000100800 */
[----:B0-----:R-:W2:Y:S01]  /*10480*/  LDL R8, [R1+0xaa8] ;  /* 0x000aa80001087983 */ /* 0x001ea20000100800 */
[----:B---3--:R-:W-:-:S04]  /*10490*/  @!P3 LOP3.LUT R7, R7, R6, RZ, 0x3c, !PT ;  /* 0x000000060707b212 */ /* 0x008fc800078e3cff */
[C---:B------:R-:W-:Y:S01]  /*104a0*/  @!P3 LOP3.LUT R6, R7.reuse, R6, RZ, 0x3c, !PT ;  /* 0x000000060706b212 */ /* 0x040fe200078e3cff */
[----:B----4-:R-:W3:Y:S03]  /*104b0*/  @!P1 LDG.E.U8 R30, desc[UR18][R32.64] ;  /* 0x00000012201e9981 */ /* 0x010ee6000c1e1100 */
[----:B------:R-:W-:-:S05]  /*104c0*/  @!P3 LOP3.LUT R7, R7, R6, RZ, 0x3c, !PT ;  /* 0x000000060707b212 */ /* 0x000fca00078e3cff */
[----:B------:R-:W4:Y:S01]  /*104d0*/  @!P3 LDG.E.U8 R22, desc[UR18][R6.64] ;  /* 0x000000120616b981 */ /* 0x000f22000c1e1100 */
[----:B------:R-:W-:-:S03]  /*104e0*/  VIADD R37, R34, 0xffffffe8 ;  /* 0xffffffe822257836 */ /* 0x000fc60000000000 */
[----:B------:R-:W-:Y:S02]  /*104f0*/  STL [R1+0x358], R31 ;  /* 0x0003581f01007387 */ /* 0x000fe40000100800 */
[----:B------:R-:W-:Y:S02]  /*10500*/  ISETP.GE.U32.AND P4, PT, R37, 0x7fffff69, PT ;  /* 0x7fffff692500780c */ /* 0x000fe40003f86070 */
[----:B------:R-:W2:Y:S04]  /*10510*/  LDL.LU.64 R40, [R1+0x1650] ;  /* 0x0016500001287983 */ /* 0x000ea80000300a00 */
[----:B------:R-:W2:Y:S04]  /*10520*/  LDL R28, [R1+0xae4] ;  /* 0x000ae400011c7983 */ /* 0x000ea80000100800 */
[----:B------:R0:W-:Y:S04]  /*10530*/  STL [R1+0x348], R27 ;  /* 0x0003481b01007387 */ /* 0x0001e80000100800 */
[----:B------:R-:W2:Y:S04]  /*10540*/  LDL R25, [R1+0xb24] ;  /* 0x000b240001197983 */ /* 0x000ea80000100800 */
[----:B------:R-:W2:Y:S04]  /*10550*/  LDL R24, [R1+0xb28] ;  /* 0x000b280001187983 */ /* 0x000ea80000100800 */
[----:B0-----:R-:W2:Y:S04]  /*10560*/  LDL R27, [R1+0xae8] ;  /* 0x000ae800011b7983 */ /* 0x001ea80000100800 */
[----:B------:R-:W2:Y:S01]  /*10570*/  LDL.LU.64 R6, [R1+0x1648] ;  /* 0x0016480001067983 */ /* 0x000ea20000300a00 */
[----:B------:R-:W-:Y:S01]  /*10580*/  PRMT R29, RZ, 0x7610, R29 ;  /* 0x00007610ff1d7816 */ /* 0x000fe2000000001d */
[----:B------:R-:W-:-:S02]  /*10590*/  @!P4 IMAD.MOV.U32 R31, RZ, RZ, R21 ;  /* 0x000000ffff1fc224 */ /* 0x000fc400078e0015 */
[----:B----4-:R0:W-:Y:S04]  /*105a0*/  STL [R1+0x340], R22 ;  /* 0x0003401601007387 */ /* 0x0101e80000100800 */
[----:B0-----:R-:W4:Y:S04]  /*105b0*/  LDL R22, [R1+0xb64] ;  /* 0x000b640001167983 */ /* 0x001f280000100800 */
[----:B------:R0:W-:Y:S04]  /*105c0*/  STL [R1+0x344], R23 ;  /* 0x0003441701007387 */ /* 0x0001e80000100800 */
[----:B0-----:R-:W4:Y:S04]  /*105d0*/  LDL R23, [R1+0xb68] ;  /* 0x000b680001177983 */ /* 0x001f280000100800 */
[----:B---3--:R2:W-:Y:S01]  /*105e0*/  STL [R1+0x33c], R30 ;  /* 0x00033c1e01007387 */ /* 0x0085e20000100800 */
[----:B------:R-:W-:Y:S01]  /*105f0*/  VIADD R37, R34, 0xffffffe0 ;  /* 0xffffffe022257836 */ /* 0x000fe20000000000 */
[----:B------:R-:W-:-:S02]  /*10600*/  PRMT R26, RZ, 0x7610, R26 ;  /* 0x00007610ff1a7816 */ /* 0x000fc4000000001a */
[----:B------:R-:W3:Y:S01]  /*10610*/  LDL R21, [R1+0xba4] ;  /* 0x000ba40001157983 */ /* 0x000ee20000100800 */
[----:B--2---:R-:W-:Y:S01]  /*10620*/  @!P4 IMAD.MOV.U32 R30, RZ, RZ, R8 ;  /* 0x000000ffff1ec224 */ /* 0x004fe200078e0008 */
[----:B------:R-:W-:Y:S02]  /*10630*/  ISETP.GE.U32.AND P6, PT, R37, 0x7fffff61, PT ;  /* 0x7fffff612500780c */ /* 0x000fe40003fc6070 */
[----:B------:R-:W2:Y:S04]  /*10640*/  LDL R8, [R1+0xba8] ;  /* 0x000ba80001087983 */ /* 0x000ea80000100800 */
[----:B------:R-:W2:Y:S01]  /*10650*/  @!P4 LDG.E.U8 R29, desc[UR18][R30.64] ;  /* 0x000000121e1dc981 */ /* 0x000ea2000c1e1100 */
[----:B------:R-:W-:-:S05]  /*10660*/  VIADD R37, R34, 0xffffffd8 ;  /* 0xffffffd822257836 */ /* 0x000fca0000000000 */
[----:B------:R-:W-:Y:S02]  /*10670*/  ISETP.GE.U32.AND P5, PT, R37, 0x7fffff59, PT ;  /* 0x7fffff592500780c */ /* 0x000fe40003fa6070 */
[----:B------:R-:W-:-:S11]  /*10680*/  PRMT R17, RZ, 0x7610, R17 ;  /* 0x00007610ff117816 */ /* 0x000fd60000000011 */
[----:B------:R-:W3:Y:S04]  /*10690*/  @!P5 LDG.E.U8 R17, desc[UR18][R24.64] ;  /* 0x000000121811d981 */ /* 0x000ee8000c1e1100 */
[----:B--2---:R0:W-:Y:S02]  /*106a0*/  STL [R1+0x300], R29 ;  /* 0x0003001d01007387 */ /* 0x0041e40000100800 */
[----:B0-----:R-:W-:Y:S02]  /*106b0*/  @!P6 IMAD.MOV.U32 R29, RZ, RZ, R28 ;  /* 0x000000ffff1de224 */ /* 0x001fe400078e001c */
[----:B------:R-:W-:-:S05]  /*106c0*/  @!P6 IMAD.MOV.U32 R28, RZ, RZ, R27 ;  /* 0x000000ffff1ce224 */ /* 0x000fca00078e001b */
[----:B------:R4:W2:Y:S01]  /*106d0*/  @!P6 LDG.E.U8 R26, desc[UR18][R28.64] ;  /* 0x000000121c1ae981 */ /* 0x0008a2000c1e1100 */
[----:B------:R-:W-:-:S05]  /*106e0*/  VIADD R37, R34, 0xffffffd0 ;  /* 0xffffffd022257836 */ /* 0x000fca0000000000 */
[----:B------:R-:W-:Y:S02]  /*106f0*/  ISETP.GE.U32.AND P0, PT, R37, 0x7fffff51, PT ;  /* 0x7fffff512500780c */ /* 0x000fe40003f06070 */
[----:B------:R-:W-:-:S11]  /*10700*/  PRMT R20, RZ, 0x7610, R20 ;  /* 0x00007610ff147816 */ /* 0x000fd60000000014 */
[----:B----4-:R-:W-:Y:S02]  /*10710*/  @!P0 IMAD.MOV.U32 R29, RZ, RZ, R22 ;  /* 0x000000ffff1d8224 */ /* 0x010fe400078e0016 */
[----:B------:R-:W-:-:S05]  /*10720*/  @!P0 IMAD.MOV.U32 R28, RZ, RZ, R23 ;  /* 0x000000ffff1c8224 */ /* 0x000fca00078e0017 */
[----:B------:R0:W4:Y:S04]  /*10730*/  @!P0 LDG.E.U8 R20, desc[UR18][R28.64] ;  /* 0x000000121c148981 */ /* 0x000128000c1e1100 */
[----:B--2---:R1:W-:Y:S04]  /*10740*/  STL [R1+0x2fc], R26 ;  /* 0x0002fc1a01007387 */ /* 0x0043e80000100800 */
[----:B------:R-:W2:Y:S04]  /*10750*/  LDL R27, [R1+0xbe8] ;  /* 0x000be800011b7983 */ /* 0x000ea80000100800 */
[----:B------:R-:W2:Y:S04]  /*10760*/  LDL R25, [R1+0xc24] ;  /* 0x000c240001197983 */ /* 0x000ea80000100800 */
[----:B-1----:R-:W2:Y:S04]  /*10770*/  LDL R26, [R1+0xbe4] ;  /* 0x000be400011a7983 */ /* 0x002ea80000100800 */
[----:B---3--:R1:W-:Y:S04]  /*10780*/  STL [R1+0x2f8], R17 ;  /* 0x0002f81101007387 */ /* 0x0083e80000100800 */
[----:B------:R-:W3:Y:S04]  /*10790*/  LDL R24, [R1+0xc64] ;  /* 0x000c640001187983 */ /* 0x000ee80000100800 */
[----:B------:R-:W3:Y:S04]  /*107a0*/  LDL R22, [R1+0xc68] ;  /* 0x000c680001167983 */ /* 0x000ee80000100800 */
[----:B-1----:R-:W3:Y:S01]  /*107b0*/  LDL R17, [R1+0xc28] ;  /* 0x000c280001117983 */ /* 0x002ee20000100800 */
[----:B------:R-:W-:Y:S01]  /*107c0*/  VIADD R37, R34, 0xffffffc8 ;  /* 0xffffffc822257836 */ /* 0x000fe20000000000 */
[----:B------:R-:W-:-:S02]  /*107d0*/  PRMT R16, RZ, 0x7610, R16 ;  /* 0x00007610ff107816 */ /* 0x000fc40000000010 */
[----:B------:R-:W-:Y:S01]  /*107e0*/  PRMT R18, RZ, 0x7610, R18 ;  /* 0x00007610ff127816 */ /* 0x000fe20000000012 */
[----:B------:R-:W3:Y:S01]  /*107f0*/  LDL R23, [R1+0x1294] ;  /* 0x0012940001177983 */ /* 0x000ee20000100800 */
[----:B------:R-:W-:Y:S01]  /*10800*/  ISETP.GE.U32.AND P3, PT, R37, 0x7fffff49, PT ;  /* 0x7fffff492500780c */ /* 0x000fe20003f66070 */
[----:B------:R-:W-:-:S05]  /*10810*/  VIADD R37, R34, 0xffffffc0 ;  /* 0xffffffc022257836 */ /* 0x000fca0000000000 */
[----:B------:R-:W-:Y:S01]  /*10820*/  ISETP.GE.U32.AND P1, PT, R37, 0x7fffff41, PT ;  /* 0x7fffff412500780c */ /* 0x000fe20003f26070 */
[----:B------:R-:W-:-:S05]  /*10830*/  VIADD R37, R34, 0xffffffb8 ;  /* 0xffffffb822257836 */ /* 0x000fca0000000000 */
[----:B------:R-:W-:Y:S01]  /*10840*/  ISETP.GE.U32.AND P4, PT, R37, 0x7fffff39, PT ;  /* 0x7fffff392500780c */ /* 0x000fe20003f86070 */
[----:B------:R-:W-:Y:S02]  /*10850*/  VIADD R37, R34, 0xffffffb0 ;  /* 0xffffffb022257836 */ /* 0x000fe40000000000 */
[----:B0-----:R-:W-:-:S03]  /*10860*/  @!P3 IMAD.MOV.U32 R28, RZ, RZ, R8 ;  /* 0x000000ffff1cb224 */ /* 0x001fc600078e0008 */
[----:B------:R-:W-:Y:S01]  /*10870*/  ISETP.GE.U32.AND P6, PT, R37, 0x7fffff31, PT ;  /* 0x7fffff312500780c */ /* 0x000fe20003fc6070 */
[----:B------:R-:W-:Y:S01]  /*10880*/  @!P3 IMAD.MOV.U32 R29, RZ, RZ, R21 ;  /* 0x000000ffff1db224 */ /* 0x000fe200078e0015 */
[----:B------:R-:W-:-:S04]  /*10890*/  PRMT R5, RZ, 0x7610, R5 ;  /* 0x00007610ff057816 */ /* 0x000fc80000000005 */
[----:B------:R-:W3:Y:S01]  /*108a0*/  @!P3 LDG.E.U8 R18, desc[UR18][R28.64] ;  /* 0x000000121c12b981 */ /* 0x000ee2000c1e1100 */
[----:B------:R-:W-:-:S03]  /*108b0*/  PRMT R9, RZ, 0x7610, R9 ;  /* 0x00007610ff097816 */ /* 0x000fc60000000009 */
[----:B----4-:R0:W-:Y:S04]  /*108c0*/  STL [R1+0x2f4], R20 ;  /* 0x0002f41401007387 */ /* 0x0101e80000100800 */
[----:B------:R-:W4:Y:S04]  /*108d0*/  LDL R8, [R1+0xca8] ;  /* 0x000ca80001087983 */ /* 0x000f280000100800 */
[----:B------:R-:W4:Y:S04]  /*108e0*/  LDL R21, [R1+0xca4] ;  /* 0x000ca40001157983 */ /* 0x000f280000100800 */
[----:B0-----:R-:W4:Y:S01]  /*108f0*/  LDL R20, [R1+0x1260] ;  /* 0x0012600001147983 */ /* 0x001f220000100800 */
[----:B--2---:R-:W-:-:S04]  /*10900*/  @!P1 LOP3.LUT R27, R27, R26, RZ, 0x3c, !PT ;  /* 0x0000001a1b1b9212 */ /* 0x004fc800078e3cff */
[----:B------:R-:W-:-:S04]  /*10910*/  @!P1 LOP3.LUT R26, R27, R26, RZ, 0x3c, !PT ;  /* 0x0000001a1b1a9212 */ /* 0x000fc800078e3cff */
[----:B------:R-:W-:-:S05]  /*10920*/  @!P1 LOP3.LUT R27, R27, R26, RZ, 0x3c, !PT ;  /* 0x0000001a1b1b9212 */ /* 0x000fca00078e3cff */
[----:B------:R3:W2:Y:S02]  /*10930*/  @!P1 LDG.E.U8 R16, desc[UR18][R26.64] ;  /* 0x000000121a109981 */ /* 0x0006a4000c1e1100 */
[----:B---3--:R-:W-:Y:S02]  /*10940*/  @!P4 IMAD.MOV.U32 R26, RZ, RZ, R17 ;  /* 0x000000ffff1ac224 */ /* 0x008fe400078e0011 */
[----:B------:R-:W-:Y:S02]  /*10950*/  @!P4 IMAD.MOV.U32 R27, RZ, RZ, R25 ;  /* 0x000000ffff1bc224 */ /* 0x000fe400078e0019 */
[----:B------:R-:W-:-:S03]  /*10960*/  @!P6 IMAD.MOV.U32 R25, RZ, RZ, R24 ;  /* 0x000000ffff19e224 */ /* 0x000fc600078e0018 */
[----:B------:R-:W3:Y:S01]  /*10970*/  @!P4 LDG.E.U8 R5, desc[UR18][R26.64] ;  /* 0x000000121a05c981 */ /* 0x000ee2000c1e1100 */
[----:B------:R-:W-:-:S05]  /*10980*/  @!P6 IMAD.MOV.U32 R24, RZ, RZ, R22 ;  /* 0x000000ffff18e224 */ /* 0x000fca00078e0016 */
[----:B------:R-:W4:Y:S01]  /*10990*/  @!P6 LDG.E.U8 R9, desc[UR18][R24.64] ;  /* 0x000000121809e981 */ /* 0x000f22000c1e1100 */
[----:B------:R-:W-:-:S05]  /*109a0*/  VIADD R37, R34, 0xffffffa8 ;  /* 0xffffffa822257836 */ /* 0x000fca0000000000 */
[----:B------:R-:W-:Y:S01]  /*109b0*/  ISETP.GE.U32.AND P5, PT, R37, 0x7fffff29, PT ;  /* 0x7fffff292500780c */ /* 0x000fe20003fa6070 */
[----:B------:R-:W-:-:S05]  /*109c0*/  VIADD R37, R34, 0xffffffa0 ;  /* 0xffffffa022257836 */ /* 0x000fca0000000000 */
[----:B------:R-:W-:Y:S01]  /*109d0*/  ISETP.GE.U32.AND P0, PT, R37, 0x7fffff21, PT ;  /* 0x7fffff212500780c */ /* 0x000fe20003f06070 */
[----:B------:R-:W-:-:S05]  /*109e0*/  VIADD R37, R34, 0xffffff98 ;  /* 0xffffff9822257836 */ /* 0x000fca0000000000 */
[----:B------:R-:W-:Y:S01]  /*109f0*/  ISETP.GE.U32.AND P3, PT, R37, 0x7fffff19, PT ;  /* 0x7fffff192500780c */ /* 0x000fe20003f66070 */
[----:B------:R-:W-:Y:S01]  /*10a00*/  VIADD R37, R34, 0xffffff90 ;  /* 0xffffff9022257836 */ /* 0x000fe20000000000 */
[----:B------:R0:W-:Y:S04]  /*10a10*/  STL [R1+0x2f0], R18 ;  /* 0x0002f01201007387 */ /* 0x0001e80000100800 */
[----:B------:R-:W-:Y:S01]  /*10a20*/  ISETP.GE.U32.AND P1, PT, R37, 0x7fffff11, PT ;  /* 0x7fffff112500780c */ /* 0x000fe20003f26070 */
[----:B------:R-:W-:Y:S01]  /*10a30*/  IMAD R37, R4, 0x5f, RZ ;  /* 0x0000005f04257824 */ /* 0x000fe200078e02ff */
[----:B0-----:R-:W4:Y:S01]  /*10a40*/  LDL R18, [R1+0x1228] ;  /* 0x0012280001127983 */ /* 0x001f220000100800 */
[----:B------:R-:W-:-:S03]  /*10a50*/  PRMT R19, RZ, 0x7610, R19 ;  /* 0x00007610ff137816 */ /* 0x000fc60000000013 */
[----:B--2---:R0:W-:Y:S04]  /*10a60*/  STL [R1+0x2ec], R16 ;  /* 0x0002ec1001007387 */ /* 0x0041e80000100800 */
[----:B------:R-:W2:Y:S04]  /*10a70*/  LDL R17, [R1+0x1160] ;  /* 0x0011600001117983 */ /* 0x000ea80000100800 */
[----:B0-----:R-:W2:Y:S04]  /*10a80*/  LDL R16, [R1+0x11b8] ;  /* 0x0011b80001107983 */ /* 0x001ea80000100800 */
[----:B---3--:R0:W-:Y:S02]  /*10a90*/  STL [R1+0x2e8], R5 ;  /* 0x0002e80501007387 */ /* 0x0081e40000100800 */
[----:B0-----:R-:W-:-:S05]  /*10aa0*/  IADD3 R5, P4, PT, R37, R2, RZ ;  /* 0x0000000225057210 */ /* 0x001fca0007f9e0ff */
[----:B------:R-:W-:Y:S04]  /*10ab0*/  STL [R1+0xce8], R5 ;  /* 0x000ce80501007387 */ /* 0x000fe80000100800 */
[----:B----4-:R0:W-:Y:S02]  /*10ac0*/  STL [R1+0x2e4], R9 ;  /* 0x0002e40901007387 */ /* 0x0101e40000100800 */
[----:B0-----:R-:W-:Y:S02]  /*10ad0*/  LEA.HI.X.SX32 R9, R37, R3, 0x1, P4 ;  /* 0x0000000325097211 */ /* 0x001fe400020f0eff */
[----:B------:R-:W-:Y:S01]  /*10ae0*/  ISETP.GE.AND P4, PT, R20, RZ, PT ;  /* 0x000000ff1400720c */ /* 0x000fe20003f86270 */
[----:B------:R-:W-:-:S05]  /*10af0*/  @!P5 IMAD.MOV.U32 R20, RZ, RZ, R8 ;  /* 0x000000ffff14d224 */ /* 0x000fca00078e0008 */
[----:B------:R-:W3:Y:S01]  /*10b00*/  @!P5 LDG.E.U8 R19, desc[UR18][R20.64] ;  /* 0x000000121413d981 */ /* 0x000ee2000c1e1100 */
[----:B------:R-:W-:Y:S02]  /*10b10*/  ISETP.GE.AND P6, PT, R23, RZ, PT ;  /* 0x000000ff1700720c */ /* 0x000fe40003fc6270 */
[----:B------:R-:W-:Y:S01]  /*10b20*/  ISETP.GE.AND P5, PT, R18, RZ, PT ;  /* 0x000000ff1200720c */ /* 0x000fe20003fa6270 */
[----:B------:R-:W-:Y:S01]  /*10b30*/  STL [R1+0xce4], R9 ;  /* 0x000ce40901007387 */ /* 0x000fe20000100800 */
[----:B------:R-:W-:Y:S01]  /*10b40*/  PRMT R0, RZ, 0x7610, R0 ;  /* 0x00007610ff007816 */ /* 0x000fe20000000000 */
[----:B------:R-:W-:Y:S02]  /*10b50*/  @!P0 IMAD.MOV.U32 R18, RZ, RZ, R5 ;  /* 0x000000ffff128224 */ /* 0x000fe400078e0005 */
[----:B------:R-:W4:Y:S06]  /*10b60*/  LDL.LU R8, [R1+0x3c] ;  /* 0x00003c0001087983 */ /* 0x000f2c0000300800 */
[----:B------:R-:W-:-:S02]  /*10b70*/  @!P6 IMAD.MOV R13, RZ, RZ, -R13 ;  /* 0x000000ffff0de224 */ /* 0x000fc400078e0a0d */
[----:B------:R-:W-:Y:S01]  /*10b80*/  @!P5 IMAD.MOV R15, RZ, RZ, -R15 ;  /* 0x000000ffff0fd224 */ /* 0x000fe200078e0a0f */
[----:B------:R-:W0:Y:S01]  /*10b90*/  S2R R33, SR_TID.X ;  /* 0x0000000000217919 */ /* 0x000e220000002100 */
[----:B---3--:R1:W-:Y:S02]  /*10ba0*/  STL [R1+0x2e0], R19 ;  /* 0x0002e01301007387 */ /* 0x0083e40000100800 */
[----:B-1----:R-:W-:-:S05]  /*10bb0*/  @!P0 IMAD.MOV.U32 R19, RZ, RZ, R9 ;  /* 0x000000ffff138224 */ /* 0x002fca00078e0009 */
[----:B------:R1:W3:Y:S01]  /*10bc0*/  @!P0 LDG.E.U8 R0, desc[UR18][R18.64] ;  /* 0x0000001212008981 */ /* 0x0002e2000c1e1100 */
[----:B--2---:R-:W-:-:S03]  /*10bd0*/  ISETP.GE.AND P0, PT, R16, RZ, PT ;  /* 0x000000ff1000720c */ /* 0x004fc60003f06270 */
[----:B------:R-:W-:Y:S04]  /*10be0*/  STL [R1+0x1538], R13 ;  /* 0x0015380d01007387 */ /* 0x000fe80000100800 */
[----:B------:R2:W-:Y:S04]  /*10bf0*/  STL [R1+0x153c], R15 ;  /* 0x00153c0f01007387 */ /* 0x0005e80000100800 */
[----:B------:R-:W3:Y:S04]  /*10c00*/  LDL.LU R16, [R1+0x38] ;  /* 0x0000380001107983 */ /* 0x000ee80000300800 */
[----:B------:R-:W3:Y:S01]  /*10c10*/  LDL.LU R21, [R1+0x34] ;  /* 0x0000340001157983 */ /* 0x000ee20000300800 */
[----:B------:R-:W-:Y:S01]  /*10c20*/  ISETP.GE.AND P5, PT, R17, RZ, PT ;  /* 0x000000ff1100720c */ /* 0x000fe20003fa6270 */
[----:B------:R-:W-:Y:S01]  /*10c30*/  @!P4 IMAD.MOV R12, RZ, RZ, -R12 ;  /* 0x000000ffff0cc224 */ /* 0x000fe200078e0a0c */
[----:B------:R-:W-:-:S02]  /*10c40*/  ISETP.NE.AND P4, PT, R11, RZ, PT ;  /* 0x000000ff0b00720c */ /* 0x000fc40003f85270 */
[----:B------:R-:W-:-:S04]  /*10c50*/  LOP3.LUT R11, RZ, R11, RZ, 0x33, !PT ;  /* 0x0000000bff0b7212 */ /* 0x000fc800078e33ff */
[----:B----4-:R-:W-:Y:S01]  /*10c60*/  SEL R37, R11, R8, !P4 ;  /* 0x000000080b257207 */ /* 0x010fe20006000000 */
[----:B------:R-:W-:Y:S01]  /*10c70*/  VIADD R8, R34, 0xffffff88 ;  /* 0xffffff8822087836 */ /* 0x000fe20000000000 */
[----:B0-----:R-:W-:-:S03]  /*10c80*/  LOP3.LUT R33, R33, 0x7f, RZ, 0xc0, !PT ;  /* 0x0000007f21217812 */ /* 0x001fc600078ec0ff */
[----:B------:R-:W-:Y:S02]  /*10c90*/  @!P5 IMAD.MOV R10, RZ, RZ, -R10 ;  /* 0x000000ffff0ad224 */ /* 0x000fe400078e0a0a */
[C---:B------:R-:W-:Y:S01]  /*10ca0*/  IMAD R17, R4.reuse, 0x67, RZ ;  /* 0x0000006704117824 */ /* 0x040fe200078e02ff */
[C---:B------:R-:W-:Y:S01]  /*10cb0*/  SEL R90, R11.reuse, R90, !P4 ;  /* 0x0000005a0b5a7207 */ /* 0x040fe20006000000 */
[C---:B-1----:R-:W-:Y:S01]  /*10cc0*/  IMAD R18, R4.reuse, 0x6f, RZ ;  /* 0x0000006f04127824 */ /* 0x042fe200078e02ff */
[C---:B------:R-:W-:Y:S02]  /*10cd0*/  SEL R88, R11.reuse, R88, !P4 ;  /* 0x000000580b587207 */ /* 0x040fe40006000000 */
[C---:B------:R-:W-:Y:S02]  /*10ce0*/  SEL R84, R11.reuse, R84, !P4 ;  /* 0x000000540b547207 */ /* 0x040fe40006000000 */
[----:B------:R-:W-:Y:S01]  /*10cf0*/  SEL R82, R11, R82, !P4 ;  /* 0x000000520b527207 */ /* 0x000fe20006000000 */
[----:B------:R-:W-:Y:S01]  /*10d00*/  IMAD R22, R37, UR11, RZ ;  /* 0x0000000b25167c24 */ /* 0x000fe2000f8e02ff */
[----:B------:R-:W-:Y:S01]  /*10d10*/  SEL R67, R11, R67, !P4 ;  /* 0x000000430b437207 */ /* 0x000fe20006000000 */
[----:B------:R-:W-:-:S02]  /*10d20*/  IMAD R9, R4, 0x77, RZ ;  /* 0x0000007704097824 */ /* 0x000fc400078e02ff */
[----:B------:R-:W-:Y:S01]  /*10d30*/  @!P0 IMAD.MOV R14, RZ, RZ, -R14 ;  /* 0x000000ffff0e8224 */ /* 0x000fe200078e0a0e */
[----:B------:R-:W-:-:S05]  /*10d40*/  SEL R39, R11, R91, !P4 ;  /* 0x0000005b0b277207 */ /* 0x000fca0006000000 */
[----:B------:R-:W-:Y:S01]  /*10d50*/  IMAD R39, R39, UR5, RZ ;  /* 0x0000000527277c24 */ /* 0x000fe2000f8e02ff */
[C---:B------:R-:W-:Y:S01]  /*10d60*/  SEL R91, R11.reuse, R43, !P4 ;  /* 0x0000002b0b5b7207 */ /* 0x040fe20006000000 */
[----:B------:R-:W-:Y:S01]  /*10d70*/  IMAD R43, R90, UR13, RZ ;  /* 0x0000000d5a2b7c24 */ /* 0x000fe2000f8e02ff */
[C---:B------:R-:W-:Y:S01]  /*10d80*/  SEL R5, R11.reuse, R49, !P4 ;  /* 0x000000310b057207 */ /* 0x040fe20006000000 */
[----:B------:R-:W-:Y:S01]  /*10d90*/  IMAD R49, R82, UR21, RZ ;  /* 0x0000001552317c24 */ /* 0x000fe2000f8e02ff */
[C---:B------:R-:W-:Y:S01]  /*10da0*/  SEL R69, R11.reuse, R69, !P4 ;  /* 0x000000450b457207 */ /* 0x040fe20006000000 */
[----:B------:R-:W0:Y:S01]  /*10db0*/  LDCU UR5, c[0x0][0x3b0] ;  /* 0x00007600ff0577ac */ /* 0x000e220008000800 */
[----:B------:R-:W-:-:S03]  /*10dc0*/  SEL R71, R11, R71, !P4 ;  /* 0x000000470b477207 */ /* 0x000fc60006000000 */
[----:B------:R-:W-:Y:S01]  /*10dd0*/  IMAD R69, R69, UR25, RZ ;  /* 0x0000001945457c24 */ /* 0x000fe2000f8e02ff */
[----:B------:R-:W-:Y:S01]  /*10de0*/  SEL R86, R11, R86, !P4 ;  /* 0x000000560b567207 */ /* 0x000fe20006000000 */
[----:B------:R-:W-:Y:S01]  /*10df0*/  IMAD R71, R71, UR27, RZ ;  /* 0x0000001b47477c24 */ /* 0x000fe2000f8e02ff */
[----:B------:R-:W-:Y:S01]  /*10e00*/  SEL R73, R11, R73, !P4 ;  /* 0x000000490b497207 */ /* 0x000fe20006000000 */
[----:B------:R-:W1:Y:S04]  /*10e10*/  LDCU UR13, c[0x0][0x3b0] ;  /* 0x00007600ff0d77ac */ /* 0x000e680008000800 */
[----:B------:R-:W-:Y:S01]  /*10e20*/  IMAD R73, R73, UR29, RZ ;  /* 0x0000001d49497c24 */ /* 0x000fe2000f8e02ff */
[C---:B------:R-:W-:Y:S02]  /*10e30*/  SEL R87, R11.reuse, R87, !P4 ;  /* 0x000000570b577207 */ /* 0x040fe40006000000 */
[----:B------:R-:W-:-:S02]  /*10e40*/  SEL R75, R11, R75, !P4 ;  /* 0x0000004b0b4b7207 */ /* 0x000fc40006000000 */
[----:B------:R-:W-:-:S03]  /*10e50*/  SEL R76, R11, R76, !P4 ;  /* 0x0000004c0b4c7207 */ /* 0x000fc60006000000 */
[----:B------:R-:W-:Y:S01]  /*10e60*/  IMAD R75, R75, UR31, RZ ;  /* 0x0000001f4b4b7c24 */ /* 0x000fe2000f8e02ff */
[C---:B--2---:R-:W-:Y:S01]  /*10e70*/  SEL R15, R11.reuse, R55, !P4 ;  /* 0x000000370b0f7207 */ /* 0x044fe20006000000 */
[----:B------:R-:W-:Y:S01]  /*10e80*/  IMAD R76, R76, UR33, RZ ;  /* 0x000000214c4c7c24 */ /* 0x000fe2000f8e02ff */
[----:B------:R-:W-:Y:S01]  /*10e90*/  SEL R78, R11, R78, !P4 ;  /* 0x0000004e0b4e7207 */ /* 0x000fe20006000000 */
[----:B------:R-:W-:Y:S01]  /*10ea0*/  IMAD R55, R87, UR14, RZ ;  /* 0x0000000e57377c24 */ /* 0x000fe2000f8e02ff */
[C---:B------:R-:W-:Y:S01]  /*10eb0*/  SEL R66, R11.reuse, R66, !P4 ;  /* 0x000000420b427207 */ /* 0x040fe20006000000 */
[----:B------:R-:W2:Y:S02]  /*10ec0*/  LDCU UR14, c[0x0][0x3b0] ;  /* 0x00007600ff0e77ac */ /* 0x000ea40008000800 */
[----:B------:R-:W-:Y:S01]  /*10ed0*/  IMAD R78, R78, UR35, RZ ;  /* 0x000000234e4e7c24 */ /* 0x000fe2000f8e02ff */
[C---:B------:R-:W-:Y:S01]  /*10ee0*/  SEL R64, R11.reuse, R64, !P4 ;  /* 0x000000400b407207 */ /* 0x040fe20006000000 */
[----:B------:R-:W-:Y:S01]  /*10ef0*/  IMAD R66, R66, UR37, RZ ;  /* 0x0000002542427c24 */ /* 0x000fe2000f8e02ff */
[----:B------:R-:W-:-:S02]  /*10f00*/  SEL R42, R11, R42, !P4 ;  /* 0x0000002a0b2a7207 */ /* 0x000fc40006000000 */
[C---:B------:R-:W-:Y:S01]  /*10f10*/  SEL R83, R11.reuse, R83, !P4 ;  /* 0x000000530b537207 */ /* 0x040fe20006000000 */
[----:B------:R-:W-:Y:S01]  /*10f20*/  IMAD R64, R64, UR39, RZ ;  /* 0x0000002740407c24 */ /* 0x000fe2000f8e02ff */
[C---:B------:R-:W-:Y:S01]  /*10f30*/  SEL R44, R11.reuse, R44, !P4 ;  /* 0x0000002c0b2c7207 */ /* 0x040fe20006000000 */
[----:B------:R-:W-:Y:S01]  /*10f40*/  IMAD R42, R42, UR41, RZ ;  /* 0x000000292a2a7c24 */ /* 0x000fe2000f8e02ff */
[C---:B------:R-:W-:Y:S02]  /*10f50*/  SEL R46, R11.reuse, R46, !P4 ;  /* 0x0000002e0b2e7207 */ /* 0x040fe40006000000 */
[C---:B------:R-:W-:Y:S01]  /*10f60*/  SEL R81, R11.reuse, R81, !P4 ;  /* 0x000000510b517207 */ /* 0x040fe20006000000 */
[----:B------:R-:W-:Y:S01]  /*10f70*/  IMAD R44, R44, UR43, RZ ;  /* 0x0000002b2c2c7c24 */ /* 0x000fe2000f8e02ff */
[C---:B------:R-:W-:Y:S01]  /*10f80*/  SEL R48, R11.reuse, R48, !P4 ;  /* 0x000000300b307207 */ /* 0x040fe20006000000 */
[----:B------:R-:W-:Y:S01]  /*10f90*/  IMAD R46, R46, UR45, RZ ;  /* 0x0000002d2e2e7c24 */ /* 0x000fe2000f8e02ff */
[----:B------:R-:W-:-:S02]  /*10fa0*/  SEL R92, R11, R92, !P4 ;  /* 0x0000005c0b5c7207 */ /* 0x000fc40006000000 */
[C---:B------:R-:W-:Y:S02]  /*10fb0*/  SEL R89, R11.reuse, R89, !P4 ;  /* 0x000000590b597207 */ /* 0x040fe40006000000 */
[C---:B------:R-:W-:Y:S02]  /*10fc0*/  SEL R68, R11.reuse, R68, !P4 ;  /* 0x000000440b447207 */ /* 0x040fe40006000000 */
[C---:B------:R-:W-:Y:S02]  /*10fd0*/  SEL R70, R11.reuse, R70, !P4 ;  /* 0x000000460b467207 */ /* 0x040fe40006000000 */
[C---:B------:R-:W-:Y:S02]  /*10fe0*/  SEL R72, R11.reuse, R72, !P4 ;  /* 0x000000480b487207 */ /* 0x040fe40006000000 */
[C---:B------:R-:W-:Y:S02]  /*10ff0*/  SEL R74, R11.reuse, R74, !P4 ;  /* 0x0000004a0b4a7207 */ /* 0x040fe40006000000 */
        /* <DEDUP_REMOVED lines=17> */
[C---:B------:R-:W-:Y:S01]  /*11110*/  SEL R38, R11.reuse, R38, !P4 ;  /* 0x000000260b267207 */ /* 0x040fe20006000000 */
[----:B---3--:R-:W-:Y:S04]  /*11120*/  STL [R1+0x2dc], R0 ;  /* 0x0002dc0001007387 */ /* 0x008fe80000100800 */
[----:B------:R-:W-:Y:S04]  /*11130*/  STL [R1+0x12c0], R4 ;  /* 0x0012c00401007387 */ /* 0x000fe80000100800 */
[----:B------:R-:W-:Y:S04]  /*11140*/  STL [R1+0x131c], R4 ;  /* 0x00131c0401007387 */ /* 0x000fe80000100800 */
[----:B------:R-:W-:Y:S04]  /*11150*/  STL [R1+0x1334], R4 ;  /* 0x0013340401007387 */ /* 0x000fe80000100800 */
[----:B------:R-:W-:Y:S04]  /*11160*/  STL [R1+0x1368], R4 ;  /* 0x0013680401007387 */ /* 0x000fe80000100800 */
[----:B------:R-:W-:Y:S04]  /*11170*/  STL [R1+0x13a0], R4 ;  /* 0x0013a00401007387 */ /* 0x000fe80000100800 */
[----:B------:R-:W-:Y:S01]  /*11180*/  STL [R1+0x13d8], R4 ;  /* 0x0013d80401007387 */ /* 0x000fe20000100800 */
[----:B------:R-:W-:-:S03]  /*11190*/  SEL R16, R11, R16, !P4 ;  /* 0x000000100b107207 */ /* 0x000fc60006000000 */
[----:B------:R-:W-:Y:S04]  /*111a0*/  STL [R1+0x1410], R4 ;  /* 0x0014100401007387 */ /* 0x000fe80000100800 */
[----:B------:R-:W-:Y:S04]  /*111b0*/  STL [R1+0x1490], R4 ;  /* 0x0014900401007387 */ /* 0x000fe80000100800 */
[----:B------:R-:W-:Y:S04]  /*111c0*/  STL [R1+0x1624], R4 ;  /* 0x0016240401007387 */ /* 0x000fe80000100800 */
[----:B------:R-:W-:Y:S04]  /*111d0*/  STL [R1+0x163c], R8 ;  /* 0x00163c0801007387 */ /* 0x000fe80000100800 */
[----:B------:R-:W-:Y:S04]  /*111e0*/  STL [R1+0x1640], R34 ;  /* 0x0016402201007387 */ /* 0x000fe80000100800 */
[----:B------:R-:W-:Y:S04]  /*111f0*/  STL [R1+0x1540], R33 ;  /* 0x0015402101007387 */ /* 0x000fe80000100800 */
[----:B------:R3:W-:Y:S01]  /*11200*/  STL [R1+0x1544], R10 ;  /* 0x0015440a01007387 */ /* 0x0007e20000100800 */
[----:B------:R-:W-:-:S03]  /*11210*/  SEL R37, R11, R21, !P4 ;  /* 0x000000150b257207 */ /* 0x000fc60006000000 */
[----:B------:R-:W-:Y:S01]  /*11220*/  STL [R1+0x1548], R11 ;  /* 0x0015480b01007387 */ /* 0x000fe20000100800 */
[----:B---3--:R-:W-:Y:S01]  /*11230*/  SEL R10, R11, R59, !P4 ;  /* 0x0000003b0b0a7207 */ /* 0x008fe20006000000 */
[----:B------:R-:W-:Y:S01]  /*11240*/  IMAD R59, R16, UR11, RZ ;  /* 0x0000000b103b7c24 */ /* 0x000fe2000f8e02ff */
[CC--:B------:R-:W-:Y:S01]  /*11250*/  IADD3 R16, P5, PT, R17.reuse, R2.reuse, RZ ;  /* 0x0000000211107210 */ /* 0x0c0fe20007fbe0ff */
[----:B------:R-:W-:Y:S03]  /*11260*/  STL [R1+0x15ac], R90 ;  /* 0x0015ac5a01007387 */ /* 0x000fe60000100800 */
[----:B------:R-:W-:Y:S01]  /*11270*/  LEA.HI.X.SX32 R17, R17, R3, 0x1, P5 ;  /* 0x0000000311117211 */ /* 0x000fe200028f0eff */
[----:B------:R-:W-:Y:S01]  /*11280*/  STL [R1+0x15a4], R88 ;  /* 0x0015a45801007387 */ /* 0x000fe20000100800 */
[----:B------:R-:W-:Y:S01]  /*11290*/  IADD3 R21, P5, PT, R18, R2, RZ ;  /* 0x0000000212157210 */ /* 0x000fe20007fbe0ff */
[----:B------:R-:W-:-:S02]  /*112a0*/  VIADD R0, R34, 0x7f ;  /* 0x0000007f22007836 */ /* 0x000fc40000000000 */
[----:B------:R-:W-:Y:S01]  /*112b0*/  STL [R1+0x160c], R84 ;  /* 0x00160c5401007387 */ /* 0x000fe20000100800 */
[----:B------:R-:W-:-:S03]  /*112c0*/  LEA.HI.X.SX32 R18, R18, R3, 0x1, P5 ;  /* 0x0000000312127211 */ /* 0x000fc600028f0eff */
[----:B------:R-:W-:Y:S04]  /*112d0*/  STL [R1+0x1608], R82 ;  /* 0x0016085201007387 */ /* 0x000fe80000100800 */
[----:B------:R-:W-:Y:S01]  /*112e0*/  STL [R1+0x1558], R67 ;  /* 0x0015584301007387 */ /* 0x000fe20000100800 */
[----:B------:R-:W-:-:S03]  /*112f0*/  IADD3 R19, P5, PT, R9, R2, RZ ;  /* 0x0000000209137210 */ /* 0x000fc60007fbe0ff */
[----:B------:R-:W-:Y:S01]  /*11300*/  STL [R1+0x268], R16 ;  /* 0x0002681001007387 */ /* 0x000fe20000100800 */
[----:B------:R-:W-:-:S03]  /*11310*/  ISETP.GT.AND P0, PT, R0, 0x7f, PT ;  /* 0x0000007f0000780c */ /* 0x000fc60003f04270 */
[----:B------:R-:W-:Y:S01]  /*11320*/  STL [R1+0x154c], R16 ;  /* 0x00154c1001007387 */ /* 0x000fe20000100800 */
[----:B------:R-:W-:-:S03]  /*11330*/  IMAD R0, R4, 0x7f, RZ ;  /* 0x0000007f04007824 */ /* 0x000fc600078e02ff */
[----:B------:R-:W-:Y:S04]  /*11340*/  STL [R1+0x264], R17 ;  /* 0x0002641101007387 */ /* 0x000fe80000100800 */
[----:B------:R-:W-:Y:S01]  /*11350*/  STL [R1+0x1550], R17 ;  /* 0x0015501101007387 */ /* 0x000fe20000100800 */
[----:B------:R-:W-:-:S03]  /*11360*/  LEA.HI.X.SX32 R20, R9, R3, 0x1, P5 ;  /* 0x0000000309147211 */ /* 0x000fc600028f0eff */
        /* <DEDUP_REMOVED lines=21> */
[----:B------:R-:W-:-:S03]  /*114c0*/  LEA.HI.X.SX32 R0, R0, R3, 0x1, P5 ;  /* 0x0000000300007211 */ /* 0x000fc600028f0eff */
        /* <DEDUP_REMOVED lines=9> */
[----:B------:R3:W-:Y:S04]  /*11560*/  STL [R1+0x156c], R0 ;  /* 0x00156c0001007387 */ /* 0x0007e80000100800 */
[----:B------:R-:W-:Y:S04]  /*11570*/  STL [R1+0x1370], R3 ;  /* 0x0013700301007387 */ /* 0x000fe80000100800 */
[----:B------:R-:W-:Y:S01]  /*11580*/  STL [R1+0x1384], R3 ;  /* 0x0013840301007387 */ /* 0x000fe20000100800 */
[----:B------:R-:W-:-:S03]  /*11590*/  IMAD R37, R37, UR11, RZ ;  /* 0x0000000b25257c24 */ /* 0x000fc6000f8e02ff */
[----:B------:R-:W-:Y:S01]  /*115a0*/  STL [R1+0x13a8], R3 ;  /* 0x0013a80301007387 */ /* 0x000fe20000100800 */
[----:B---3--:R-:W-:-:S03]  /*115b0*/  IADD3 R0, P5, PT, R22, R7, RZ ;  /* 0x0000000716007210 */ /* 0x008fc60007fbe0ff */
        /* <DEDUP_REMOVED lines=8> */
[----:B------:R3:W-:Y:S04]  /*11640*/  STL [R1+0x288], R0 ;  /* 0x0002880001007387 */ /* 0x0007e80000100800 */
[----:B------:R-:W-:Y:S01]  /*11650*/  STL [R1+0x2c8], R4 ;  /* 0x0002c80401007387 */ /* 0x000fe20000100800 */
[----:B---3--:R-:W-:-:S02]  /*11660*/  LEA.HI.X.SX32 R0, R22, R6, 0x1, P5 ;  /* 0x0000000616007211 */ /* 0x008fc400028f0eff */
[----:B------:R-:W-:-:S03]  /*11670*/  IADD3 R3, P5, PT, R39, R7, RZ ;  /* 0x0000000727037210 */ /* 0x000fc60007fbe0ff */
[----:B------:R3:W-:Y:S01]  /*11680*/  STL [R1+0x284], R0 ;  /* 0x0002840001007387 */ /* 0x0007e20000100800 */
[----:B------:R-:W-:Y:S02]  /*11690*/  ISETP.LT.AND P0, PT, R33, R34, P0 ;  /* 0x000000222100720c */ /* 0x000fe40000701270 */
[----:B------:R-:W-:Y:S01]  /*116a0*/  SEL R34, R11, R45, !P4 ;  /* 0x0000002d0b227207 */ /* 0x000fe20006000000 */
[----:B------:R-:W-:Y:S01]  /*116b0*/  STL [R1+0x328], R3 ;  /* 0x0003280301007387 */ /* 0x000fe20000100800 */
[----:B---3--:R-:W-:Y:S01]  /*116c0*/  LEA.HI.X.SX32 R0, R37, R6, 0x1, P6 ;  /* 0x0000000625007211 */ /* 0x008fe200030f0eff */
[----:B------:R-:W-:Y:S01]  /*116d0*/  IMAD R45, R88, UR15, RZ ;  /* 0x0000000f582d7c24 */ /* 0x000fe2000f8e02ff */
[----:B------:R-:W-:Y:S02]  /*116e0*/  IADD3 R4, P6, PT, R43, R7, RZ ;  /* 0x000000072b047210 */ /* 0x000fe40007fde0ff */
[C---:B------:R-:W-:Y:S01]  /*116f0*/  SEL R8, R11.reuse, R47, !P4 ;  /* 0x0000002f0b087207 */ /* 0x040fe20006000000 */
[----:B------:R3:W-:Y:S01]  /*11700*/  STL [R1+0x2c4], R0 ;  /* 0x0002c40001007387 */ /* 0x0007e20000100800 */
[----:B------:R-:W-:Y:S01]  /*11710*/  IMAD R47, R84, UR17, RZ ;  /* 0x00000011542f7c24 */ /* 0x000fe2000f8e02ff */
[----:B------:R-:W-:-:S02]  /*11720*/  SEL R33, R11, R51, !P4 ;  /* 0x000000330b217207 */ /* 0x000fc40006000000 */
[C---:B------:R-:W-:Y:S01]  /*11730*/  SEL R12, R11.reuse, R12, !P4 ;  /* 0x0000000c0b0c7207 */ /* 0x040fe20006000000 */
[----:B------:R4:W-:Y:S01]  /*11740*/  STL [R1+0x368], R4 ;  /* 0x0003680401007387 */ /* 0x0009e20000100800 */
[----:B------:R-:W-:Y:S01]  /*11750*/  SEL R14, R11, R14, !P4 ;  /* 0x0000000e0b0e7207 */ /* 0x000fe20006000000 */
[----:B------:R-:W-:Y:S02]  /*11760*/  IMAD R48, R48, UR47, RZ ;  /* 0x0000002f30307c24 */ /* 0x000fe4000f8e02ff */
[----:B------:R-:W-:Y:S01]  /*11770*/  IMAD R62, R62, UR49, RZ ;  /* 0x000000313e3e7c24 */ /* 0x000fe2000f8e02ff */
[----:B---3--:R-:W-:Y:S01]  /*11780*/  LEA.HI.X.SX32 R0, R39, R6, 0x1, P5 ;  /* 0x0000000627007211 */ /* 0x008fe200028f0eff */
[----:B------:R-:W-:Y:S02]  /*11790*/  IMAD R52, R52, UR51, RZ ;  /* 0x0000003334347c24 */ /* 0x000fe4000f8e02ff */
[----:B------:R-:W-:Y:S02]  /*117a0*/  IMAD R54, R54, UR53, RZ ;  /* 0x0000003536367c24 */ /* 0x000fe4000f8e02ff */
[----:B------:R-:W-:Y:S01]  /*117b0*/  IMAD R56, R56, UR55, RZ ;  /* 0x0000003738387c24 */ /* 0x000fe2000f8e02ff */
[----:B----4-:R-:W-:Y:S01]  /*117c0*/  IADD3 R4, P5, PT, R45, R7, RZ ;  /* 0x000000072d047210 */ /* 0x010fe20007fbe0ff */
[----:B------:R3:W-:Y:S01]  /*117d0*/  STL [R1+0x324], R0 ;  /* 0x0003240001007387 */ /* 0x0007e20000100800 */
[----:B------:R-:W-:-:S02]  /*117e0*/  IMAD R58, R58, UR57, RZ ;  /* 0x000000393a3a7c24 */ /* 0x000fc4000f8e02ff */
[----:B------:R-:W-:Y:S01]  /*117f0*/  IMAD R60, R60, UR59, RZ ;  /* 0x0000003b3c3c7c24 */ /* 0x000fe2000f8e02ff */
[----:B------:R-:W-:Y:S01]  /*11800*/  STL [R1+0x3a8], R4 ;  /* 0x0003a80401007387 */ /* 0x000fe20000100800 */
[----:B------:R-:W-:Y:S02]  /*11810*/  IMAD R50, R50, UR61, RZ ;  /* 0x0000003d32327c24 */ /* 0x000fe4000f8e02ff */
[----:B------:R-:W-:Y:S02]  /*11820*/  IMAD R41, R41, UR62, RZ ;  /* 0x0000003e29297c24 */ /* 0x000fe4000f8e02ff */
[----:B------:R-:W-:Y:S01]  /*11830*/  IMAD R40, R40, UR63, RZ ;  /* 0x0000003f28287c24 */ /* 0x000fe2000f8e02ff */
[----:B---3--:R-:W-:Y:S01]  /*11840*/  LEA.HI.X.SX32 R0, R43, R6, 0x1, P6 ;  /* 0x000000062b007211 */ /* 0x008fe200030f0eff */
[----:B------:R-:W-:Y:S01]  /*11850*/  IMAD R38, R38, UR64, RZ ;  /* 0x0000004026267c24 */ /* 0x000fe2000f8e02ff */
[----:B------:R-:W-:Y:S01]  /*11860*/  IADD3 R9, P6, PT, R47, R7, RZ ;  /* 0x000000072f097210 */ /* 0x000fe20007fde0ff */
[----:B------:R-:W-:-:S02]  /*11870*/  IMAD R92, R92, UR11, RZ ;  /* 0x0000000b5c5c7c24 */ /* 0x000fc4000f8e02ff */
[----:B------:R-:W-:Y:S01]  /*11880*/  IMAD R57, R86, UR12, RZ ;  /* 0x0000000c56397c24 */ /* 0x000fe2000f8e02ff */
[----:B------:R3:W-:Y:S01]  /*11890*/  STL [R1+0x364], R0 ;  /* 0x0003640001007387 */ /* 0x0007e20000100800 */
[----:B------:R-:W-:Y:S02]  /*118a0*/  IMAD R51, R67, UR23, RZ ;  /* 0x0000001743337c24 */ /* 0x000fe4000f8e02ff */
[----:B------:R-:W-:Y:S01]  /*118b0*/  IMAD R53, R89, UR16, RZ ;  /* 0x0000001059357c24 */ /* 0x000fe2000f8e02ff */
[----:B------:R4:W-:Y:S01]  /*118c0*/  STL [R1+0x3e8], R9 ;  /* 0x0003e80901007387 */ /* 0x0009e20000100800 */
[----:B------:R-:W-:Y:S01]  /*118d0*/  IMAD R12, R12, UR65, RZ ;  /* 0x000000410c0c7c24 */ /* 0x000fe2000f8e02ff */
[----:B------:R-:W-:Y:S01]  /*118e0*/  PRMT R2, RZ, 0x7610, R2 ;  /* 0x00007610ff027816 */ /* 0x000fe20000000002 */
[----:B------:R-:W-:Y:S01]  /*118f0*/  IMAD R14, R14, UR66, RZ ;  /* 0x000000420e0e7c24 */ /* 0x000fe2000f8e02ff */
[----:B------:R-:W0:Y:S01]  /*11900*/  LDCU UR12, c[0x0][0x3b0] ;  /* 0x00007600ff0c77ac */ /* 0x000e220008000800 */
[----:B---3--:R-:W-:-:S02]  /*11910*/  LEA.HI.X.SX32 R0, R45, R6, 0x1, P5 ;  /* 0x000000062d007211 */ /* 0x008fc400028f0eff */
[----:B------:R-:W-:Y:S01]  /*11920*/  IADD3 R85, P5, PT, R49, R7, RZ ;  /* 0x0000000731557210 */ /* 0x000fe20007fbe0ff */
[----:B------:R-:W-:Y:S01]  /*11930*/  IMAD R37, R79, UR36, RZ ;  /* 0x000000244f257c24 */ /* 0x000fe2000f8e02ff */
[----:B------:R-:W3:Y:S01]  /*11940*/  LDCU UR15, c[0x0][0x3b0] ;  /* 0x00007600ff0f77ac */ /* 0x000ee20008000800 */
[----:B------:R1:W-:Y:S01]  /*11950*/  STL [R1+0x3a4], R0 ;  /* 0x0003a40001007387 */ /* 0x0003e20000100800 */
[----:B----4-:R-:W-:-:S03]  /*11960*/  LEA.HI.X.SX32 R9, R49, R6, 0x1, P5 ;  /* 0x0000000631097211 */ /* 0x010fc600028f0eff */
[----:B------:R-:W-:Y:S01]  /*11970*/  STL [R1+0x428], R85 ;  /* 0x0004285501007387 */ /* 0x000fe20000100800 */
[----:B-1----:R-:W-:Y:S02]  /*11980*/  LEA.HI.X.SX32 R0, R47, R6, 0x1, P6 ;  /* 0x000000062f007211 */ /* 0x002fe400030f0eff */
[----:B------:R-:W-:-:S03]  /*11990*/  IADD3 R35, P6, PT, R51, R7, RZ ;  /* 0x0000000733237210 */ /* 0x000fc60007fde0ff */
[----:B------:R1:W-:Y:S01]  /*119a0*/  STL [R1+0x3e4], R0 ;  /* 0x0003e40001007387 */ /* 0x0003e20000100800 */
[----:B------:R-:W-:-:S03]  /*119b0*/  LEA.HI.X.SX32 R93, R51, R6, 0x1, P6 ;  /* 0x00000006335d7211 */ /* 0x000fc600030f0eff */
[----:B------:R4:W-:Y:S01]  /*119c0*/  STL [R1+0x424], R9 ;  /* 0x0004240901007387 */ /* 0x0009e20000100800 */
[----:B-1----:R-:W-:-:S03]  /*119d0*/  IADD3 R0, P5, PT, R69, R7, RZ ;  /* 0x0000000745007210 */ /* 0x002fc60007fbe0ff */
[----:B------:R-:W-:Y:S01]  /*119e0*/  STL [R1+0x468], R35 ;  /* 0x0004682301007387 */ /* 0x000fe20000100800 */
[----:B----4-:R-:W-:-:S03]  /*119f0*/  IADD3 R9, P6, PT, R71, R7, RZ ;  /* 0x0000000747097210 */ /* 0x010fc60007fde0ff */
[----:B------:R1:W-:Y:S04]  /*11a00*/  STL [R1+0x4a8], R0 ;  /* 0x0004a80001007387 */ /* 0x0003e80000100800 */
[----:B------:R-:W-:Y:S04]  /*11a10*/  STL [R1+0x159c], R86 ;  /* 0x00159c5601007387 */ /* 0x000fe80000100800 */
[----:B------:R-:W-:Y:S01]  /*11a20*/  STL [R1+0x1570], R69 ;  /* 0x0015704501007387 */ /* 0x000fe20000100800 */
[----:B-1----:R-:W-:-:S03]  /*11a30*/  LEA.HI.X.SX32 R0, R69, R6, 0x1, P5 ;  /* 0x0000000645007211 */ /* 0x002fc600028f0eff */
[----:B------:R-:W-:Y:S04]  /*11a40*/  STL [R1+0x4e8], R9 ;  /* 0x0004e80901007387 */ /* 0x000fe80000100800 */
[----:B------:R-:W-:Y:S04]  /*11a50*/  STL [R1+0x464], R93 ;  /* 0x0004645d01007387 */ /* 0x000fe80000100800 */
[----:B------:R1:W-:Y:S04]  /*11a60*/  STL [R1+0x4a4], R0 ;  /* 0x0004a40001007387 */ /* 0x0003e80000100800 */
[----:B------:R-:W-:Y:S01]  /*11a70*/  STL [R1+0x1610], R87 ;  /* 0x0016105701007387 */ /* 0x000fe20000100800 */
[----:B-1----:R-:W-:-:S05]  /*11a80*/  IADD3 R0, P5, PT, R73, R7, RZ ;  /* 0x0000000749007210 */ /* 0x002fca0007fbe0ff */
[----:B------:R1:W-:Y:S04]  /*11a90*/  STL [R1+0x528], R0 ;  /* 0x0005280001007387 */ /* 0x0003e80000100800 */
[----:B------:R-:W-:Y:S01]  /*11aa0*/  STL [R1+0x1574], R71 ;  /* 0x0015744701007387 */ /* 0x000fe20000100800 */
[----:B-1----:R-:W-:Y:S02]  /*11ab0*/  LEA.HI.X.SX32 R0, R71, R6, 0x1, P6 ;  /* 0x0000000647007211 */ /* 0x002fe400030f0eff */
[----:B------:R-:W-:-:S03]  /*11ac0*/  IADD3 R87, P6, PT, R75, R7, RZ ;  /* 0x000000074b577210 */ /* 0x000fc60007fde0ff */
[----:B------:R1:W-:Y:S04]  /*11ad0*/  STL [R1+0x4e4], R0 ;  /* 0x0004e40001007387 */ /* 0x0003e80000100800 */
[----:B------:R-:W-:Y:S01]  /*11ae0*/  STL [R1+0x1578], R73 ;  /* 0x0015784901007387 */ /* 0x000fe20000100800 */
[----:B-1----:R-:W-:Y:S02]  /*11af0*/  LEA.HI.X.SX32 R0, R73, R6, 0x1, P5 ;  /* 0x0000000649007211 */ /* 0x002fe400028f0eff */
[----:B------:R-:W-:-:S03]  /*11b00*/  IADD3 R84, P5, PT, R76, R7, RZ ;  /* 0x000000074c547210 */ /* 0x000fc60007fbe0ff */
[----:B------:R1:W-:Y:S01]  /*11b10*/  STL [R1+0x524], R0 ;  /* 0x0005240001007387 */ /* 0x0003e20000100800 */
[----:B------:R-:W-:-:S03]  /*11b20*/  LEA.HI.X.SX32 R9, R76, R6, 0x1, P5 ;  /* 0x000000064c097211 */ /* 0x000fc600028f0eff */
[----:B------:R-:W-:Y:S01]  /*11b30*/  STL [R1+0x568], R87 ;  /* 0x0005685701007387 */ /* 0x000fe20000100800 */
[----:B-1----:R-:W-:-:S03]  /*11b40*/  LEA.HI.X.SX32 R0, R75, R6, 0x1, P6 ;  /* 0x000000064b007211 */ /* 0x002fc600030f0eff */
[----:B------:R-:W-:Y:S01]  /*11b50*/  STL [R1+0x157c], R75 ;  /* 0x00157c4b01007387 */ /* 0x000fe20000100800 */
[----:B------:R-:W-:-:S03]  /*11b60*/  IADD3 R82, P6, PT, R78, R7, RZ ;  /* 0x000000074e527210 */ /* 0x000fc60007fde0ff */
[----:B------:R-:W-:Y:S04]  /*11b70*/  STL [R1+0x5a8], R84 ;  /* 0x0005a85401007387 */ /* 0x000fe80000100800 */
[----:B------:R1:W-:Y:S04]  /*11b80*/  STL [R1+0x564], R0 ;  /* 0x0005640001007387 */ /* 0x0003e80000100800 */
[----:B------:R-:W-:Y:S01]  /*11b90*/  STL [R1+0x1600], R76 ;  /* 0x0016004c01007387 */ /* 0x000fe20000100800 */
[----:B-1----:R-:W-:-:S03]  /*11ba0*/  IADD3 R0, P5, PT, R66, R7, RZ ;  /* 0x0000000742007210 */ /* 0x002fc60007fbe0ff */
[----:B------:R1:W-:Y:S04]  /*11bb0*/  STL [R1+0x5a4], R9 ;  /* 0x0005a40901007387 */ /* 0x0003e80000100800 */
[----:B------:R-:W-:Y:S04]  /*11bc0*/  STL [R1+0x5e8], R82 ;  /* 0x0005e85201007387 */ /* 0x000fe80000100800 */
[----:B------:R4:W-:Y:S01]  /*11bd0*/  STL [R1+0x628], R0 ;  /* 0x0006280001007387 */ /* 0x0009e20000100800 */
[----:B-1----:R-:W-:-:S03]  /*11be0*/  LEA.HI.X.SX32 R9, R78, R6, 0x1, P6 ;  /* 0x000000064e097211 */ /* 0x002fc600030f0eff */
[----:B------:R-:W-:Y:S04]  /*11bf0*/  STL [R1+0x1594], R83 ;  /* 0x0015945301007387 */ /* 0x000fe80000100800 */
[----:B------:R1:W-:Y:S01]  /*11c00*/  STL [R1+0x1604], R78 ;  /* 0x0016044e01007387 */ /* 0x0003e20000100800 */
[----:B----4-:R-:W-:-:S03]  /*11c10*/  IADD3 R0, P6, PT, R64, R7, RZ ;  /* 0x0000000740007210 */ /* 0x010fc60007fde0ff */
[----:B------:R4:W-:Y:S04]  /*11c20*/  STL [R1+0x5e4], R9 ;  /* 0x0005e40901007387 */ /* 0x0009e80000100800 */
[----:B------:R-:W-:Y:S01]  /*11c30*/  STL [R1+0x15f8], R66 ;  /* 0x0015f84201007387 */ /* 0x000fe20000100800 */
[-C--:B-1----:R-:W-:Y:S02]  /*11c40*/  LEA.HI.X.SX32 R78, R66, R6.reuse, 0x1, P5 ;  /* 0x00000006424e7211 */ /* 0x082fe400028f0eff */
[C---:B------:R-:W-:Y:S01]  /*11c50*/  IADD3 R76, P5, PT, R42.reuse, R7, RZ ;  /* 0x000000072a4c7210 */ /* 0x040fe20007fbe0ff */
[----:B------:R1:W-:Y:S04]  /*11c60*/  STL [R1+0x668], R0 ;  /* 0x0006680001007387 */ /* 0x0003e80000100800 */
[----:B------:R-:W-:Y:S01]  /*11c70*/  STL [R1+0x624], R78 ;  /* 0x0006244e01007387 */ /* 0x000fe20000100800 */
[----:B----4-:R-:W-:-:S03]  /*11c80*/  LEA.HI.X.SX32 R9, R42, R6, 0x1, P5 ;  /* 0x000000062a097211 */ /* 0x010fc600028f0eff */
[----:B------:R-:W-:Y:S01]  /*11c90*/  STL [R1+0x158c], R81 ;  /* 0x00158c5101007387 */ /* 0x000fe20000100800 */
[----:B-1----:R-:W-:-:S03]  /*11ca0*/  LEA.HI.X.SX32 R0, R64, R6, 0x1, P6 ;  /* 0x0000000640007211 */ /* 0x002fc600030f0eff */
[----:B------:R-:W-:Y:S01]  /*11cb0*/  STL [R1+0x6a8], R76 ;  /* 0x0006a84c01007387 */ /* 0x000fe20000100800 */
[----:B------:R-:W-:-:S03]  /*11cc0*/  IADD3 R11, P6, PT, R44, R7, RZ ;  /* 0x000000072c0b7210 */ /* 0x000fc60007fde0ff */
[----:B------:R-:W-:Y:S04]  /*11cd0*/  STL [R1+0x15f4], R64 ;  /* 0x0015f44001007387 */ /* 0x000fe80000100800 */
[----:B------:R1:W-:Y:S04]  /*11ce0*/  STL [R1+0x664], R0 ;  /* 0x0006640001007387 */ /* 0x0003e80000100800 */
[----:B------:R4:W-:Y:S01]  /*11cf0*/  STL [R1+0x6e8], R11 ;  /* 0x0006e80b01007387 */ /* 0x0009e20000100800 */
[----:B-1----:R-:W-:-:S03]  /*11d00*/  IADD3 R0, P5, PT, R46, R7, RZ ;  /* 0x000000072e007210 */ /* 0x002fc60007fbe0ff */
[----:B------:R1:W-:Y:S01]  /*11d10*/  STL [R1+0x6a4], R9 ;  /* 0x0006a40901007387 */ /* 0x0003e20000100800 */
[----:B----4-:R-:W-:-:S03]  /*11d20*/  LEA.HI.X.SX32 R11, R44, R6, 0x1, P6 ;  /* 0x000000062c0b7211 */ /* 0x010fc600030f0eff */
[----:B------:R-:W-:Y:S04]  /*11d30*/  STL [R1+0x15fc], R68 ;  /* 0x0015fc4401007387 */ /* 0x000fe80000100800 */
[----:B------:R4:W-:Y:S01]  /*11d40*/  STL [R1+0x728], R0 ;  /* 0x0007280001007387 */ /* 0x0009e20000100800 */
[----:B-1----:R-:W-:-:S03]  /*11d50*/  IADD3 R9, P6, PT, R48, R7, RZ ;  /* 0x0000000730097210 */ /* 0x002fc60007fde0ff */
[----:B------:R-:W-:Y:S01]  /*11d60*/  STL [R1+0x6e4], R11 ;  /* 0x0006e40b01007387 */ /* 0x000fe20000100800 */
[----:B----4-:R-:W-:-:S03]  /*11d70*/  LEA.HI.X.SX32 R0, R46, R6, 0x1, P5 ;  /* 0x000000062e007211 */ /* 0x010fc600028f0eff */
[----:B------:R-:W-:Y:S01]  /*11d80*/  STL [R1+0x768], R9 ;  /* 0x0007680901007387 */ /* 0x000fe20000100800 */
[----:B------:R-:W-:-:S03]  /*11d90*/  IADD3 R66, P5, PT, R62, R7, RZ ;  /* 0x000000073e427210 */ /* 0x000fc60007fbe0ff */
[----:B------:R1:W-:Y:S01]  /*11da0*/  STL [R1+0x724], R0 ;  /* 0x0007240001007387 */ /* 0x0003e20000100800 */
[----:B------:R-:W-:Y:S01]  /*11db0*/  IMAD R47, R68, UR24, RZ ;  /* 0x00000018442f7c24 */ /* 0x000fe2000f8e02ff */
[-C--:B------:R-:W-:Y:S02]  /*11dc0*/  LEA.HI.X.SX32 R68, R62, R6.reuse, 0x1, P5 ;  /* 0x000000063e447211 */ /* 0x080fe400028f0eff */
[----:B------:R-:W-:Y:S01]  /*11dd0*/  STL [R1+0x7a8], R66 ;  /* 0x0007a84201007387 */ /* 0x000fe20000100800 */
[----:B-1----:R-:W-:Y:S02]  /*11de0*/  LEA.HI.X.SX32 R0, R48, R6, 0x1, P6 ;  /* 0x0000000630007211 */ /* 0x002fe400030f0eff */
[----:B------:R-:W-:-:S03]  /*11df0*/  IADD3 R64, P6, PT, R52, R7, RZ ;  /* 0x0000000734407210 */ /* 0x000fc60007fde0ff */
[----:B------:R1:W-:Y:S01]  /*11e00*/  STL [R1+0x764], R0 ;  /* 0x0007640001007387 */ /* 0x0003e20000100800 */
[----:B------:R-:W-:-:S03]  /*11e10*/  LEA.HI.X.SX32 R9, R52, R6, 0x1, P6 ;  /* 0x0000000634097211 */ /* 0x000fc600030f0eff */
[----:B------:R4:W-:Y:S01]  /*11e20*/  STL [R1+0x15f0], R62 ;  /* 0x0015f03e01007387 */ /* 0x0009e20000100800 */
[----:B-1----:R-:W-:-:S03]  /*11e30*/  IADD3 R0, P5, PT, R54, R7, RZ ;  /* 0x0000000736007210 */ /* 0x002fc60007fbe0ff */
[----:B------:R-:W-:Y:S04]  /*11e40*/  STL [R1+0x7e8], R64 ;  /* 0x0007e84001007387 */ /* 0x000fe80000100800 */
[----:B------:R-:W-:Y:S04]  /*11e50*/  STL [R1+0x7a4], R68 ;  /* 0x0007a44401007387 */ /* 0x000fe80000100800 */
[----:B------:R1:W-:Y:S01]  /*11e60*/  STL [R1+0x828], R0 ;  /* 0x0008280001007387 */ /* 0x0003e20000100800 */
[----:B----4-:R-:W-:-:S03]  /*11e70*/  LEA.HI.X.SX32 R62, R54, R6, 0x1, P5 ;  /* 0x00000006363e7211 */ /* 0x010fc600028f0eff */
[----:B------:R-:W-:Y:S01]  /*11e80*/  STL [R1+0x1580], R52 ;  /* 0x0015803401007387 */ /* 0x000fe20000100800 */
[----:B-1----:R-:W-:-:S03]  /*11e90*/  IADD3 R0, P6, PT, R56, R7, RZ ;  /* 0x0000000738007210 */ /* 0x002fc60007fde0ff */
[----:B------:R1:W-:Y:S04]  /*11ea0*/  STL [R1+0x7e4], R9 ;  /* 0x0007e40901007387 */ /* 0x0003e80000100800 */
[----:B------:R-:W-:Y:S04]  /*11eb0*/  STL [R1+0x1584], R54 ;  /* 0x0015843601007387 */ /* 0x000fe80000100800 */
[----:B------:R4:W-:Y:S01]  /*11ec0*/  STL [R1+0x868], R0 ;  /* 0x0008680001007387 */ /* 0x0009e20000100800 */
[----:B-1----:R-:W-:-:S03]  /*11ed0*/  LEA.HI.X.SX32 R9, R56, R6, 0x1, P6 ;  /* 0x0000000638097211 */ /* 0x002fc600030f0eff */
[----:B------:R-:W-:Y:S01]  /*11ee0*/  STL [R1+0x824], R62 ;  /* 0x0008243e01007387 */ /* 0x000fe20000100800 */
[----:B----4-:R-:W-:-:S05]  /*11ef0*/  IADD3 R0, P5, PT, R58, R7, RZ ;  /* 0x000000073a007210 */ /* 0x010fca0007fbe0ff */
[----:B------:R1:W-:Y:S04]  /*11f00*/  STL [R1+0x8a8], R0 ;  /* 0x0008a80001007387 */ /* 0x0003e80000100800 */
[----:B------:R-:W-:Y:S01]  /*11f10*/  STL [R1+0x15e8], R56 ;  /* 0x0015e83801007387 */ /* 0x000fe20000100800 */
[----:B-1----:R-:W-:-:S03]  /*11f20*/  IADD3 R0, P6, PT, R60, R7, RZ ;  /* 0x000000073c007210 */ /* 0x002fc60007fde0ff */
[----:B------:R1:W-:Y:S04]  /*11f30*/  STL [R1+0x864], R9 ;  /* 0x0008640901007387 */ /* 0x0003e80000100800 */
[----:B------:R4:W-:Y:S04]  /*11f40*/  STL [R1+0x15ec], R58 ;  /* 0x0015ec3a01007387 */ /* 0x0009e80000100800 */
[----:B------:R0:W-:Y:S01]  /*11f50*/  STL [R1+0x8e8], R0 ;  /* 0x0008e80001007387 */ /* 0x0001e20000100800 */
[-C--:B-1----:R-:W-:Y:S02]  /*11f60*/  LEA.HI.X.SX32 R9, R58, R6.reuse, 0x1, P5 ;  /* 0x000000063a097211 */ /* 0x082fe400028f0eff */
[----:B----4-:R-:W-:-:S03]  /*11f70*/  LEA.HI.X.SX32 R58, R60, R6, 0x1, P6 ;  /* 0x000000063c3a7211 */ /* 0x010fc600030f0eff */
[----:B------:R1:W-:Y:S01]  /*11f80*/  STL [R1+0x8a4], R9 ;  /* 0x0008a40901007387 */ /* 0x0003e20000100800 */
[----:B0-----:R-:W-:-:S05]  /*11f90*/  IADD3 R0, P5, PT, R50, R7, RZ ;  /* 0x0000000732007210 */ /* 0x001fca0007fbe0ff */
[----:B------:R0:W-:Y:S01]  /*11fa0*/  STL [R1+0x928], R0 ;  /* 0x0009280001007387 */ /* 0x0001e20000100800 */
[----:B-1----:R-:W-:-:S03]  /*11fb0*/  IADD3 R9, P6, PT, R41, R7, RZ ;  /* 0x0000000729097210 */ /* 0x002fc60007fde0ff */
[----:B------:R-:W-:Y:S01]  /*11fc0*/  STL [R1+0x1588], R50 ;  /* 0x0015883201007387 */ /* 0x000fe20000100800 */
[----:B0-----:R-:W-:-:S03]  /*11fd0*/  LEA.HI.X.SX32 R0, R50, R6, 0x1, P5 ;  /* 0x0000000632007211 */ /* 0x001fc600028f0eff */
[----:B------:R-:W-:Y:S01]  /*11fe0*/  STL [R1+0x968], R9 ;  /* 0x0009680901007387 */ /* 0x000fe20000100800 */
[----:B------:R-:W-:-:S03]  /*11ff0*/  IADD3 R32, P5, PT, R40, R7, RZ ;  /* 0x0000000728207210 */ /* 0x000fc60007fbe0ff */
[----:B------:R-:W-:Y:S04]  /*12000*/  STL [R1+0x8e4], R58 ;  /* 0x0008e43a01007387 */ /* 0x000fe80000100800 */
[----:B------:R0:W-:Y:S01]  /*12010*/  STL [R1+0x924], R0 ;  /* 0x0009240001007387 */ /* 0x0001e20000100800 */
[----:B------:R-:W-:-:S03]  /*12020*/  LEA.HI.X.SX32 R56, R40, R6, 0x1, P5 ;  /* 0x0000000628387211 */ /* 0x000fc600028f0eff */
[----:B------:R-:W-:Y:S01]  /*12030*/  STL [R1+0x1590], R77 ;  /* 0x0015904d01007387 */ /* 0x000fe20000100800 */
[-C--:B------:R-:W-:Y:S02]  /*12040*/  IADD3 R23, P5, PT, R12, R7.reuse, RZ ;  /* 0x000000070c177210 */ /* 0x080fe40007fbe0ff */
[-C--:B0-----:R-:W-:Y:S02]  /*12050*/  LEA.HI.X.SX32 R0, R41, R6.reuse, 0x1, P6 ;  /* 0x0000000629007211 */ /* 0x081fe400030f0eff */
[C---:B------:R-:W-:Y:S01]  /*12060*/  IADD3 R30, P6, PT, R38.reuse, R7, RZ ;  /* 0x00000007261e7210 */ /* 0x040fe20007fde0ff */
[----:B------:R-:W-:Y:S04]  /*12070*/  STL [R1+0x9a8], R32 ;  /* 0x0009a82001007387 */ /* 0x000fe80000100800 */
[----:B------:R0:W-:Y:S04]  /*12080*/  STL [R1+0x964], R0 ;  /* 0x0009640001007387 */ /* 0x0001e80000100800 */
[----:B------:R-:W-:Y:S04]  /*12090*/  STL [R1+0x9e8], R30 ;  /* 0x0009e81e01007387 */ /* 0x000fe80000100800 */
[----:B------:R-:W-:Y:S01]  /*120a0*/  STL [R1+0x9a4], R56 ;  /* 0x0009a43801007387 */ /* 0x000fe20000100800 */
[----:B0-----:R-:W-:-:S03]  /*120b0*/  LEA.HI.X.SX32 R0, R38, R6, 0x1, P6 ;  /* 0x0000000626007211 */ /* 0x001fc600030f0eff */
[----:B------:R-:W-:Y:S04]  /*120c0*/  STL [R1+0x1598], R79 ;  /* 0x0015984f01007387 */ /* 0x000fe80000100800 */
[----:B------:R-:W-:Y:S01]  /*120d0*/  STL [R1+0xa20], R23 ;  /* 0x000a201701007387 */ /* 0x000fe20000100800 */
[----:B------:R-:W-:-:S03]  /*120e0*/  IADD3 R22, P6, PT, R14, R7, RZ ;  /* 0x000000070e167210 */ /* 0x000fc60007fde0ff */
[----:B------:R0:W-:Y:S02]  /*120f0*/  STL [R1+0x9e4], R0 ;  /* 0x0009e40001007387 */ /* 0x0001e40000100800 */
[----:B0-----:R-:W-:Y:S02]  /*12100*/  LEA.HI.X.SX32 R0, R12, R6, 0x1, P5 ;  /* 0x000000060c007211 */ /* 0x001fe400028f0eff */
[----:B------:R-:W-:-:S03]  /*12110*/  IADD3 R24, P5, PT, R59, R7, RZ ;  /* 0x000000073b187210 */ /* 0x000fc60007fbe0ff */
[----:B------:R0:W-:Y:S04]  /*12120*/  STL [R1+0xa1c], R0 ;  /* 0x000a1c0001007387 */ /* 0x0001e80000100800 */
[----:B------:R-:W-:Y:S01]  /*12130*/  STL [R1+0xa58], R22 ;  /* 0x000a581601007387 */ /* 0x000fe20000100800 */
[----:B0-----:R-:W-:-:S03]  /*12140*/  LEA.HI.X.SX32 R0, R14, R6, 0x1, P6 ;  /* 0x000000060e007211 */ /* 0x001fc600030f0eff */
[----:B------:R-:W-:Y:S01]  /*12150*/  STL [R1+0x15a0], R65 ;  /* 0x0015a04101007387 */ /* 0x000fe20000100800 */
[----:B------:R-:W-:-:S03]  /*12160*/  IADD3 R27, P6, PT, R92, R7, RZ ;  /* 0x000000075c1b7210 */ /* 0x000fc60007fde0ff */
[----:B------:R-:W-:Y:S04]  /*12170*/  STL [R1+0x290], R24 ;  /* 0x0002901801007387 */ /* 0x000fe80000100800 */
[----:B------:R0:W-:Y:S01]  /*12180*/  STL [R1+0xa54], R0 ;  /* 0x000a540001007387 */ /* 0x0001e20000100800 */
[-C--:B------:R-:W-:Y:S02]  /*12190*/  LEA.HI.X.SX32 R25, R92, R6.reuse, 0x1, P6 ;  /* 0x000000065c197211 */ /* 0x080fe400030f0eff */
[-C--:B------:R-:W-:Y:S02]  /*121a0*/  IADD3 R36, P6, PT, R55, R7.reuse, RZ ;  /* 0x0000000737247210 */ /* 0x080fe40007fde0ff */
[----:B0-----:R-:W-:Y:S02]  /*121b0*/  LEA.HI.X.SX32 R0, R59, R6, 0x1, P5 ;  /* 0x000000063b007211 */ /* 0x001fe400028f0eff */
[----:B------:R-:W-:-:S03]  /*121c0*/  IADD3 R26, P5, PT, R57, R7, RZ ;  /* 0x00000007391a7210 */ /* 0x000fc60007fbe0ff */
[----:B------:R0:W-:Y:S01]  /*121d0*/  STL [R1+0x28c], R0 ;  /* 0x00028c0001007387 */ /* 0x0001e20000100800 */
[----:B------:R-:W-:-:S03]  /*121e0*/  LEA.HI.X.SX32 R9, R57, R6, 0x1, P5 ;  /* 0x0000000639097211 */ /* 0x000fc600028f0eff */
[----:B------:R-:W-:Y:S04]  /*121f0*/  STL [R1+0x2d0], R27 ;  /* 0x0002d01b01007387 */ /* 0x000fe80000100800 */
[----:B------:R-:W-:Y:S01]  /*12200*/  STL [R1+0x15a8], R63 ;  /* 0x0015a83f01007387 */ /* 0x000fe20000100800 */
[----:B0-----:R-:W-:-:S03]  /*12210*/  IADD3 R0, P5, PT, R53, R7, RZ ;  /* 0x0000000735007210 */ /* 0x001fc60007fbe0ff */
[----:B------:R-:W-:Y:S04]  /*12220*/  STL [R1+0x330], R26 ;  /* 0x0003301a01007387 */ /* 0x000fe80000100800 */
[----:B------:R-:W-:Y:S04]  /*12230*/  STL [R1+0x15b4], R92 ;  /* 0x0015b45c01007387 */ /* 0x000fe80000100800 */
[----:B------:R-:W-:Y:S04]  /*12240*/  STL [R1+0x2cc], R25 ;  /* 0x0002cc1901007387 */ /* 0x000fe80000100800 */
[----:B------:R-:W-:Y:S04]  /*12250*/  STL [R1+0x32c], R9 ;  /* 0x00032c0901007387 */ /* 0x000fe80000100800 */
[----:B------:R-:W-:Y:S04]  /*12260*/  STL [R1+0x370], R36 ;  /* 0x0003702401007387 */ /* 0x000fe80000100800 */
[----:B------:R0:W-:Y:S01]  /*12270*/  STL [R1+0x3b0], R0 ;  /* 0x0003b00001007387 */ /* 0x0001e20000100800 */
[----:B------:R-:W-:-:S03]  /*12280*/  IMAD R51, R83, UR20, RZ ;  /* 0x0000001453337c24 */ /* 0x000fc6000f8e02ff */
[----:B------:R-:W-:Y:S01]  /*12290*/  STL [R1+0x15b0], R55 ;  /* 0x0015b03701007387 */ /* 0x000fe20000100800 */
[----:B0-----:R-:W-:Y:S01]  /*122a0*/  LEA.HI.X.SX32 R0, R55, R6, 0x1, P6 ;  /* 0x0000000637007211 */ /* 0x001fe200030f0eff */
[----:B------:R-:W-:Y:S01]  /*122b0*/  IMAD R49, R81, UR22, RZ ;  /* 0x0000001651317c24 */ /* 0x000fe2000f8e02ff */
[----:B------:R-:W-:-:S03]  /*122c0*/  IADD3 R28, P6, PT, R51, R7, RZ ;  /* 0x00000007331c7210 */ /* 0x000fc60007fde0ff */
[----:B------:R0:W-:Y:S04]  /*122d0*/  STL [R1+0x36c], R0 ;  /* 0x00036c0001007387 */ /* 0x0001e80000100800 */
[----:B------:R-:W-:Y:S01]  /*122e0*/  STL [R1+0x15b8], R53 ;  /* 0x0015b83501007387 */ /* 0x000fe20000100800 */
[----:B0-----:R-:W-:Y:S02]  /*122f0*/  LEA.HI.X.SX32 R0, R53, R6, 0x1, P5 ;  /* 0x0000000635007211 */ /* 0x001fe400028f0eff */
[----:B------:R-:W-:-:S03]  /*12300*/  IADD3 R29, P5, PT, R49, R7, RZ ;  /* 0x00000007311d7210 */ /* 0x000fc60007fbe0ff */
[----:B------:R0:W-:Y:S01]  /*12310*/  STL [R1+0x3ac], R0 ;  /* 0x0003ac0001007387 */ /* 0x0001e20000100800 */
[----:B------:R-:W-:-:S03]  /*12320*/  IMAD R46, R34, UR44, RZ ;  /* 0x0000002c222e7c24 */ /* 0x000fc6000f8e02ff */
[----:B------:R-:W-:Y:S04]  /*12330*/  STL [R1+0x3f0], R28 ;  /* 0x0003f01c01007387 */ /* 0x000fe80000100800 */
[----:B------:R-:W4:Y:S01]  /*12340*/  LDL.LU R34, [R1+0x1640] ;  /* 0x0016400001227983 */ /* 0x000f220000300800 */
[----:B0-----:R-:W-:-:S03]  /*12350*/  LEA.HI.X.SX32 R0, R51, R6, 0x1, P6 ;  /* 0x0000000633007211 */ /* 0x001fc600030f0eff */
[----:B------:R-:W-:Y:S04]  /*12360*/  STL [R1+0x430], R29 ;  /* 0x0004301d01007387 */ /* 0x000fe80000100800 */
[----:B------:R0:W-:Y:S01]  /*12370*/  STL [R1+0x3ec], R0 ;  /* 0x0003ec0001007387 */ /* 0x0001e20000100800 */
[----:B------:R-:W-:Y:S01]  /*12380*/  IMAD R41, R8, UR46, RZ ;  /* 0x0000002e08297c24 */ /* 0x000fe2000f8e02ff */
[----:B0-----:R-:W-:-:S05]  /*12390*/  LEA.HI.X.SX32 R0, R49, R6, 0x1, P5 ;  /* 0x0000000631007211 */ /* 0x001fca00028f0eff */
[----:B------:R0:W-:Y:S04]  /*123a0*/  STL [R1+0x42c], R0 ;  /* 0x00042c0001007387 */ /* 0x0001e80000100800 */
[----:B------:R-:W2:Y:S01]  /*123b0*/  LDL.LU R8, [R1+0x163c] ;  /* 0x00163c0001087983 */ /* 0x000ea20000300800 */
[----:B------:R-:W-:Y:S01]  /*123c0*/  IMAD R45, R70, UR26, RZ ;  /* 0x0000001a462d7c24 */ /* 0x000fe2000f8e02ff */
[-C--:B------:R-:W-:Y:S01]  /*123d0*/  IADD3 R92, P6, PT, R47, R7.reuse, RZ ;  /* 0x000000072f5c7210 */ /* 0x080fe20007fde0ff */
[----:B------:R-:W-:Y:S02]  /*123e0*/  IMAD R44, R72, UR28, RZ ;  /* 0x0000001c482c7c24 */ /* 0x000fe4000f8e02ff */
[----:B------:R-:W-:Y:S01]  /*123f0*/  IMAD R43, R74, UR30, RZ ;  /* 0x0000001e4a2b7c24 */ /* 0x000fe2000f8e02ff */
[----:B------:R-:W-:Y:S01]  /*12400*/  IADD3 R90, P5, PT, R45, R7, RZ ;  /* 0x000000072d5a7210 */ /* 0x000fe20007fbe0ff */
[----:B------:R-:W-:Y:S01]  /*12410*/  IMAD R42, R80, UR32, RZ ;  /* 0x00000020502a7c24 */ /* 0x000fe2000f8e02ff */
[----:B------:R-:W-:-:S02]  /*12420*/  LEA.HI.X.SX32 R53, R47, R6, 0x1, P6 ;  /* 0x000000062f357211 */ /* 0x000fc400030f0eff */
[CC--:B------:R-:W-:Y:S01]  /*12430*/  IADD3 R88, P6, PT, R44.reuse, R7.reuse, RZ ;  /* 0x000000072c587210 */ /* 0x0c0fe20007fde0ff */
[----:B------:R-:W-:Y:S01]  /*12440*/  IMAD R39, R77, UR34, RZ ;  /* 0x000000224d277c24 */ /* 0x000fe2000f8e02ff */
[-C--:B------:R-:W-:Y:S01]  /*12450*/  LEA.HI.X.SX32 R55, R45, R6.reuse, 0x1, P5 ;  /* 0x000000062d377211 */ /* 0x080fe200028f0eff */
[----:B------:R-:W-:Y:S01]  /*12460*/  IMAD R14, R63, UR40, RZ ;  /* 0x000000283f0e7c24 */ /* 0x000fe2000f8e02ff */
[-C--:B------:R-:W-:Y:S01]  /*12470*/  IADD3 R86, P5, PT, R43, R7.reuse, RZ ;  /* 0x000000072b567210 */ /* 0x080fe20007fbe0ff */
[----:B------:R-:W-:Y:S01]  /*12480*/  IMAD R12, R65, UR38, RZ ;  /* 0x00000026410c7c24 */ /* 0x000fe2000f8e02ff */
[-C--:B------:R-:W-:Y:S02]  /*12490*/  LEA.HI.X.SX32 R63, R44, R6.reuse, 0x1, P6 ;  /* 0x000000062c3f7211 */ /* 0x080fe400030f0eff */
[CC--:B------:R-:W-:Y:S02]  /*124a0*/  IADD3 R83, P6, PT, R42.reuse, R7.reuse, RZ ;  /* 0x000000072a537210 */ /* 0x0c0fe40007fde0ff */
[-C--:B------:R-:W-:Y:S01]  /*124b0*/  LEA.HI.X.SX32 R65, R43, R6.reuse, 0x1, P5 ;  /* 0x000000062b417211 */ /* 0x080fe200028f0eff */
[----:B------:R-:W-:Y:S01]  /*124c0*/  STL [R1+0x470], R92 ;  /* 0x0004705c01007387 */ /* 0x000fe20000100800 */
[-C--:B------:R-:W-:Y:S01]  /*124d0*/  IADD3 R81, P5, PT, R39, R7.reuse, RZ ;  /* 0x0000000727517210 */ /* 0x080fe20007fbe0ff */
[----:B------:R-:W-:Y:S01]  /*124e0*/  IMAD R40, R5, UR48, RZ ;  /* 0x0000003005287c24 */ /* 0x000fe2000f8e02ff */
[-C--:B------:R-:W-:Y:S01]  /*124f0*/  LEA.HI.X.SX32 R79, R42, R6.reuse, 0x1, P6 ;  /* 0x000000062a4f7211 */ /* 0x080fe200030f0eff */
[----:B------:R-:W-:Y:S01]  /*12500*/  STL [R1+0x4b0], R90 ;  /* 0x0004b05a01007387 */ /* 0x000fe20000100800 */
[-C--:B------:R-:W-:Y:S01]  /*12510*/  IADD3 R54, P6, PT, R37, R7.reuse, RZ ;  /* 0x0000000725367210 */ /* 0x080fe20007fde0ff */
[----:B------:R-:W-:Y:S01]  /*12520*/  IMAD R48, R91, UR42, RZ ;  /* 0x0000002a5b307c24 */ /* 0x000fe2000f8e02ff */
[----:B------:R-:W-:Y:S01]  /*12530*/  LEA.HI.X.SX32 R77, R39, R6, 0x1, P5 ;  /* 0x00000006274d7211 */ /* 0x000fe200028f0eff */
[----:B------:R-:W-:Y:S01]  /*12540*/  STL [R1+0x46c], R53 ;  /* 0x00046c3501007387 */ /* 0x000fe20000100800 */
[----:B------:R-:W-:-:S03]  /*12550*/  IADD3 R75, P5, PT, R12, R7, RZ ;  /* 0x000000070c4b7210 */ /* 0x000fc60007fbe0ff */
[----:B------:R-:W3:Y:S01]  /*12560*/  LDL.LU R5, [R1+0x1638] ;  /* 0x0016380001057983 */ /* 0x000ee20000300800 */
[----:B------:R-:W-:-:S03]  /*12570*/  LEA.HI.X.SX32 R50, R37, R6, 0x1, P6 ;  /* 0x0000000625327211 */ /* 0x000fc600030f0eff */
[----:B------:R-:W-:Y:S01]  /*12580*/  STL [R1+0x4f0], R88 ;  /* 0x0004f05801007387 */ /* 0x000fe20000100800 */
[----:B------:R-:W-:-:S03]  /*12590*/  IADD3 R71, P6, PT, R14, R7, RZ ;  /* 0x000000070e477210 */ /* 0x000fc60007fde0ff */
[----:B------:R-:W-:Y:S01]  /*125a0*/  STL [R1+0x4ac], R55 ;  /* 0x0004ac3701007387 */ /* 0x000fe20000100800 */
[----:B------:R-:W-:-:S03]  /*125b0*/  LEA.HI.X.SX32 R52, R12, R6, 0x1, P5 ;  /* 0x000000060c347211 */ /* 0x000fc600028f0eff */
[----:B------:R-:W-:Y:S01]  /*125c0*/  STL [R1+0x530], R86 ;  /* 0x0005305601007387 */ /* 0x000fe20000100800 */
[----:B0-----:R-:W-:-:S03]  /*125d0*/  IADD3 R0, P5, PT, R48, R7, RZ ;  /* 0x0000000730007210 */ /* 0x001fc60007fbe0ff */
[----:B------:R-:W-:Y:S01]  /*125e0*/  STL [R1+0x4ec], R63 ;  /* 0x0004ec3f01007387 */ /* 0x000fe20000100800 */
[----:B------:R-:W-:-:S03]  /*125f0*/  LEA.HI.X.SX32 R73, R14, R6, 0x1, P6 ;  /* 0x000000060e497211 */ /* 0x000fc600030f0eff */
[----:B------:R-:W-:Y:S01]  /*12600*/  STL [R1+0x570], R83 ;  /* 0x0005705301007387 */ /* 0x000fe20000100800 */
[----:B------:R-:W-:-:S03]  /*12610*/  IADD3 R20, P6, PT, R46, R7, RZ ;  /* 0x000000072e147210 */ /* 0x000fc60007fde0ff */
[----:B------:R-:W-:Y:S01]  /*12620*/  STL [R1+0x52c], R65 ;  /* 0x00052c4101007387 */ /* 0x000fe20000100800 */
[----:B------:R-:W-:-:S03]  /*12630*/  LEA.HI.X.SX32 R69, R48, R6, 0x1, P5 ;  /* 0x0000000630457211 */ /* 0x000fc600028f0eff */
[----:B------:R-:W-:Y:S01]  /*12640*/  STL [R1+0x5b0], R81 ;  /* 0x0005b05101007387 */ /* 0x000fe20000100800 */
[----:B------:R-:W-:-:S03]  /*12650*/  IMAD R38, R33, UR50, RZ ;  /* 0x0000003221267c24 */ /* 0x000fc6000f8e02ff */
        /* <DEDUP_REMOVED lines=11> */
[----:B------:R-:W-:Y:S01]  /*12710*/  IMAD R39, R15, UR54, RZ ;  /* 0x000000360f277c24 */ /* 0x000fe2000f8e02ff */
[----:B------:R-:W-:Y:S02]  /*12720*/  IADD3 R17, P5, PT, R38, R7, RZ ;  /* 0x0000000726117210 */ /* 0x000fe40007fbe0ff */
        /* <DEDUP_REMOVED lines=20> */
[----:B------:R-:W-:-:S03]  /*12870*/  IADD3 R31, P5, PT, R14, R7, RZ ;  /* 0x000000070e1f7210 */ /* 0x000fc60007fbe0ff */
[----:B------:R-:W-:Y:S01]  /*12880*/  STL [R1+0x76c], R40 ;  /* 0x00076c2801007387 */ /* 0x000fe20000100800 */
[----:B------:R-:W-:-:S03]  /*12890*/  LEA.HI.X.SX32 R15, R37, R6, 0x1, P6 ;  /* 0x00000006250f7211 */ /* 0x000fc600030f0eff */
[----:B------:R-:W-:Y:S01]  /*128a0*/  STL [R1+0x7f0], R11 ;  /* 0x0007f00b01007387 */ /* 0x000fe20000100800 */
[----:B------:R-:W-:-:S03]  /*128b0*/  IADD3 R37, P6, PT, R12, R7, RZ ;  /* 0x000000070c257210 */ /* 0x000fc60007fde0ff */
[----:B------:R-:W-:Y:S04]  /*128c0*/  STL [R1+0x7ac], R21 ;  /* 0x0007ac1501007387 */ /* 0x000fe80000100800 */
[----:B------:R-:W-:Y:S04]  /*128d0*/  STL [R1+0x830], R33 ;  /* 0x0008302101007387 */ /* 0x000fe80000100800 */
[----:B------:R-:W3:Y:S04]  /*128e0*/  LDL R39, [R1+0x288] ;  /* 0x0002880001277983 */ /* 0x000ee80000100800 */
[----:B------:R-:W-:Y:S04]  /*128f0*/  STL [R1+0x7ec], R16 ;  /* 0x0007ec1001007387 */ /* 0x000fe80000100800 */
[----:B------:R-:W-:Y:S04]  /*12900*/  STL [R1+0x870], R13 ;  /* 0x0008700d01007387 */ /* 0x000fe80000100800 */
[----:B------:R-:W-:Y:S04]  /*12910*/  STL [R1+0x82c], R10 ;  /* 0x00082c0a01007387 */ /* 0x000fe80000100800 */
[----:B------:R-:W-:Y:S04]  /*12920*/  STL [R1+0x8b0], R31 ;  /* 0x0008b01f01007387 */ /* 0x000fe80000100800 */
[----:B------:R-:W-:Y:S04]  /*12930*/  STL [R1+0x86c], R15 ;  /* 0x00086c0f01007387 */ /* 0x000fe80000100800 */
[----:B------:R-:W-:Y:S01]  /*12940*/  STL [R1+0x8f0], R37 ;  /* 0x0008f02501007387 */ /* 0x000fe20000100800 */
[----:B----4-:R-:W-:Y:S01]  /*12950*/  VIADD R38, R34, 0xffffff80 ;  /* 0xffffff8022267836 */ /* 0x010fe20000000000 */
[----:B------:R-:W-:-:S05]  /*12960*/  LEA.HI.X.SX32 R34, R14, R6, 0x1, P5 ;  /* 0x000000060e227211 */ /* 0x000fca00028f0eff */
[----:B------:R-:W-:Y:S01]  /*12970*/  STL [R1+0x8ac], R34 ;  /* 0x0008ac2201007387 */ /* 0x000fe20000100800 */
[----:B--2---:R-:W-:Y:S02]  /*12980*/  ISETP.GE.U32.AND P5, PT, R8, 0x7fffff09, PT ;  /* 0x7fffff090800780c */ /* 0x004fe40003fa6070 */
[----:B------:R-:W-:Y:S02]  /*12990*/  LEA.HI.X.SX32 R8, R12, R6, 0x1, P6 ;  /* 0x000000060c087211 */ /* 0x000fe400030f0eff */
[----:B------:R-:W-:Y:S01]  /*129a0*/  ISETP.GE.U32.AND P6, PT, R38, 0x7fffff01, PT ;  /* 0x7fffff012600780c */ /* 0x000fe20003fc6070 */
[----:B------:R-:W2:Y:S04]  /*129b0*/  LDL R12, [R1+0x424] ;  /* 0x00042400010c7983 */ /* 0x000ea80000100800 */
[----:B------:R-:W3:Y:S02]  /*129c0*/  LDL R38, [R1+0x284] ;  /* 0x0002840001267983 */ /* 0x000ee40000100800 */
[----:B---3--:R-:W-:-:S04]  /*129d0*/  @P0 LOP3.LUT R39, R39, R38, RZ, 0x3c, !PT ;  /* 0x0000002627270212 */ /* 0x008fc800078e3cff */
[----:B------:R-:W-:-:S04]  /*129e0*/  @P0 LOP3.LUT R38, R39, R38, RZ, 0x3c, !PT ;  /* 0x0000002627260212 */ /* 0x000fc800078e3cff */
[----:B------:R-:W-:-:S05]  /*129f0*/  @P0 LOP3.LUT R39, R39, R38, RZ, 0x3c, !PT ;  /* 0x0000002627270212 */ /* 0x000fca00078e3cff */
[----:B------:R-:W3:Y:S04]  /*12a00*/  @P0 LDG.E.U8 R2, desc[UR18][R38.64] ;  /* 0x0000001226020981 */ /* 0x000ee8000c1e1100 */
[----:B------:R-:W-:Y:S04]  /*12a10*/  STL [R1+0x8ec], R8 ;  /* 0x0008ec0801007387 */ /* 0x000fe80000100800 */
[----:B---3--:R0:W-:Y:S04]  /*12a20*/  STL [R1+0x2bc], R2 ;  /* 0x0002bc0201007387 */ /* 0x0081e80000100800 */
[----:B0-----:R-:W3:Y:S04]  /*12a30*/  LDL.LU R2, [R1+0x1634] ;  /* 0x0016340001027983 */ /* 0x001ee80000300800 */
[----:B------:R-:W4:Y:S04]  /*12a40*/  LDL R38, [R1+0x2c4] ;  /* 0x0002c40001267983 */ /* 0x000f280000100800 */
[----:B------:R-:W4:Y:S01]  /*12a50*/  LDL R39, [R1+0x2c8] ;  /* 0x0002c80001277983 */ /* 0x000f220000100800 */
[----:B------:R-:W-:-:S02]  /*12a60*/  PRMT R5, RZ, 0x7610, R5 ;  /* 0x00007610ff057816 */ /* 0x000fc40000000005 */
[----:B----4-:R-:W-:-:S04]  /*12a70*/  @P0 LOP3.LUT R39, R39, R38, RZ, 0x3c, !PT ;  /* 0x0000002627270212 */ /* 0x010fc800078e3cff */
[----:B------:R-:W-:-:S04]  /*12a80*/  @P0 LOP3.LUT R38, R39, R38, RZ, 0x3c, !PT ;  /* 0x0000002627260212 */ /* 0x000fc800078e3cff */
[----:B------:R-:W-:-:S05]  /*12a90*/  @P0 LOP3.LUT R39, R39, R38, RZ, 0x3c, !PT ;  /* 0x0000002627270212 */ /* 0x000fca00078e3cff */
[----:B------:R-:W4:Y:S01]  /*12aa0*/  @P0 LDG.E.U8 R5, desc[UR18][R38.64] ;  /* 0x0000001226050981 */ /* 0x000f22000c1e1100 */
[----:B------:R-:W-:-:S03]  /*12ab0*/  PRMT R14, RZ, 0x7610, R14 ;  /* 0x00007610ff0e7816 */ /* 0x000fc6000000000e */
[----:B----4-:R0:W-:Y:S04]  /*12ac0*/  STL [R1+0x2b4], R5 ;  /* 0x0002b40501007387 */ /* 0x0101e80000100800 */
[----:B0-----:R-:W4:Y:S04]  /*12ad0*/  LDL.LU R5, [R1+0x1630] ;  /* 0x0016300001057983 */ /* 0x001f280000300800 */
[----:B------:R-:W2:Y:S01]  /*12ae0*/  LDL R39, [R1+0x324] ;  /* 0x0003240001277983 */ /* 0x000ea20000100800 */
[----:B------:R-:W-:-:S03]  /*12af0*/  @P0 IMAD.MOV.U32 R38, RZ, RZ, R3 ;  /* 0x000000ffff260224 */ /* 0x000fc600078e0003 */
[----:B------:R-:W3:Y:S04]  /*12b00*/  LDL.LU R3, [R1+0x162c] ;  /* 0x00162c0001037983 */ /* 0x000ee80000300800 */
[----:B--2---:R0:W2:Y:S04]  /*12b10*/  @P0 LDG.E.U8 R14, desc[UR18][R38.64] ;  /* 0x00000012260e0981 */ /* 0x0040a8000c1e1100 */
[----:B------:R-:W0:Y:S04]  /*12b20*/  LDL R38, [R1+0x364] ;  /* 0x0003640001267983 */ /* 0x000e280000100800 */
[----:B------:R-:W0:Y:S01]  /*12b30*/  LDL R39, [R1+0x368] ;  /* 0x0003680001277983 */ /* 0x000e220000100800 */
[----:B---3--:R-:W-:-:S02]  /*12b40*/  PRMT R2, RZ, 0x7610, R2 ;  /* 0x00007610ff027816 */ /* 0x008fc40000000002 */
[----:B0-----:R-:W-:-:S04]  /*12b50*/  @P0 LOP3.LUT R39, R39, R38, RZ, 0x3c, !PT ;  /* 0x0000002627270212 */ /* 0x001fc800078e3cff */
[----:B------:R-:W-:-:S04]  /*12b60*/  @P0 LOP3.LUT R38, R39, R38, RZ, 0x3c, !PT ;  /* 0x0000002627260212 */ /* 0x000fc800078e3cff */
[----:B------:R-:W-:-:S05]  /*12b70*/  @P0 LOP3.LUT R39, R39, R38, RZ, 0x3c, !PT ;  /* 0x0000002627270212 */ /* 0x000fca00078e3cff */
[----:B------:R-:W3:Y:S04]  /*12b80*/  @P0 LDG.E.U8 R2, desc[UR18][R38.64] ;  /* 0x0000001226020981 */ /* 0x000ee8000c1e1100 */
[----:B--2---:R0:W-:Y:S04]  /*12b90*/  STL [R1+0x2a4], R14 ;  /* 0x0002a40e01007387 */ /* 0x0041e80000100800 */
[----:B0-----:R-:W2:Y:S04]  /*12ba0*/  LDL R14, [R1+0x528] ;  /* 0x00052800010e7983 */ /* 0x001ea80000100800 */
[----:B---3--:R0:W-:Y:S04]  /*12bb0*/  STL [R1+0x29c], R2 ;  /* 0x00029c0201007387 */ /* 0x0081e80000100800 */
[----:B0-----:R-:W3:Y:S04]  /*12bc0*/  LDL.LU R2, [R1+0x1628] ;  /* 0x0016280001027983 */ /* 0x001ee80000300800 */
[----:B------:R-:W2:Y:S01]  /*12bd0*/  LDL R39, [R1+0x3a4] ;  /* 0x0003a40001277983 */ /* 0x000ea20000100800 */
[----:B----4-:R-:W-:Y:S01]  /*12be0*/  PRMT R5, RZ, 0x7610, R5 ;  /* 0x00007610ff057816 */ /* 0x010fe20000000005 */
[----:B------:R-:W-:-:S02]  /*12bf0*/  @P0 IMAD.MOV.U32 R38, RZ, RZ, R4 ;  /* 0x000000ffff260224 */ /* 0x000fc400078e0004 */
[----:B------:R-:W4:Y:S04]  /*12c00*/  LDL.LU R4, [R1+0x1624] ;  /* 0x0016240001047983 */ /* 0x000f280000300800 */
[----:B--2---:R-:W2:Y:S04]  /*12c10*/  @P0 LDG.E.U8 R5, desc[UR18][R38.64] ;  /* 0x0000001226050981 */ /* 0x004ea8000c1e1100 */
[----:B--2---:R0:W-:Y:S04]  /*12c20*/  STL [R1+0x7c], R5 ;  /* 0x00007c0501007387 */ /* 0x0041e80000100800 */
[----:B0-----:R-:W2:Y:S04]  /*12c30*/  LDL.LU R5, [R1+0x1620] ;  /* 0x0016200001057983 */ /* 0x001ea80000300800 */
[----:B------:R-:W2:Y:S04]  /*12c40*/  LDL R38, [R1+0x3e4] ;  /* 0x0003e40001267983 */ /* 0x000ea80000100800 */
[----:B------:R-:W2:Y:S01]  /*12c50*/  LDL R39, [R1+0x3e8] ;  /* 0x0003e80001277983 */ /* 0x000ea20000100800 */
[----:B------:R-:W-:-:S02]  /*12c60*/  PRMT R3, RZ, 0x7610, R3 ;  /* 0x00007610ff037816 */ /* 0x000fc40000000003 */
[----:B---3--:R-:W-:Y:S02]  /*12c70*/  PRMT R2, RZ, 0x7610, R2 ;  /* 0x00007610ff027816 */ /* 0x008fe40000000002 */
[----:B--2---:R-:W-:-:S04]  /*12c80*/  @P0 LOP3.LUT R39, R39, R38, RZ, 0x3c, !PT ;  /* 0x0000002627270212 */ /* 0x004fc800078e3cff */
[----:B------:R-:W-:-:S04]  /*12c90*/  @P0 LOP3.LUT R38, R39, R38, RZ, 0x3c, !PT ;  /* 0x0000002627260212 */ /* 0x000fc800078e3cff */
[----:B------:R-:W-:-:S05]  /*12ca0*/  @P0 LOP3.LUT R39, R39, R38, RZ, 0x3c, !PT ;  /* 0x0000002627270212 */ /* 0x000fca00078e3cff */
[----:B------:R0:W2:Y:S02]  /*12cb0*/  @P0 LDG.E.U8 R3, desc[UR18][R38.64] ;  /* 0x0000001226030981 */ /* 0x0000a4000c1e1100 */
[----:B0-----:R-:W-:Y:S02]  /*12cc0*/  @P0 IMAD.MOV.U32 R38, RZ, RZ, R85 ;  /* 0x000000ffff260224 */ /* 0x001fe400078e0055 */
[----:B------:R-:W-:-:S05]  /*12cd0*/  @P0 IMAD.MOV.U32 R39, RZ, RZ, R12 ;  /* 0x000000ffff270224 */ /* 0x000fca00078e000c */
[----:B------:R0:W3:Y:S01]  /*12ce0*/  @P0 LDG.E.U8 R2, desc[UR18][R38.64] ;  /* 0x0000001226020981 */ /* 0x0000e2000c1e1100 */
[----:B----4-:R-:W-:Y:S01]  /*12cf0*/  PRMT R4, RZ, 0x7610, R4 ;  /* 0x00007610ff047816 */ /* 0x010fe20000000004 */
[----:B0-----:R-:W-:Y:S02]  /*12d00*/  @P0 IMAD.MOV.U32 R38, RZ, RZ, R35 ;  /* 0x000000ffff260224 */ /* 0x001fe400078e0023 */
[----:B------:R-:W-:-:S05]  /*12d10*/  @P0 IMAD.MOV.U32 R39, RZ, RZ, R93 ;  /* 0x000000ffff270224 */ /* 0x000fca00078e005d */
[----:B------:R-:W4:Y:S04]  /*12d20*/  @P0 LDG.E.U8 R4, desc[UR18][R38.64] ;  /* 0x0000001226040981 */ /* 0x000f28000c1e1100 */
[----:B--2---:R0:W-:Y:S04]  /*12d30*/  STL [R1+0x149c], R3 ;  /* 0x00149c0301007387 */ /* 0x0041e80000100800 */
[----:B0-----:R-:W2:Y:S04]  /*12d40*/  LDL R3, [R1+0x5a4] ;  /* 0x0005a40001037983 */ /* 0x001ea80000100800 */
[----:B------:R-:W2:Y:S04]  /*12d50*/  LDL.LU R85, [R1+0x161c] ;  /* 0x00161c0001557983 */ /* 0x000ea80000300800 */
[----:B---3--:R0:W-:Y:S04]  /*12d60*/  STL [R1+0x14a0], R2 ;  /* 0x0014a00201007387 */ /* 0x0081e80000100800 */
[----:B0-----:R-:W3:Y:S04]  /*12d70*/  LDL R2, [R1+0x564] ;  /* 0x0005640001027983 */ /* 0x001ee80000100800 */
[----:B------:R-:W2:Y:S04]  /*12d80*/  LDL.LU R93, [R1+0x1618] ;  /* 0x00161800015d7983 */ /* 0x000ea80000300800 */
[----:B------:R-:W2:Y:S04]  /*12d90*/  LDL.LU R35, [R1+0x1614] ;  /* 0x0016140001237983 */ /* 0x000ea80000300800 */
[----:B------:R-:W2:Y:S04]  /*12da0*/  LDL R38, [R1+0x4a4] ;  /* 0x0004a40001267983 */ /* 0x000ea80000100800 */
[----:B------:R-:W2:Y:S01]  /*12db0*/  LDL R39, [R1+0x4a8] ;  /* 0x0004a80001277983 */ /* 0x000ea20000100800 */
[----:B------:R-:W-:-:S03]  /*12dc0*/  PRMT R5, RZ, 0x7610, R5 ;  /* 0x00007610ff057816 */ /* 0x000fc60000000005 */
[----:B------:R-:W3:Y:S04]  /*12dd0*/  LDL R12, [R1+0x5e4] ;  /* 0x0005e400010c7983 */ /* 0x000ee80000100800 */
[----:B----4-:R0:W-:Y:S04]  /*12de0*/  STL [R1+0x14a4], R4 ;  /* 0x0014a40401007387 */ /* 0x0101e80000100800 */
[----:B0-----:R-:W4:Y:S01]  /*12df0*/  LDL R4, [R1+0x524] ;  /* 0x0005240001047983 */ /* 0x001f220000100800 */
[----:B--2---:R-:W-:-:S04]  /*12e00*/  @P0 LOP3.LUT R39, R39, R38, RZ, 0x3c, !PT ;  /* 0x0000002627270212 */ /* 0x004fc800078e3cff */
[----:B------:R-:W-:-:S04]  /*12e10*/  @P0 LOP3.LUT R38, R39, R38, RZ, 0x3c, !PT ;  /* 0x0000002627260212 */ /* 0x000fc800078e3cff */
[----:B------:R-:W-:-:S05]  /*12e20*/  @P0 LOP3.LUT R39, R39, R38, RZ, 0x3c, !PT ;  /* 0x0000002627270212 */ /* 0x000fca00078e3cff */
[----:B------:R0:W2:Y:S04]  /*12e30*/  @P0 LDG.E.U8 R5, desc[UR18][R38.64] ;  /* 0x0000001226050981 */ /* 0x0000a8000c1e1100 */
[----:B------:R-:W0:Y:S04]  /*12e40*/  LDL R38, [R1+0x4e4] ;  /* 0x0004e40001267983 */ /* 0x000e280000100800 */
[----:B------:R-:W0:Y:S01]  /*12e50*/  LDL R39, [R1+0x4e8] ;  /* 0x0004e80001277983 */ /* 0x000e220000100800 */
[----:B------:R-:W-:Y:S02]  /*12e60*/  PRMT R85, RZ, 0x7610, R85 ;  /* 0x00007610ff557816 */ /* 0x000fe40000000055 */
[----:B------:R-:W-:-:S02]  /*12e70*/  PRMT R93, RZ, 0x7610, R93 ;  /* 0x00007610ff5d7816 */ /* 0x000fc4000000005d */
[----:B------:R-:W-:Y:S02]  /*12e80*/  PRMT R35, RZ, 0x7610, R35 ;  /* 0x00007610ff237816 */ /* 0x000fe40000000023 */
[----:B------:R-:W-:Y:S02]  /*12e90*/  PRMT R91, RZ, 0x7610, R91 ;  /* 0x00007610ff5b7816 */ /* 0x000fe4000000005b */
[----:B0-----:R-:W-:-:S04]  /*12ea0*/  @P0 LOP3.LUT R39, R39, R38, RZ, 0x3c, !PT ;  /* 0x0000002627270212 */ /* 0x001fc800078e3cff */
[----:B------:R-:W-:-:S04]  /*12eb0*/  @P0 LOP3.LUT R38, R39, R38, RZ, 0x3c, !PT ;  /* 0x0000002627260212 */ /* 0x000fc800078e3cff */
[----:B------:R-:W-:-:S05]  /*12ec0*/  @P0 LOP3.LUT R39, R39, R38, RZ, 0x3c, !PT ;  /* 0x0000002627270212 */ /* 0x000fca00078e3cff */
[----:B------:R0:W2:Y:S02]  /*12ed0*/  @P0 LDG.E.U8 R85, desc[UR18][R38.64] ;  /* 0x0000001226550981 */ /* 0x0000a4000c1e1100 */
[----:B0-----:R-:W-:Y:S02]  /*12ee0*/  @P0 IMAD.MOV.U32 R38, RZ, RZ, R14 ;  /* 0x000000ffff260224 */ /* 0x001fe400078e000e */
[----:B----4-:R-:W-:-:S05]  /*12ef0*/  @P0 IMAD.MOV.U32 R39, RZ, RZ, R4 ;  /* 0x000000ffff270224 */ /* 0x010fca00078e0004 */
[----:B------:R0:W4:Y:S02]  /*12f00*/  @P0 LDG.E.U8 R93, desc[UR18][R38.64] ;  /* 0x00000012265d0981 */ /* 0x000124000c1e1100 */
[----:B0-----:R-:W-:Y:S02]  /*12f10*/  @P0 IMAD.MOV.U32 R38, RZ, RZ, R87 ;  /* 0x000000ffff260224 */ /* 0x001fe400078e0057 */
[----:B---3--:R-:W-:-:S05]  /*12f20*/  @P0 IMAD.MOV.U32 R39, RZ, RZ, R2 ;  /* 0x000000ffff270224 */ /* 0x008fca00078e0002 */
[----:B------:R0:W3:Y:S02]  /*12f30*/  @P0 LDG.E.U8 R35, desc[UR18][R38.64] ;  /* 0x0000001226230981 */ /* 0x0000e4000c1e1100 */
[----:B0-----:R-:W-:Y:S02]  /*12f40*/  @P0 IMAD.MOV.U32 R38, RZ, RZ, R84 ;  /* 0x000000ffff260224 */ /* 0x001fe400078e0054 */
[----:B------:R-:W-:-:S05]  /*12f50*/  @P0 IMAD.MOV.U32 R39, RZ, RZ, R3 ;  /* 0x000000ffff270224 */ /* 0x000fca00078e0003 */
[----:B------:R0:W3:Y:S04]  /*12f60*/  @P0 LDG.E.U8 R91, desc[UR18][R38.64] ;  /* 0x00000012265b0981 */ /* 0x0000e8000c1e1100 */
[----:B--2---:R1:W-:Y:S01]  /*12f70*/  STL [R1+0x14a8], R5 ;  /* 0x0014a80501007387 */ /* 0x0043e20000100800 */
[----:B------:R-:W-:Y:S01]  /*12f80*/  PRMT R89, RZ, 0x7610, R89 ;  /* 0x00007610ff597816 */ /* 0x000fe20000000059 */
[----:B0-----:R-:W-:Y:S02]  /*12f90*/  @P0 IMAD.MOV.U32 R38, RZ, RZ, R82 ;  /* 0x000000ffff260224 */ /* 0x001fe400078e0052 */
[----:B------:R-:W-:-:S05]  /*12fa0*/  @P0 IMAD.MOV.U32 R39, RZ, RZ, R12 ;  /* 0x000000ffff270224 */ /* 0x000fca00078e000c */
[----:B------:R0:W2:Y:S04]  /*12fb0*/  @P0 LDG.E.U8 R89, desc[UR18][R38.64] ;  /* 0x0000001226590981 */ /* 0x0000a8000c1e1100 */
[----:B------:R0:W-:Y:S04]  /*12fc0*/  STL [R1+0x14ac], R85 ;  /* 0x0014ac5501007387 */ /* 0x0001e80000100800 */
[----:B-1----:R-:W2:Y:S04]  /*12fd0*/  LDL R5, [R1+0x6e4] ;  /* 0x0006e40001057983 */ /* 0x002ea80000100800 */
[----:B------:R-:W2:Y:S04]  /*12fe0*/  LDL R14, [R1+0x6e8] ;  /* 0x0006e800010e7983 */ /* 0x000ea80000100800 */
[----:B0-----:R-:W2:Y:S04]  /*12ff0*/  LDL R85, [R1+0x6a4] ;  /* 0x0006a40001557983 */ /* 0x001ea80000100800 */
[----:B----4-:R0:W-:Y:S04]  /*13000*/  STL [R1+0x14b0], R93 ;  /* 0x0014b05d01007387 */ /* 0x0101e80000100800 */
[----:B0-----:R-:W4:Y:S04]  /*13010*/  LDL R93, [R1+0x668] ;  /* 0x00066800015d7983 */ /* 0x001f280000100800 */
[----:B------:R-:W2:Y:S04]  /*13020*/  LDL.LU R87, [R1+0x1610] ;  /* 0x0016100001577983 */ /* 0x000ea80000300800 */
[----:B---3--:R-:W-:Y:S04]  /*13030*/  STL [R1+0x14b4], R35 ;  /* 0x0014b42301007387 */ /* 0x008fe80000100800 */
[----:B------:R-:W3:Y:S04]  /*13040*/  LDL.LU R84, [R1+0x160c] ;  /* 0x00160c0001547983 */ /* 0x000ee80000300800 */
[----:B------:R-:W4:Y:S04]  /*13050*/  LDL R4, [R1+0x724] ;  /* 0x0007240001047983 */ /* 0x000f280000100800 */
[----:B------:R-:W4:Y:S04]  /*13060*/  LDL R2, [R1+0x728] ;  /* 0x0007280001027983 */ /* 0x000f280000100800 */
[----:B------:R0:W-:Y:S04]  /*13070*/  STL [R1+0x14b8], R91 ;  /* 0x0014b85b01007387 */ /* 0x0001e80000100800 */
[----:B0-----:R-:W4:Y:S04]  /*13080*/  LDL R91, [R1+0x664] ;  /* 0x00066400015b7983 */ /* 0x001f280000100800 */
[----:B------:R-:W4:Y:S04]  /*13090*/  LDL.LU R82, [R1+0x1608] ;  /* 0x0016080001527983 */ /* 0x000f280000300800 */
[----:B------:R-:W4:Y:S04]  /*130a0*/  LDL R39, [R1+0x628] ;  /* 0x0006280001277983 */ /* 0x000f280000100800 */
[----:B------:R-:W4:Y:S04]  /*130b0*/  LDL R3, [R1+0x764] ;  /* 0x0007640001037983 */ /* 0x000f280000100800 */
[----:B------:R-:W4:Y:S01]  /*130c0*/  LDL R12, [R1+0x768] ;  /* 0x00076800010c7983 */ /* 0x000f220000100800 */
[----:B--2---:R-:W-:-:S02]  /*130d0*/  PRMT R87, RZ, 0x7610, R87 ;  /* 0x00007610ff577816 */ /* 0x004fc40000000057 */
[----:B---3--:R-:W-:Y:S01]  /*130e0*/  PRMT R84, RZ, 0x7610, R84 ;  /* 0x00007610ff547816 */ /* 0x008fe20000000054 */
[----:B----4-:R-:W-:Y:S02]  /*130f0*/  @P0 IMAD.MOV.U32 R38, RZ, RZ, R39 ;  /* 0x000000ffff260224 */ /* 0x010fe400078e0027 */
[----:B------:R-:W-:-:S05]  /*13100*/  @P0 IMAD.MOV.U32 R39, RZ, RZ, R78 ;  /* 0x000000ffff270224 */ /* 0x000fca00078e004e */
[----:B------:R0:W2:Y:S02]  /*13110*/  @P0 LDG.E.U8 R87, desc[UR18][R38.64] ;  /* 0x0000001226570981 */ /* 0x0000a4000c1e1100 */
[----:B0-----:R-:W-:Y:S02]  /*13120*/  @P0 IMAD.MOV.U32 R38, RZ, RZ, R93 ;  /* 0x000000ffff260224 */ /* 0x001fe400078e005d */
[----:B------:R-:W-:-:S05]  /*13130*/  @P0 IMAD.MOV.U32 R39, RZ, RZ, R91 ;  /* 0x000000ffff270224 */ /* 0x000fca00078e005b */
[----:B------:R0:W3:Y:S04]  /*13140*/  @P0 LDG.E.U8 R84, desc[UR18][R38.64] ;  /* 0x0000001226540981 */ /* 0x0000e8000c1e1100 */
[----:B------:R-:W-:Y:S04]  /*13150*/  STL [R1+0x14bc], R89 ;  /* 0x0014bc5901007387 */ /* 0x000fe80000100800 */
[----:B------:R-:W4:Y:S01]  /*13160*/  LDL.LU R78, [R1+0x1604] ;  /* 0x00160400014e7983 */ /* 0x000f220000300800 */
[----:B0-----:R-:W-:-:S03]  /*13170*/  @P0 IMAD.MOV.U32 R38, RZ, RZ, R76 ;  /* 0x000000ffff260224 */ /* 0x001fc600078e004c */
[----:B--2---:R0:W-:Y:S04]  /*13180*/  STL [R1+0x14c0], R87 ;  /* 0x0014c05701007387 */ /* 0x0041e80000100800 */
[----:B0-----:R-:W2:Y:S04]  /*13190*/  LDL R87, [R1+0x7e4] ;  /* 0x0007e40001577983 */ /* 0x001ea80000100800 */
[----:B---3--:R-:W-:Y:S04]  /*131a0*/  STL [R1+0x14c4], R84 ;  /* 0x0014c45401007387 */ /* 0x008fe80000100800 */
[----:B------:R-:W3:Y:S01]  /*131b0*/  LDL.LU R76, [R1+0x1600] ;  /* 0x00160000014c7983 */ /* 0x000ee20000300800 */
[----:B------:R-:W-:Y:S01]  /*131c0*/  PRMT R82, RZ, 0x7610, R82 ;  /* 0x00007610ff527816 */ /* 0x000fe20000000052 */
[----:B------:R-:W-:Y:S01]  /*131d0*/  @P0 IMAD.MOV.U32 R39, RZ, RZ, R85 ;  /* 0x000000ffff270224 */ /* 0x000fe200078e0055 */
[----:B------:R-:W-:Y:S01]  /*131e0*/  PRMT R80, RZ, 0x7610, R80 ;  /* 0x00007610ff507816 */ /* 0x000fe20000000050 */
[----:B------:R-:W2:Y:S04]  /*131f0*/  LDL R89, [R1+0x828] ;  /* 0x0008280001597983 */ /* 0x000ea80000100800 */
[----:B------:R0:W2:Y:S01]  /*13200*/  @P0 LDG.E.U8 R82, desc[UR18][R38.64] ;  /* 0x0000001226520981 */ /* 0x0000a2000c1e1100 */
[----:B----4-:R-:W-:Y:S01]  /*13210*/  PRMT R78, RZ, 0x7610, R78 ;  /* 0x00007610ff4e7816 */ /* 0x010fe2000000004e */
[----:B0-----:R-:W-:-:S02]  /*13220*/  @P0 IMAD.MOV.U32 R38, RZ, RZ, R14 ;  /* 0x000000ffff260224 */ /* 0x001fc400078e000e */
[----:B------:R-:W-:-:S05]  /*13230*/  @P0 IMAD.MOV.U32 R39, RZ, RZ, R5 ;  /* 0x000000ffff270224 */ /* 0x000fca00078e0005 */
[----:B------:R0:W4:Y:S02]  /*13240*/  @P0 LDG.E.U8 R80, desc[UR18][R38.64] ;  /* 0x0000001226500981 */ /* 0x000124000c1e1100 */
[----:B0-----:R-:W-:Y:S02]  /*13250*/  @P0 IMAD.MOV.U32 R38, RZ, RZ, R2 ;  /* 0x000000ffff260224 */ /* 0x001fe400078e0002 */
[----:B------:R-:W-:-:S05]  /*13260*/  @P0 IMAD.MOV.U32 R39, RZ, RZ, R4 ;  /* 0x000000ffff270224 */ /* 0x000fca00078e0004 */
[----:B------:R0:W4:Y:S02]  /*13270*/  @P0 LDG.E.U8 R78, desc[UR18][R38.64] ;  /* 0x00000012264e0981 */ /* 0x000124000c1e1100 */
[----:B0-----:R-:W-:Y:S02]  /*13280*/  @P0 IMAD.MOV.U32 R38, RZ, RZ, R12 ;  /* 0x000000ffff260224 */ /* 0x001fe400078e000c */
[----:B------:R-:W-:Y:S01]  /*13290*/  @P0 IMAD.MOV.U32 R39, RZ, RZ, R3 ;  /* 0x000000ffff270224 */ /* 0x000fe200078e0003 */
[----:B------:R-:W-:Y:S02]  /*132a0*/  PRMT R74, RZ, 0x7610, R74 ;  /* 0x00007610ff4a7816 */ /* 0x000fe4000000004a */
[----:B------:R-:W-:Y:S02]  /*132b0*/  PRMT R72, RZ, 0x7610, R72 ;  /* 0x00007610ff487816 */ /* 0x000fe40000000048 */
[----:B---3--:R-:W-:-:S06]  /*132c0*/  PRMT R76, RZ, 0x7610, R76 ;  /* 0x00007610ff4c7816 */ /* 0x008fcc000000004c */
[----:B------:R0:W3:Y:S02]  /*132d0*/  @P0 LDG.E.U8 R76, desc[UR18][R38.64] ;  /* 0x00000012264c0981 */ /* 0x0000e4000c1e1100 */
[----:B0-----:R-:W-:Y:S02]  /*132e0*/  @P0 IMAD.MOV.U32 R38, RZ, RZ, R66 ;  /* 0x000000ffff260224 */ /* 0x001fe400078e0042 */
[----:B------:R-:W-:-:S05]  /*132f0*/  @P0 IMAD.MOV.U32 R39, RZ, RZ, R68 ;  /* 0x000000ffff270224 */ /* 0x000fca00078e0044 */
[----:B------:R0:W3:Y:S02]  /*13300*/  @P0 LDG.E.U8 R74, desc[UR18][R38.64] ;  /* 0x00000012264a0981 */ /* 0x0000e4000c1e1100 */
[----:B0-----:R-:W-:Y:S02]  /*13310*/  @P0 IMAD.MOV.U32 R38, RZ, RZ, R64 ;  /* 0x000000ffff260224 */ /* 0x001fe400078e0040 */
[----:B--2---:R-:W-:-:S05]  /*13320*/  @P0 IMAD.MOV.U32 R39, RZ, RZ, R87 ;  /* 0x000000ffff270224 */ /* 0x004fca00078e0057 */
[----:B------:R0:W2:Y:S04]  /*13330*/  @P0 LDG.E.U8 R72, desc[UR18][R38.64] ;  /* 0x0000001226480981 */ /* 0x0000a8000c1e1100 */
[----:B------:R-:W-:Y:S04]  /*13340*/  STL [R1+0x14c8], R82 ;  /* 0x0014c85201007387 */ /* 0x000fe80000100800 */
[----:B------:R-:W2:Y:S04]  /*13350*/  LDL R91, [R1+0x864] ;  /* 0x00086400015b7983 */ /* 0x000ea80000100800 */
[----:B------:R-:W2:Y:S04]  /*13360*/  LDL R14, [R1+0x868] ;  /* 0x00086800010e7983 */ /* 0x000ea80000100800 */
[----:B------:R-:W2:Y:S04]  /*13370*/  LDL R93, [R1+0x8a4] ;  /* 0x0008a400015d7983 */ /* 0x000ea80000100800 */
[----:B------:R-:W2:Y:S04]  /*13380*/  LDL R85, [R1+0x8a8] ;  /* 0x0008a80001557983 */ /* 0x000ea80000100800 */
[----:B----4-:R-:W-:Y:S04]  /*13390*/  STL [R1+0x14cc], R80 ;  /* 0x0014cc5001007387 */ /* 0x010fe80000100800 */
[----:B------:R-:W4:Y:S04]  /*133a0*/  LDL R5, [R1+0x8e8] ;  /* 0x0008e80001057983 */ /* 0x000f280000100800 */
[----:B------:R-:W-:Y:S04]  /*133b0*/  STL [R1+0x14d0], R78 ;  /* 0x0014d04e01007387 */ /* 0x000fe80000100800 */
[----:B------:R-:W4:Y:S04]  /*133c0*/  LDL R4, [R1+0x924] ;  /* 0x0009240001047983 */ /* 0x000f280000100800 */
[----:B------:R-:W4:Y:S01]  /*133d0*/  LDL R2, [R1+0x928] ;  /* 0x0009280001027983 */ /* 0x000f220000100800 */
[----:B0-----:R-:W-:-:S03]  /*133e0*/  @P0 IMAD.MOV.U32 R39, RZ, RZ, R62 ;  /* 0x000000ffff270224 */ /* 0x001fc600078e003e */
[----:B---3--:R-:W-:Y:S04]  /*133f0*/  STL [R1+0x14d4], R76 ;  /* 0x0014d44c01007387 */ /* 0x008fe80000100800 */
[----:B------:R-:W3:Y:S04]  /*13400*/  LDL.LU R68, [R1+0x15fc] ;  /* 0x0015fc0001447983 */ /* 0x000ee80000300800 */
[----:B------:R-:W4:Y:S04]  /*13410*/  LDL.LU R66, [R1+0x15f8] ;  /* 0x0015f80001427983 */ /* 0x000f280000300800 */
[----:B------:R-:W4:Y:S04]  /*13420*/  LDL R3, [R1+0x964] ;  /* 0x0009640001037983 */ /* 0x000f280000100800 */
[----:B------:R-:W4:Y:S04]  /*13430*/  LDL R12, [R1+0x968] ;  /* 0x00096800010c7983 */ /* 0x000f280000100800 */
[----:B------:R-:W-:Y:S04]  /*13440*/  STL [R1+0x14d8], R74 ;  /* 0x0014d84a01007387 */ /* 0x000fe80000100800 */
[----:B------:R-:W4:Y:S04]  /*13450*/  LDL.LU R64, [R1+0x15f4] ;  /* 0x0015f40001407983 */ /* 0x000f280000300800 */
[----:B--2---:R-:W-:Y:S04]  /*13460*/  STL [R1+0x14dc], R72 ;  /* 0x0014dc4801007387 */ /* 0x004fe80000100800 */
[----:B------:R-:W2:Y:S01]  /*13470*/  LDL.LU R62, [R1+0x15f0] ;  /* 0x0015f000013e7983 */ /* 0x000ea20000300800 */
[----:B------:R-:W-:Y:S01]  /*13480*/  PRMT R70, RZ, 0x7610, R70 ;  /* 0x00007610ff467816 */ /* 0x000fe20000000046 */
[----:B------:R-:W-:-:S05]  /*13490*/  @P0 IMAD.MOV.U32 R38, RZ, RZ, R89 ;  /* 0x000000ffff260224 */ /* 0x000fca00078e0059 */
[----:B------:R0:W2:Y:S02]  /*134a0*/  @P0 LDG.E.U8 R70, desc[UR18][R38.64] ;  /* 0x0000001226460981 */ /* 0x0000a4000c1e1100 */
[----:B0-----:R-:W-:Y:S02]  /*134b0*/  @P0 IMAD.MOV.U32 R38, RZ, RZ, R14 ;  /* 0x000000ffff260224 */ /* 0x001fe400078e000e */
[----:B------:R-:W-:Y:S01]  /*134c0*/  @P0 IMAD.MOV.U32 R39, RZ, RZ, R91 ;  /* 0x000000ffff270224 */ /* 0x000fe200078e005b */
[----:B------:R-:W-:Y:S02]  /*134d0*/  PRMT R60, RZ, 0x7610, R60 ;  /* 0x00007610ff3c7816 */ /* 0x000fe4000000003c */
[----:B---3--:R-:W-:Y:S02]  /*134e0*/  PRMT R68, RZ, 0x7610, R68 ;  /* 0x00007610ff447816 */ /* 0x008fe40000000044 */
[----:B----4-:R-:W-:-:S04]  /*134f0*/  PRMT R66, RZ, 0x7610, R66 ;  /* 0x00007610ff427816 */ /* 0x010fc80000000042 */
[----:B------:R0:W3:Y:S02]  /*13500*/  @P0 LDG.E.U8 R68, desc[UR18][R38.64] ;  /* 0x0000001226440981 */ /* 0x0000e4000c1e1100 */
[----:B0-----:R-:W-:Y:S02]  /*13510*/  @P0 IMAD.MOV.U32 R38, RZ, RZ, R85 ;  /* 0x000000ffff260224 */ /* 0x001fe400078e0055 */
[----:B------:R-:W-:Y:S01]  /*13520*/  @P0 IMAD.MOV.U32 R39, RZ, RZ, R93 ;  /* 0x000000ffff270224 */ /* 0x000fe200078e005d */
[----:B------:R-:W-:-:S04]  /*13530*/  PRMT R64, RZ, 0x7610, R64 ;  /* 0x00007610ff407816 */ /* 0x000fc80000000040 */
[----:B------:R0:W4:Y:S02]  /*13540*/  @P0 LDG.E.U8 R66, desc[UR18][R38.64] ;  /* 0x0000001226420981 */ /* 0x000124000c1e1100 */
[----:B0-----:R-:W-:Y:S02]  /*13550*/  @P0 IMAD.MOV.U32 R38, RZ, RZ, R5 ;  /* 0x000000ffff260224 */ /* 0x001fe400078e0005 */
[----:B------:R-:W-:Y:S01]  /*13560*/  @P0 IMAD.MOV.U32 R39, RZ, RZ, R58 ;  /* 0x000000ffff270224 */ /* 0x000fe200078e003a */
[----:B--2---:R-:W-:-:S04]  /*13570*/  PRMT R62, RZ, 0x7610, R62 ;  /* 0x00007610ff3e7816 */ /* 0x004fc8000000003e */
[----:B------:R0:W2:Y:S02]  /*13580*/  @P0 LDG.E.U8 R64, desc[UR18][R38.64] ;  /* 0x0000001226400981 */ /* 0x0000a4000c1e1100 */
[----:B0-----:R-:W-:Y:S02]  /*13590*/  @P0 IMAD.MOV.U32 R38, RZ, RZ, R2 ;  /* 0x000000ffff260224 */ /* 0x001fe400078e0002 */
[----:B------:R-:W-:-:S05]  /*135a0*/  @P0 IMAD.MOV.U32 R39, RZ, RZ, R4 ;  /* 0x000000ffff270224 */ /* 0x000fca00078e0004 */
[----:B------:R0:W2:Y:S02]  /*135b0*/  @P0 LDG.E.U8 R62, desc[UR18][R38.64] ;  /* 0x00000012263e0981 */ /* 0x0000a4000c1e1100 */
[----:B0-----:R-:W-:Y:S02]  /*135c0*/  @P0 IMAD.MOV.U32 R38, RZ, RZ, R12 ;  /* 0x000000ffff260224 */ /* 0x001fe400078e000c */
[----:B------:R-:W-:-:S05]  /*135d0*/  @P0 IMAD.MOV.U32 R39, RZ, RZ, R3 ;  /* 0x000000ffff270224 */ /* 0x000fca00078e0003 */
[----:B------:R0:W2:Y:S04]  /*135e0*/  @P0 LDG.E.U8 R60, desc[UR18][R38.64] ;  /* 0x00000012263c0981 */ /* 0x0000a8000c1e1100 */
[----:B------:R-:W-:Y:S04]  /*135f0*/  STL [R1+0x14e0], R70 ;  /* 0x0014e04601007387 */ /* 0x000fe80000100800 */
[----:B------:R-:W2:Y:S01]  /*13600*/  LDL R14, [R1+0x9e4] ;  /* 0x0009e400010e7983 */ /* 0x000ea20000100800 */
[----:B0-----:R-:W-:Y:S02]  /*13610*/  @P0 IMAD.MOV.U32 R39, RZ, RZ, R56 ;  /* 0x000000ffff270224 */ /* 0x001fe400078e0038 */
[----:B------:R-:W-:Y:S01]  /*13620*/  @P0 IMAD.MOV.U32 R38, RZ, RZ, R32 ;  /* 0x000000ffff260224 */ /* 0x000fe200078e0020 */
[----:B---3--:R-:W-:Y:S04]  /*13630*/  STL [R1+0x14e4], R68 ;  /* 0x0014e44401007387 */ /* 0x008fe80000100800 */
[----:B------:R-:W3:Y:S04]  /*13640*/  LDL R91, [R1+0xa1c] ;  /* 0x000a1c00015b7983 */ /* 0x000ee80000100800 */
[----:B----4-:R-:W-:Y:S04]  /*13650*/  STL [R1+0x14e8], R66 ;  /* 0x0014e84201007387 */ /* 0x010fe80000100800 */
[----:B------:R-:W4:Y:S04]  /*13660*/  LDL.LU R58, [R1+0x15ec] ;  /* 0x0015ec00013a7983 */ /* 0x000f280000300800 */
[----:B------:R-:W3:Y:S04]  /*13670*/  LDL R93, [R1+0xa54] ;  /* 0x000a5400015d7983 */ /* 0x000ee80000100800 */
[----:B------:R-:W3:Y:S04]  /*13680*/  LDL R85, [R1+0x28c] ;  /* 0x00028c0001557983 */ /* 0x000ee80000100800 */
[----:B--2---:R-:W-:Y:S04]  /*13690*/  STL [R1+0x14ec], R64 ;  /* 0x0014ec4001007387 */ /* 0x004fe80000100800 */
[----:B------:R-:W-:Y:S04]  /*136a0*/  STL [R1+0x14f0], R62 ;  /* 0x0014f03e01007387 */ /* 0x000fe80000100800 */
[----:B------:R-:W2:Y:S04]  /*136b0*/  LDL R5, [R1+0x32c] ;  /* 0x00032c0001057983 */ /* 0x000ea80000100800 */
[----:B------:R-:W2:Y:S04]  /*136c0*/  LDL R4, [R1+0x36c] ;  /* 0x00036c0001047983 */ /* 0x000ea80000100800 */
[----:B------:R-:W-:Y:S04]  /*136d0*/  STL [R1+0x14f4], R60 ;  /* 0x0014f43c01007387 */ /* 0x000fe80000100800 */
[----:B------:R-:W2:Y:S04]  /*136e0*/  LDL.LU R56, [R1+0x15e8] ;  /* 0x0015e80001387983 */ /* 0x000ea80000300800 */
[----:B------:R-:W2:Y:S01]  /*136f0*/  LDL.LU R32, [R1+0x15e4] ;  /* 0x0015e40001207983 */ /* 0x000ea20000300800 */
[----:B------:R-:W-:-:S02]  /*13700*/  PRMT R59, RZ, 0x7610, R59 ;  /* 0x00007610ff3b7816 */ /* 0x000fc4000000003b */
[----:B------:R-:W-:Y:S01]  /*13710*/  PRMT R57, RZ, 0x7610, R57 ;  /* 0x00007610ff397816 */ /* 0x000fe20000000039 */
[----:B------:R-:W2:Y:S04]  /*13720*/  LDL R2, [R1+0x3ac] ;  /* 0x0003ac0001027983 */ /* 0x000ea80000100800 */
[----:B------:R0:W2:Y:S04]  /*13730*/  @P0 LDG.E.U8 R59, desc[UR18][R38.64] ;  /* 0x00000012263b0981 */ /* 0x0000a8000c1e1100 */
[----:B------:R-:W2:Y:S04]  /*13740*/  LDL R3, [R1+0x3b0] ;  /* 0x0003b00001037983 */ /* 0x000ea80000100800 */
[----:B------:R-:W2:Y:S01]  /*13750*/  LDL R12, [R1+0x3ec] ;  /* 0x0003ec00010c7983 */ /* 0x000ea20000100800 */
[----:B0-----:R-:W-:-:S02]  /*13760*/  @P0 IMAD.MOV.U32 R38, RZ, RZ, R30 ;  /* 0x000000ffff260224 */ /* 0x001fc400078e001e */
[----:B------:R-:W-:Y:S01]  /*13770*/  @P0 IMAD.MOV.U32 R39, RZ, RZ, R14 ;  /* 0x000000ffff270224 */ /* 0x000fe200078e000e */
[----:B----4-:R-:W-:-:S06]  /*13780*/  PRMT R58, RZ, 0x7610, R58 ;  /* 0x00007610ff3a7816 */ /* 0x010fcc000000003a */
[----:B------:R0:W4:Y:S02]  /*13790*/  @P0 LDG.E.U8 R58, desc[UR18][R38.64] ;  /* 0x00000012263a0981 */ /* 0x000124000c1e1100 */
[----:B0-----:R-:W-:Y:S02]  /*137a0*/  @P0 IMAD.MOV.U32 R38, RZ, RZ, R23 ;  /* 0x000000ffff260224 */ /* 0x001fe400078e0017 */
[----:B---3--:R-:W-:-:S05]  /*137b0*/  @P0 IMAD.MOV.U32 R39, RZ, RZ, R91 ;  /* 0x000000ffff270224 */ /* 0x008fca00078e005b */
[----:B------:R0:W3:Y:S02]  /*137c0*/  @P0 LDG.E.U8 R57, desc[UR18][R38.64] ;  /* 0x0000001226390981 */ /* 0x0000e4000c1e1100 */
[----:B0-----:R-:W-:Y:S02]  /*137d0*/  @P0 IMAD.MOV.U32 R38, RZ, RZ, R22 ;  /* 0x000000ffff260224 */ /* 0x001fe400078e0016 */
[----:B------:R-:W-:Y:S01]  /*137e0*/  @P0 IMAD.MOV.U32 R39, RZ, RZ, R93 ;  /* 0x000000ffff270224 */ /* 0x000fe200078e005d */
[----:B--2---:R-:W-:-:S06]  /*137f0*/  PRMT R56, RZ, 0x7610, R56 ;  /* 0x00007610ff387816 */ /* 0x004fcc0000000038 */
[----:B------:R0:W2:Y:S01]  /*13800*/  @P0 LDG.E.U8 R56, desc[UR18][R38.64] ;  /* 0x0000001226380981 */ /* 0x0000a2000c1e1100 */
[----:B------:R-:W-:Y:S01]  /*13810*/  PRMT R32, RZ, 0x7610, R32 ;  /* 0x00007610ff207816 */ /* 0x000fe20000000020 */
[----:B0-----:R-:W-:Y:S02]  /*13820*/  @P0 IMAD.MOV.U32 R38, RZ, RZ, R24 ;  /* 0x000000ffff260224 */ /* 0x001fe400078e0018 */
[----:B------:R-:W-:-:S05]  /*13830*/  @P0 IMAD.MOV.U32 R39, RZ, RZ, R85 ;  /* 0x000000ffff270224 */ /* 0x000fca00078e0055 */
[----:B------:R0:W2:Y:S04]  /*13840*/  @P0 LDG.E.U8 R32, desc[UR18][R38.64] ;  /* 0x0000001226200981 */ /* 0x0000a8000c1e1100 */
[----:B------:R-:W-:Y:S04]  /*13850*/  STL [R1+0x14f8], R59 ;  /* 0x0014f83b01007387 */ /* 0x000fe80000100800 */
[----:B------:R-:W2:Y:S04]  /*13860*/  LDL.LU R30, [R1+0x15e0] ;  /* 0x0015e000011e7983 */ /* 0x000ea80000300800 */
[----:B------:R-:W2:Y:S01]  /*13870*/  LDL R14, [R1+0x42c] ;  /* 0x00042c00010e7983 */ /* 0x000ea20000100800 */
[----:B0-----:R-:W-:-:S03]  /*13880*/  @P0 IMAD.MOV.U32 R39, RZ, RZ, R25 ;  /* 0x000000ffff270224 */ /* 0x001fc600078e0019 */
[----:B----4-:R-:W-:Y:S04]  /*13890*/  STL [R1+0x14fc], R58 ;  /* 0x0014fc3a01007387 */ /* 0x010fe80000100800 */
[----:B------:R-:W4:Y:S04]  /*138a0*/  LDL.LU R23, [R1+0x15dc] ;  /* 0x0015dc0001177983 */ /* 0x000f280000300800 */
[----:B---3--:R-:W-:Y:S04]  /*138b0*/  STL [R1+0x1500], R57 ;  /* 0x0015003901007387 */ /* 0x008fe80000100800 */
[----:B------:R-:W3:Y:S04]  /*138c0*/  LDL.LU R22, [R1+0x15d8] ;  /* 0x0015d80001167983 */ /* 0x000ee80000300800 */
[----:B--2---:R-:W-:Y:S04]  /*138d0*/  STL [R1+0x1504], R56 ;  /* 0x0015043801007387 */ /* 0x004fe80000100800 */
[----:B------:R-:W2:Y:S04]  /*138e0*/  LDL.LU R24, [R1+0x15d4] ;  /* 0x0015d40001187983 */ /* 0x000ea80000300800 */
[----:B------:R0:W-:Y:S04]  /*138f0*/  STL [R1+0x1508], R32 ;  /* 0x0015082001007387 */ /* 0x0001e80000100800 */
[----:B------:R-:W2:Y:S01]  /*13900*/  LDL.LU R25, [R1+0x15d0] ;  /* 0x0015d00001197983 */ /* 0x000ea20000300800 */
[----:B------:R-:W-:-:S03]  /*13910*/  @P0 IMAD.MOV.U32 R38, RZ, RZ, R27 ;  /* 0x000000ffff260224 */ /* 0x000fc600078e001b */
[----:B------:R-:W2:Y:S01]  /*13920*/  LDL.LU R27, [R1+0x15cc] ;  /* 0x0015cc00011b7983 */ /* 0x000ea20000300800 */
[----:B------:R-:W-:-:S06]  /*13930*/  PRMT R30, RZ, 0x7610, R30 ;  /* 0x00007610ff1e7816 */ /* 0x000fcc000000001e */
[----:B------:R1:W2:Y:S02]  /*13940*/  @P0 LDG.E.U8 R30, desc[UR18][R38.64] ;  /* 0x00000012261e0981 */ /* 0x0002a4000c1e1100 */
[----:B-1----:R-:W-:Y:S02]  /*13950*/  @P0 IMAD.MOV.U32 R38, RZ, RZ, R26 ;  /* 0x000000ffff260224 */ /* 0x002fe400078e001a */
[----:B------:R-:W-:Y:S01]  /*13960*/  @P0 IMAD.MOV.U32 R39, RZ, RZ, R5 ;  /* 0x000000ffff270224 */ /* 0x000fe200078e0005 */
[----:B------:R-:W2:Y:S01]  /*13970*/  LDL.LU R26, [R1+0x15c8] ;  /* 0x0015c800011a7983 */ /* 0x000ea20000300800 */
[----:B----4-:R-:W-:-:S06]  /*13980*/  PRMT R23, RZ, 0x7610, R23 ;  /* 0x00007610ff177816 */ /* 0x010fcc0000000017 */
[----:B------:R1:W4:Y:S02]  /*13990*/  @P0 LDG.E.U8 R23, desc[UR18][R38.64] ;  /* 0x0000001226170981 */ /* 0x000324000c1e1100 */
[----:B-1----:R-:W-:Y:S01]  /*139a0*/  @P0 IMAD.MOV.U32 R38, RZ, RZ, R36 ;  /* 0x000000ffff260224 */ /* 0x002fe200078e0024 */
[----:B---3--:R-:W-:Y:S01]  /*139b0*/  PRMT R22, RZ, 0x7610, R22 ;  /* 0x00007610ff167816 */ /* 0x008fe20000000016 */
[----:B------:R-:W-:Y:S01]  /*139c0*/  @P0 IMAD.MOV.U32 R39, RZ, RZ, R4 ;  /* 0x000000ffff270224 */ /* 0x000fe200078e0004 */
[----:B------:R-:W3:Y:S04]  /*139d0*/  LDL.LU R36, [R1+0x15c4] ;  /* 0x0015c40001247983 */ /* 0x000ee80000300800 */
[----:B------:R1:W4:Y:S02]  /*139e0*/  @P0 LDG.E.U8 R22, desc[UR18][R38.64] ;  /* 0x0000001226160981 */ /* 0x000324000c1e1100 */
[----:B-1----:R-:W-:-:S02]  /*139f0*/  @P0 IMAD.MOV.U32 R38, RZ, RZ, R3 ;  /* 0x000000ffff260224 */ /* 0x002fc400078e0003 */
[----:B------:R-:W-:Y:S01]  /*13a00*/  @P0 IMAD.MOV.U32 R39, RZ, RZ, R2 ;  /* 0x000000ffff270224 */ /* 0x000fe200078e0002 */
[----:B--2---:R-:W-:-:S06]  /*13a10*/  PRMT R24, RZ, 0x7610, R24 ;  /* 0x00007610ff187816 */ /* 0x004fcc0000000018 */
[----:B------:R1:W2:Y:S02]  /*13a20*/  @P0 LDG.E.U8 R24, desc[UR18][R38.64] ;  /* 0x0000001226180981 */ /* 0x0002a4000c1e1100 */
[----:B-1----:R-:W-:Y:S02]  /*13a30*/  @P0 IMAD.MOV.U32 R38, RZ, RZ, R28 ;  /* 0x000000ffff260224 */ /* 0x002fe400078e001c */
[----:B------:R-:W2:Y:S01]  /*13a40*/  LDL.LU R28, [R1+0x15c0] ;  /* 0x0015c000011c7983 */ /* 0x000ea20000300800 */
[----:B------:R-:W-:Y:S01]  /*13a50*/  PRMT R25, RZ, 0x7610, R25 ;  /* 0x00007610ff197816 */ /* 0x000fe20000000019 */
[----:B------:R-:W-:-:S05]  /*13a60*/  @P0 IMAD.MOV.U32 R39, RZ, RZ, R12 ;  /* 0x000000ffff270224 */ /* 0x000fca00078e000c */
[----:B------:R1:W4:Y:S02]  /*13a70*/  @P0 LDG.E.U8 R25, desc[UR18][R38.64] ;  /* 0x0000001226190981 */ /* 0x000324000c1e1100 */
[----:B-1----:R-:W-:Y:S02]  /*13a80*/  @P0 IMAD.MOV.U32 R38, RZ, RZ, R29 ;  /* 0x000000ffff260224 */ /* 0x002fe400078e001d */
[----:B------:R-:W4:Y:S01]  /*13a90*/  LDL.LU R29, [R1+0x15bc] ;  /* 0x0015bc00011d7983 */ /* 0x000f220000300800 */
[----:B------:R-:W-:Y:S01]  /*13aa0*/  PRMT R27, RZ, 0x7610, R27 ;  /* 0x00007610ff1b7816 */ /* 0x000fe2000000001b */
[----:B------:R-:W-:-:S05]  /*13ab0*/  @P0 IMAD.MOV.U32 R39, RZ, RZ, R14 ;  /* 0x000000ffff270224 */ /* 0x000fca00078e000e */
[----:B------:R1:W4:Y:S01]  /*13ac0*/  @P0 LDG.E.U8 R27, desc[UR18][R38.64] ;  /* 0x00000012261b0981 */ /* 0x000322000c1e1100 */
[----:B------:R-:W-:Y:S01]  /*13ad0*/  PRMT R26, RZ, 0x7610, R26 ;  /* 0x00007610ff1a7816 */ /* 0x000fe2000000001a */
[----:B-1----:R-:W-:Y:S02]  /*13ae0*/  @P0 IMAD.MOV.U32 R39, RZ, RZ, R53 ;  /* 0x000000ffff270224 */ /* 0x002fe400078e0035 */
[----:B------:R-:W-:Y:S01]  /*13af0*/  @P0 IMAD.MOV.U32 R38, RZ, RZ, R92 ;  /* 0x000000ffff260224 */ /* 0x000fe200078e005c */
[----:B------:R-:W4:Y:S04]  /*13b00*/  LDL.LU R53, [R1+0x15b8] ;  /* 0x0015b80001357983 */ /* 0x000f280000300800 */
[----:B------:R-:W4:Y:S04]  /*13b10*/  LDL.LU R92, [R1+0x15b4] ;  /* 0x0015b400015c7983 */ /* 0x000f280000300800 */
[----:B------:R1:W4:Y:S02]  /*13b20*/  @P0 LDG.E.U8 R26, desc[UR18][R38.64] ;  /* 0x00000012261a0981 */ /* 0x000324000c1e1100 */
[----:B-1----:R-:W-:-:S02]  /*13b30*/  @P0 IMAD.MOV.U32 R38, RZ, RZ, R90 ;  /* 0x000000ffff260224 */ /* 0x002fc400078e005a */
[----:B------:R-:W-:Y:S02]  /*13b40*/  @P0 IMAD.MOV.U32 R39, RZ, RZ, R55 ;  /* 0x000000ffff270224 */ /* 0x000fe400078e0037 */
[----:B------:R-:W4:Y:S04]  /*13b50*/  LDL.LU R55, [R1+0x15b0] ;  /* 0x0015b00001377983 */ /* 0x000f280000300800 */
[----:B------:R-:W4:Y:S01]  /*13b60*/  LDL.LU R90, [R1+0x15ac] ;  /* 0x0015ac00015a7983 */ /* 0x000f220000300800 */
[----:B---3--:R-:W-:-:S06]  /*13b70*/  PRMT R36, RZ, 0x7610, R36 ;  /* 0x00007610ff247816 */ /* 0x008fcc0000000024 */
[----:B------:R1:W3:Y:S02]  /*13b80*/  @P0 LDG.E.U8 R36, desc[UR18][R38.64] ;  /* 0x0000001226240981 */ /* 0x0002e4000c1e1100 */
[----:B-1----:R-:W-:Y:S02]  /*13b90*/  @P0 IMAD.MOV.U32 R39, RZ, RZ, R63 ;  /* 0x000000ffff270224 */ /* 0x002fe400078e003f */
[----:B------:R-:W-:Y:S01]  /*13ba0*/  @P0 IMAD.MOV.U32 R38, RZ, RZ, R88 ;  /* 0x000000ffff260224 */ /* 0x000fe200078e0058 */
[----:B------:R-:W3:Y:S04]  /*13bb0*/  LDL.LU R63, [R1+0x15a8] ;  /* 0x0015a800013f7983 */ /* 0x000ee80000300800 */
[----:B------:R-:W3:Y:S01]  /*13bc0*/  LDL.LU R88, [R1+0x15a4] ;  /* 0x0015a40001587983 */ /* 0x000ee20000300800 */
[----:B--2---:R-:W-:-:S06]  /*13bd0*/  PRMT R28, RZ, 0x7610, R28 ;  /* 0x00007610ff1c7816 */ /* 0x004fcc000000001c */
[----:B------:R1:W2:Y:S02]  /*13be0*/  @P0 LDG.E.U8 R28, desc[UR18][R38.64] ;  /* 0x00000012261c0981 */ /* 0x0002a4000c1e1100 */
[----:B-1----:R-:W-:Y:S02]  /*13bf0*/  @P0 IMAD.MOV.U32 R39, RZ, RZ, R65 ;  /* 0x000000ffff270224 */ /* 0x002fe400078e0041 */
[----:B------:R-:W-:Y:S01]  /*13c00*/  @P0 IMAD.MOV.U32 R38, RZ, RZ, R86 ;  /* 0x000000ffff260224 */ /* 0x000fe200078e0056 */
[----:B------:R-:W2:Y:S04]  /*13c10*/  LDL.LU R65, [R1+0x15a0] ;  /* 0x0015a00001417983 */ /* 0x000ea80000300800 */
[----:B------:R-:W2:Y:S01]  /*13c20*/  LDL.LU R86, [R1+0x159c] ;  /* 0x00159c0001567983 */ /* 0x000ea20000300800 */
[----:B----4-:R-:W-:-:S06]  /*13c30*/  PRMT R29, RZ, 0x7610, R29 ;  /* 0x00007610ff1d7816 */ /* 0x010fcc000000001d */
[----:B------:R1:W4:Y:S02]  /*13c40*/  @P0 LDG.E.U8 R29, desc[UR18][R38.64] ;  /* 0x00000012261d0981 */ /* 0x000324000c1e1100 */
[----:B-1----:R-:W-:Y:S02]  /*13c50*/  @P0 IMAD.MOV.U32 R39, RZ, RZ, R79 ;  /* 0x000000ffff270224 */ /* 0x002fe400078e004f */
[----:B------:R-:W-:Y:S01]  /*13c60*/  @P0 IMAD.MOV.U32 R38, RZ, RZ, R83 ;  /* 0x000000ffff260224 */ /* 0x000fe200078e0053 */
[----:B------:R-:W4:Y:S04]  /*13c70*/  LDL.LU R79, [R1+0x1598] ;  /* 0x00159800014f7983 */ /* 0x000f280000300800 */
[----:B------:R-:W4:Y:S01]  /*13c80*/  LDL.LU R83, [R1+0x1594] ;  /* 0x0015940001537983 */ /* 0x000f220000300800 */
[----:B------:R-:W-:-:S06]  /*13c90*/  PRMT R92, RZ, 0x7610, R92 ;  /* 0x00007610ff5c7816 */ /* 0x000fcc000000005c */
        /* <DEDUP_REMOVED lines=20> */
[----:B------:R-:W2:Y:S01]  /*13de0*/  LDL.LU R73, [R1+0x1578] ;  /* 0x0015780001497983 */ /* 0x000ea20000300800 */
[----:B------:R-:W-:-:S03]  /*13df0*/  @P0 IMAD.MOV.U32 R38, RZ, RZ, R71 ;  /* 0x000000ffff260224 */ /* 0x000fc600078e0047 */
[----:B------:R-:W2:Y:S01]  /*13e00*/  LDL.LU R71, [R1+0x1574] ;  /* 0x0015740001477983 */ /* 0x000ea20000300800 */
[----:B----4-:R-:W-:-:S06]  /*13e10*/  PRMT R83, RZ, 0x7610, R83 ;  /* 0x00007610ff537816 */ /* 0x010fcc0000000053 */
[----:B------:R1:W4:Y:S02]  /*13e20*/  @P0 LDG.E.U8 R83, desc[UR18][R38.64] ;  /* 0x0000001226530981 */ /* 0x000324000c1e1100 */
[----:B-1----:R-:W-:Y:S02]  /*13e30*/  @P0 IMAD.MOV.U32 R39, RZ, RZ, R69 ;  /* 0x000000ffff270224 */ /* 0x002fe400078e0045 */
[----:B------:R-:W4:Y:S01]  /*13e40*/  LDL.LU R69, [R1+0x1570] ;  /* 0x0015700001457983 */ /* 0x000f220000300800 */
[----:B------:R-:W-:Y:S01]  /*13e50*/  @P0 IMAD.MOV.U32 R38, RZ, RZ, R0 ;  /* 0x000000ffff260224 */ /* 0x000fe200078e0000 */
[----:B------:R-:W-:Y:S02]  /*13e60*/  PRMT R79, RZ, 0x7610, R79 ;  /* 0x00007610ff4f7816 */ /* 0x000fe4000000004f */
[----:B------:R-:W-:Y:S01]  /*13e70*/  PRMT R77, RZ, 0x7610, R77 ;  /* 0x00007610ff4d7816 */ /* 0x000fe2000000004d */
[----:B------:R-:W4:Y:S01]  /*13e80*/  LDL.LU R0, [R1+0x156c] ;  /* 0x00156c0001007983 */ /* 0x000f220000300800 */
[----:B------:R-:W-:-:S03]  /*13e90*/  PRMT R81, RZ, 0x7610, R81 ;  /* 0x00007610ff517816 */ /* 0x000fc60000000051 */
[----:B------:R-:W4:Y:S04]  /*13ea0*/  LDL.LU R12, [R1+0x1c0] ;  /* 0x0001c000010c7983 */ /* 0x000f280000300800 */
[----:B------:R1:W4:Y:S02]  /*13eb0*/  @P0 LDG.E.U8 R81, desc[UR18][R38.64] ;  /* 0x0000001226510981 */ /* 0x000324000c1e1100 */
[----:B-1----:R-:W-:Y:S02]  /*13ec0*/  @P0 IMAD.MOV.U32 R38, RZ, RZ, R20 ;  /* 0x000000ffff260224 */ /* 0x002fe400078e0014 */
[----:B------:R-:W-:Y:S02]  /*13ed0*/  @P0 IMAD.MOV.U32 R39, RZ, RZ, R9 ;  /* 0x000000ffff270224 */ /* 0x000fe400078e0009 */
[----:B------:R-:W4:Y:S04]  /*13ee0*/  LDL.LU R9, [R1+0x1568] ;  /* 0x0015680001097983 */ /* 0x000f280000300800 */
[----:B------:R1:W4:Y:S04]  /*13ef0*/  @P0 LDG.E.U8 R79, desc[UR18][R38.64] ;  /* 0x00000012264f0981 */ /* 0x000328000c1e1100 */
[----:B------:R-:W4:Y:S01]  /*13f00*/  LDL.LU R20, [R1+0x1564] ;  /* 0x0015640001147983 */ /* 0x000f220000300800 */
[----:B-1----:R-:W-:-:S02]  /*13f10*/  @P0 IMAD.MOV.U32 R38, RZ, RZ, R18 ;  /* 0x000000ffff260224 */ /* 0x002fc400078e0012 */
[----:B------:R-:W-:Y:S02]  /*13f20*/  @P0 IMAD.MOV.U32 R39, RZ, RZ, R19 ;  /* 0x000000ffff270224 */ /* 0x000fe400078e0013 */
[----:B------:R-:W4:Y:S04]  /*13f30*/  LDL.LU R19, [R1+0x1560] ;  /* 0x0015600001137983 */ /* 0x000f280000300800 */
[----:B------:R-:W4:Y:S04]  /*13f40*/  LDL.LU R18, [R1+0x155c] ;  /* 0x00155c0001127983 */ /* 0x000f280000300800 */
[----:B------:R1:W4:Y:S04]  /*13f50*/  @P0 LDG.E.U8 R77, desc[UR18][R38.64] ;  /* 0x00000012264d0981 */ /* 0x000328000c1e1100 */
[----:B------:R-:W4:Y:S01]  /*13f60*/  LDL.LU R14, [R1+0x1bc] ;  /* 0x0001bc00010e7983 */ /* 0x000f220000300800 */
[----:B-1----:R-:W-:-:S03]  /*13f70*/  @P0 IMAD.MOV.U32 R38, RZ, RZ, R67 ;  /* 0x000000ffff260224 */ /* 0x002fc600078e0043 */
[----:B------:R-:W4:Y:S01]  /*13f80*/  LDL.LU R67, [R1+0x1558] ;  /* 0x0015580001437983 */ /* 0x000f220000300800 */
[----:B------:R-:W-:-:S03]  /*13f90*/  @P0 IMAD.MOV.U32 R39, RZ, RZ, R40 ;  /* 0x000000ffff270224 */ /* 0x000fc600078e0028 */
[----:B------:R-:W4:Y:S01]  /*13fa0*/  LDL.LU R40, [R1+0x1b8] ;  /* 0x0001b80001287983 */ /* 0x000f220000300800 */
[----:B---3--:R-:W-:-:S06]  /*13fb0*/  PRMT R75, RZ, 0x7610, R75 ;  /* 0x00007610ff4b7816 */ /* 0x008fcc000000004b */
[----:B------:R1:W3:Y:S02]  /*13fc0*/  @P0 LDG.E.U8 R75, desc[UR18][R38.64] ;  /* 0x00000012264b0981 */ /* 0x0002e4000c1e1100 */
[----:B-1----:R-:W-:Y:S02]  /*13fd0*/  @P0 IMAD.MOV.U32 R38, RZ, RZ, R17 ;  /* 0x000000ffff260224 */ /* 0x002fe400078e0011 */
[----:B------:R-:W-:Y:S02]  /*13fe0*/  @P0 IMAD.MOV.U32 R39, RZ, RZ, R21 ;  /* 0x000000ffff270224 */ /* 0x000fe400078e0015 */
[----:B------:R-:W3:Y:S04]  /*13ff0*/  LDL.LU R21, [R1+0x1554] ;  /* 0x0015540001157983 */ /* 0x000ee80000300800 */
[----:B------:R-:W3:Y:S01]  /*14000*/  LDL.LU R17, [R1+0x1550] ;  /* 0x0015500001117983 */ /* 0x000ee20000300800 */
[----:B--2---:R-:W-:-:S06]  /*14010*/  PRMT R73, RZ, 0x7610, R73 ;  /* 0x00007610ff497816 */ /* 0x004fcc0000000049 */
[----:B------:R1:W2:Y:S01]  /*14020*/  @P0 LDG.E.U8 R73, desc[UR18][R38.64] ;  /* 0x0000001226490981 */ /* 0x0002a2000c1e1100 */
[----:B------:R-:W-:Y:S01]  /*14030*/  PRMT R71, RZ, 0x7610, R71 ;  /* 0x00007610ff477816 */ /* 0x000fe20000000047 */
[----:B-1----:R-:W-:Y:S02]  /*14040*/  @P0 IMAD.MOV.U32 R39, RZ, RZ, R16 ;  /* 0x000000ffff270224 */ /* 0x002fe400078e0010 */
[----:B------:R-:W-:Y:S01]  /*14050*/  @P0 IMAD.MOV.U32 R38, RZ, RZ, R11 ;  /* 0x000000ffff260224 */ /* 0x000fe200078e000b */
[----:B------:R-:W2:Y:S04]  /*14060*/  LDL.LU R16, [R1+0x154c] ;  /* 0x00154c0001107983 */ /* 0x000ea80000300800 */
[----:B------:R-:W2:Y:S01]  /*14070*/  LDL.LU R11, [R1+0x1548] ;  /* 0x00154800010b7983 */ /* 0x000ea20000300800 */
[----:B----4-:R-:W-:-:S03]  /*14080*/  PRMT R69, RZ, 0x7610, R69 ;  /* 0x00007610ff457816 */ /* 0x010fc60000000045 */
[----:B------:R1:W4:Y:S02]  /*14090*/  @P0 LDG.E.U8 R71, desc[UR18][R38.64] ;  /* 0x0000001226470981 */ /* 0x000324000c1e1100 */
[----:B-1----:R-:W-:Y:S02]  /*140a0*/  @P0 IMAD.MOV.U32 R38, RZ, RZ, R33 ;  /* 0x000000ffff260224 */ /* 0x002fe400078e0021 */
[----:B------:R-:W-:Y:S02]  /*140b0*/  @P0 IMAD.MOV.U32 R39, RZ, RZ, R10 ;  /* 0x000000ffff270224 */ /* 0x000fe400078e000a */
[----:B------:R-:W4:Y:S04]  /*140c0*/  LDL.LU R10, [R1+0x1544] ;  /* 0x00154400010a7983 */ /* 0x000f280000300800 */
[----:B------:R1:W4:Y:S04]  /*140d0*/  @P0 LDG.E.U8 R69, desc[UR18][R38.64] ;  /* 0x0000001226450981 */ /* 0x000328000c1e1100 */
[----:B------:R-:W4:Y:S01]  /*140e0*/  LDL.LU R33, [R1+0x1540] ;  /* 0x0015400001217983 */ /* 0x000f220000300800 */
[----:B-1----:R-:W-:-:S02]  /*140f0*/  @P0 IMAD.MOV.U32 R39, RZ, RZ, R15 ;  /* 0x000000ffff270224 */ /* 0x002fc400078e000f */
[----:B------:R-:W-:Y:S01]  /*14100*/  @P0 IMAD.MOV.U32 R38, RZ, RZ, R13 ;  /* 0x000000ffff260224 */ /* 0x000fe200078e000d */
[----:B------:R-:W4:Y:S04]  /*14110*/  LDL.LU R15, [R1+0x153c] ;  /* 0x00153c00010f7983 */ /* 0x000f280000300800 */
[----:B------:R-:W4:Y:S01]  /*14120*/  LDL.LU R13, [R1+0x1538] ;  /* 0x00153800010d7983 */ /* 0x000f220000300800 */
[----:B------:R-:W-:Y:S02]  /*14130*/  PRMT R65, RZ, 0x7610, R65 ;  /* 0x00007610ff417816 */ /* 0x000fe40000000041 */
[----:B------:R-:W-:Y:S02]  /*14140*/  PRMT R63, RZ, 0x7610, R63 ;  /* 0x00007610ff3f7816 */ /* 0x000fe4000000003f */
[----:B------:R-:W-:-:S02]  /*14150*/  PRMT R35, RZ, 0x7610, R35 ;  /* 0x00007610ff237816 */ /* 0x000fc40000000023 */
[----:B------:R-:W-:-:S06]  /*14160*/  PRMT R67, RZ, 0x7610, R67 ;  /* 0x00007610ff437816 */ /* 0x000fcc0000000043 */
        /* <DEDUP_REMOVED lines=9> */
[----:B------:R3:W4:Y:S01]  /*14200*/  @P0 LDG.E.U8 R63, desc[UR18][R38.64] ;  /* 0x00000012263f0981 */ /* 0x000722000c1e1100 */
[----:B------:R-:W-:Y:S02]  /*14210*/  PRMT R61, RZ, 0x7610, R61 ;  /* 0x00007610ff3d7816 */ /* 0x000fe4000000003d */
[----:B------:R-:W-:Y:S01]  /*14220*/  PRMT R55, RZ, 0x7610, R55 ;  /* 0x00007610ff377816 */ /* 0x000fe20000000037 */
[----:B---3--:R-:W-:-:S02]  /*14230*/  @!P3 IMAD.MOV.U32 R39, RZ, RZ, R17 ;  /* 0x000000ffff27b224 */ /* 0x008fc400078e0011 */
[----:B------:R-:W3:Y:S01]  /*14240*/  LDL.LU R17, [R1+0x1528] ;  /* 0x0015280001117983 */ /* 0x000ee20000300800 */
[----:B--2---:R-:W-:-:S03]  /*14250*/  @!P3 IMAD.MOV.U32 R38, RZ, RZ, R16 ;  /* 0x000000ffff26b224 */ /* 0x004fc600078e0010 */
[----:B------:R-:W2:Y:S01]  /*14260*/  LDL.LU R16, [R1+0x1524] ;  /* 0x0015240001107983 */ /* 0x000ea20000300800 */
[C---:B------:R-:W-:Y:S02]  /*14270*/  SEL R12, R11.reuse, R12, !P4 ;  /* 0x0000000c0b0c7207 */ /* 0x040fe40006000000 */
[C---:B------:R-:W-:Y:S01]  /*14280*/  SEL R14, R11.reuse, R14, !P4 ;  /* 0x0000000e0b0e7207 */ /* 0x040fe20006000000 */
[----:B------:R1:W2:Y:S02]  /*14290*/  @!P3 LDG.E.U8 R35, desc[UR18][R38.64] ;  /* 0x000000122623b981 */ /* 0x0002a4000c1e1100 */
[----:B------:R-:W-:Y:S01]  /*142a0*/  IMAD R37, R12, UR5, RZ ;  /* 0x000000050c257c24 */ /* 0x000fe2000f8e02ff */
[----:B------:R-:W4:Y:S01]  /*142b0*/  LDCU UR5, c[0x0][0x3b0] ;  /* 0x00007600ff0577ac */ /* 0x000f220008000800 */
[----:B------:R-:W-:-:S03]  /*142c0*/  SEL R12, R11, R40, !P4 ;  /* 0x000000280b0c7207 */ /* 0x000fc60006000000 */
[----:B------:R-:W-:Y:S01]  /*142d0*/  IADD3 R2, P3, PT, R37, R7, RZ ;  /* 0x0000000725027210 */ /* 0x000fe20007f7e0ff */
[----:B-1----:R-:W-:-:S03]  /*142e0*/  IMAD R38, R14, UR12, RZ ;  /* 0x0000000c0e267c24 */ /* 0x002fc6000f8e02ff */
[----:B------:R-:W-:Y:S01]  /*142f0*/  LEA.HI.X.SX32 R3, R37, R6, 0x1, P3 ;  /* 0x0000000625037211 */ /* 0x000fe200018f0eff */
[----:B------:R-:W-:Y:S01]  /*14300*/  IMAD R37, R12, UR13, RZ ;  /* 0x0000000d0c257c24 */ /* 0x000fe2000f8e02ff */
[----:B------:R1:W-:Y:S01]  /*14310*/  STL [R1+0x930], R2 ;  /* 0x0009300201007387 */ /* 0x0003e20000100800 */
[----:B------:R-:W-:Y:S01]  /*14320*/  PRMT R52, RZ, 0x7610, R52 ;  /* 0x00007610ff347816 */ /* 0x000fe20000000034 */
[----:B------:R-:W2:Y:S01]  /*14330*/  LDCU UR12, c[0x0][0x3b0] ;  /* 0x00007600ff0c77ac */ /* 0x000ea20008000800 */
[CC--:B------:R-:W-:Y:S01]  /*14340*/  IADD3 R5, P3, PT, R38.reuse, R7.reuse, RZ ;  /* 0x0000000726057210 */ /* 0x0c0fe20007f7e0ff */
[----:B------:R-:W-:Y:S01]  /*14350*/  @P0 IMAD.MOV.U32 R12, RZ, RZ, R2 ;  /* 0x000000ffff0c0224 */ /* 0x000fe200078e0002 */
[----:B----4-:R-:W-:Y:S01]  /*14360*/  SEL R10, R11, R10, !P4 ;  /* 0x0000000a0b0a7207 */ /* 0x010fe20006000000 */
[----:B------:R-:W4:Y:S01]  /*14370*/  LDCU UR13, c[0x0][0x3b0] ;  /* 0x00007600ff0d77ac */ /* 0x000f220008000800 */
[----:B0-----:R-:W-:Y:S01]  /*14380*/  LEA.HI.X.SX32 R32, R38, R6, 0x1, P3 ;  /* 0x0000000626207211 */ /* 0x001fe200018f0eff */
[----:B------:R0:W-:Y:S01]  /*14390*/  STL [R1+0x92c], R3 ;  /* 0x00092c0301007387 */ /* 0x0001e20000100800 */
[----:B-1----:R-:W-:-:S03]  /*143a0*/  IADD3 R2, P3, PT, R37, R7, RZ ;  /* 0x0000000725027210 */ /* 0x002fc60007f7e0ff */
[----:B------:R-:W2:Y:S01]  /*143b0*/  LDL R85, [R1+0xf64] ;  /* 0x000f640001557983 */ /* 0x000ea20000100800 */
[C---:B------:R-:W-:Y:S01]  /*143c0*/  SEL R14, R11.reuse, R13, !P4 ;  /* 0x0000000d0b0e7207 */ /* 0x040fe20006000000 */
[----:B------:R-:W-:Y:S01]  /*143d0*/  @P0 IMAD.MOV.U32 R13, RZ, RZ, R3 ;  /* 0x000000ffff0d0224 */ /* 0x000fe200078e0003 */
[----:B------:R-:W-:-:S03]  /*143e0*/  SEL R15, R11, R15, !P4 ;  /* 0x0000000f0b0f7207 */ /* 0x000fc60006000000 */
[----:B------:R-:W-:Y:S01]  /*143f0*/  IMAD R14, R14, UR14, RZ ;  /* 0x0000000e0e0e7c24 */ /* 0x000fe2000f8e02ff */
[-C--:B0-----:R-:W-:Y:S01]  /*14400*/  LEA.HI.X.SX32 R3, R37, R6.reuse, 0x1, P3 ;  /* 0x0000000625037211 */ /* 0x081fe200018f0eff */
[----:B------:R0:W3:Y:S01]  /*14410*/  @P0 LDG.E.U8 R61, desc[UR18][R12.64] ;  /* 0x000000120c3d0981 */ /* 0x0000e2000c1e1100 */
[----:B------:R-:W-:Y:S01]  /*14420*/  IMAD R15, R15, UR5, RZ ;  /* 0x000000050f0f7c24 */ /* 0x000fe2000f8e02ff */
[----:B------:R-:W-:Y:S01]  /*14430*/  PRMT R51, RZ, 0x7610, R51 ;  /* 0x00007610ff337816 */ /* 0x000fe20000000033 */
[----:B------:R-:W-:Y:S01]  /*14440*/  IMAD R10, R10, UR15, RZ ;  /* 0x0000000f0a0a7c24 */ /* 0x000fe2000f8e02ff */
[CC--:B------:R-:W-:Y:S01]  /*14450*/  IADD3 R4, P3, PT, R14.reuse, R7.reuse, RZ ;  /* 0x000000070e047210 */ /* 0x0c0fe20007f7e0ff */
[----:B------:R-:W-:Y:S01]  /*14460*/  STL [R1+0x970], R5 ;  /* 0x0009700501007387 */ /* 0x000fe20000100800 */
[----:B------:R-:W-:Y:S01]  /*14470*/  PRMT R50, RZ, 0x7610, R50 ;  /* 0x00007610ff327816 */ /* 0x000fe20000000032 */
[----:B------:R-:W1:Y:S02]  /*14480*/  LDCU UR5, c[0x0][0x3b0] ;  /* 0x00007600ff0577ac */ /* 0x000e640008000800 */
[----:B------:R0:W-:Y:S02]  /*14490*/  STL [R1+0x96c], R32 ;  /* 0x00096c2001007387 */ /* 0x0001e40000100800 */
[----:B0-----:R-:W-:Y:S01]  /*144a0*/  @P0 IMAD.MOV.U32 R12, RZ, RZ, R5 ;  /* 0x000000ffff0c0224 */ /* 0x001fe200078e0005 */
[----:B------:R-:W-:Y:S01]  /*144b0*/  PRMT R49, RZ, 0x7610, R49 ;  /* 0x00007610ff317816 */ /* 0x000fe20000000031 */
[----:B------:R-:W-:Y:S01]  /*144c0*/  @P0 IMAD.MOV.U32 R13, RZ, RZ, R32 ;  /* 0x000000ffff0d0224 */ /* 0x000fe200078e0020 */
[----:B------:R-:W-:Y:S01]  /*144d0*/  STL [R1+0x9b0], R2 ;  /* 0x0009b00201007387 */ /* 0x000fe20000100800 */
[----:B------:R-:W-:Y:S01]  /*144e0*/  PRMT R54, RZ, 0x7610, R54 ;  /* 0x00007610ff367816 */ /* 0x000fe20000000036 */
[----:B------:R-:W0:Y:S01]  /*144f0*/  LDCU UR14, c[0x0][0x3b0] ;  /* 0x00007600ff0e77ac */ /* 0x000e220008000800 */
[----:B------:R-:W-:Y:S01]  /*14500*/  LEA.HI.X.SX32 R32, R14, R6, 0x1, P3 ;  /* 0x000000060e207211 */ /* 0x000fe200018f0eff */
[----:B------:R0:W-:Y:S01]  /*14510*/  STL [R1+0x9ac], R3 ;  /* 0x0009ac0301007387 */ /* 0x0001e20000100800 */
[----:B------:R-:W-:-:S03]  /*14520*/  IADD3 R5, P3, PT, R15, R7, RZ ;  /* 0x000000070f057210 */ /* 0x000fc60007f7e0ff */
[----:B------:R1:W3:Y:S04]  /*14530*/  @P0 LDG.E.U8 R55, desc[UR18][R12.64] ;  /* 0x000000120c370981 */ /* 0x0002e8000c1e1100 */
[----:B------:R0:W-:Y:S04]  /*14540*/  STL [R1+0x9f0], R4 ;  /* 0x0009f00401007387 */ /* 0x0001e80000100800 */
[----:B------:R-:W-:Y:S01]  /*14550*/  STL [R1+0x9ec], R32 ;  /* 0x0009ec2001007387 */ /* 0x000fe20000100800 */
[----:B-1----:R-:W-:-:S03]  /*14560*/  @P0 IMAD.MOV.U32 R13, RZ, RZ, R3 ;  /* 0x000000ffff0d0224 */ /* 0x002fc600078e0003 */
[----:B0-----:R-:W3:Y:S04]  /*14570*/  LDL.LU R3, [R1+0x2d4] ;  /* 0x0002d40001037983 */ /* 0x001ee80000300800 */
[----:B------:R-:W-:Y:S04]  /*14580*/  STL [R1+0xa28], R5 ;  /* 0x000a280501007387 */ /* 0x000fe80000100800 */
[----:B------:R-:W4:Y:S01]  /*14590*/  LDL R40, [R1+0xf88] ;  /* 0x000f880001287983 */ /* 0x000f220000100800 */
[----:B------:R-:W-:Y:S01]  /*145a0*/  @P0 IMAD.MOV.U32 R12, RZ, RZ, R2 ;  /* 0x000000ffff0c0224 */ /* 0x000fe200078e0002 */
[----:B------:R-:W-:-:S04]  /*145b0*/  LEA.HI.X.SX32 R14, R15, R6, 0x1, P3 ;  /* 0x000000060f0e7211 */ /* 0x000fc800018f0eff */
[----:B------:R0:W4:Y:S01]  /*145c0*/  @P0 LDG.E.U8 R52, desc[UR18][R12.64] ;  /* 0x000000120c340981 */ /* 0x000122000c1e1100 */
[C---:B------:R-:W-:Y:S01]  /*145d0*/  IADD3 R2, P3, PT, R10.reuse, R7, RZ ;  /* 0x000000070a027210 */ /* 0x040fe20007f7e0ff */
[----:B0-----:R-:W-:Y:S02]  /*145e0*/  @P0 IMAD.MOV.U32 R12, RZ, RZ, R4 ;  /* 0x000000ffff0c0224 */ /* 0x001fe400078e0004 */
[----:B------:R-:W-:Y:S01]  /*145f0*/  @P0 IMAD.MOV.U32 R13, RZ, RZ, R32 ;  /* 0x000000ffff0d0224 */ /* 0x000fe200078e0020 */
[----:B------:R-:W-:-:S04]  /*14600*/  LEA.HI.X.SX32 R4, R10, R6, 0x1, P3 ;  /* 0x000000060a047211 */ /* 0x000fc800018f0eff */
[----:B------:R0:W4:Y:S02]  /*14610*/  @P0 LDG.E.U8 R51, desc[UR18][R12.64] ;  /* 0x000000120c330981 */ /* 0x000124000c1e1100 */
[----:B0-----:R-:W-:Y:S02]  /*14620*/  @P0 IMAD.MOV.U32 R12, RZ, RZ, R5 ;  /* 0x000000ffff0c0224 */ /* 0x001fe400078e0005 */
[----:B------:R-:W-:-:S05]  /*14630*/  @P0 IMAD.MOV.U32 R13, RZ, RZ, R14 ;  /* 0x000000ffff0d0224 */ /* 0x000fca00078e000e */
[----:B------:R0:W4:Y:S04]  /*14640*/  @P0 LDG.E.U8 R50, desc[UR18][R12.64] ;  /* 0x000000120c320981 */ /* 0x000128000c1e1100 */
[----:B------:R-:W-:Y:S01]  /*14650*/  STL [R1+0xa24], R14 ;  /* 0x000a240e01007387 */ /* 0x000fe20000100800 */
[----:B0-----:R-:W-:Y:S02]  /*14660*/  @P0 IMAD.MOV.U32 R12, RZ, RZ, R2 ;  /* 0x000000ffff0c0224 */ /* 0x001fe400078e0002 */
[----:B------:R-:W-:Y:S01]  /*14670*/  @P0 IMAD.MOV.U32 R13, RZ, RZ, R4 ;  /* 0x000000ffff0d0224 */ /* 0x000fe200078e0004 */
[----:B------:R0:W-:Y:S04]  /*14680*/  STL [R1+0xa60], R2 ;  /* 0x000a600201007387 */ /* 0x0001e80000100800 */
[----:B------:R1:W4:Y:S04]  /*14690*/  @P0 LDG.E.U8 R49, desc[UR18][R12.64] ;  /* 0x000000120c310981 */ /* 0x000328000c1e1100 */
[----:B------:R0:W-:Y:S01]  /*146a0*/  STL [R1+0xa5c], R4 ;  /* 0x000a5c0401007387 */ /* 0x0001e20000100800 */
[----:B-1----:R-:W-:-:S02]  /*146b0*/  @!P1 IMAD.MOV.U32 R13, RZ, RZ, R18 ;  /* 0x000000ffff0d9224 */ /* 0x002fc400078e0012 */
[----:B------:R-:W-:Y:S01]  /*146c0*/  @!P1 IMAD.MOV.U32 R12, RZ, RZ, R21 ;  /* 0x000000ffff0c9224 */ /* 0x000fe200078e0015 */
[----:B------:R-:W4:Y:S04]  /*146d0*/  LDL.LU R18, [R1+0x1520] ;  /* 0x0015200001127983 */ /* 0x000f280000300800 */
[----:B------:R-:W4:Y:S04]  /*146e0*/  LDL.LU R21, [R1+0x151c] ;  /* 0x00151c0001157983 */ /* 0x000f280000300800 */
[----:B------:R1:W4:Y:S01]  /*146f0*/  @!P1 LDG.E.U8 R54, desc[UR18][R12.64] ;  /* 0x000000120c369981 */ /* 0x000322000c1e1100 */
[----:B------:R-:W-:Y:S01]  /*14700*/  PRMT R53, RZ, 0x7610, R53 ;  /* 0x00007610ff357816 */ /* 0x000fe20000000035 */
[----:B-1----:R-:W-:-:S02]  /*14710*/  @!P5 IMAD.MOV.U32 R13, RZ, RZ, R20 ;  /* 0x000000ffff0dd224 */ /* 0x002fc400078e0014 */
[----:B------:R-:W4:Y:S01]  /*14720*/  LDL.LU R20, [R1+0x1518] ;  /* 0x0015180001147983 */ /* 0x000f220000300800 */
[----:B------:R-:W-:-:S03]  /*14730*/  @!P5 IMAD.MOV.U32 R12, RZ, RZ, R19 ;  /* 0x000000ffff0cd224 */ /* 0x000fc600078e0013 */
[----:B------:R-:W4:Y:S04]  /*14740*/  LDL.LU R19, [R1+0x1514] ;  /* 0x0015140001137983 */ /* 0x000f280000300800 */
[----:B------:R1:W4:Y:S01]  /*14750*/  @!P5 LDG.E.U8 R53, desc[UR18][R12.64] ;  /* 0x000000120c35d981 */ /* 0x000322000c1e1100 */
[----:B------:R-:W-:Y:S01]  /*14760*/  PRMT R48, RZ, 0x7610, R48 ;  /* 0x00007610ff307816 */ /* 0x000fe20000000030 */
[----:B-1----:R-:W-:Y:S02]  /*14770*/  @!P6 IMAD.MOV.U32 R13, RZ, RZ, R0 ;  /* 0x000000ffff0de224 */ /* 0x002fe400078e0000 */
[----:B------:R-:W-:-:S05]  /*14780*/  @!P6 IMAD.MOV.U32 R12, RZ, RZ, R9 ;  /* 0x000000ffff0ce224 */ /* 0x000fca00078e0009 */
[----:B------:R1:W4:Y:S01]  /*14790*/  @!P6 LDG.E.U8 R48, desc[UR18][R12.64] ;  /* 0x000000120c30e981 */ /* 0x000322000c1e1100 */
[----:B--2---:R-:W-:-:S03]  /*147a0*/  ISETP.GE.AND P3, PT, R85, RZ, PT ;  /* 0x000000ff5500720c */ /* 0x004fc60003f66270 */
[----:B------:R-:W2:Y:S04]  /*147b0*/  LDL R85, [R1+0xfac] ;  /* 0x000fac0001557983 */ /* 0x000ea80000100800 */
[----:B------:R-:W2:Y:S04]  /*147c0*/  LDL.LU R0, [R1+0x1510] ;  /* 0x0015100001007983 */ /* 0x000ea80000300800 */
[----:B------:R-:W2:Y:S04]  /*147d0*/  LDL.LU R9, [R1+0x150c] ;  /* 0x00150c0001097983 */ /* 0x000ea80000300800 */
[----:B0-----:R-:W2:Y:S01]  /*147e0*/  LDL R2, [R1+0x1024] ;  /* 0x0010240001027983 */ /* 0x001ea20000100800 */
[----:B---3--:R-:W-:-:S03]  /*147f0*/  SEL R10, R11, R3, !P4 ;  /* 0x000000030b0a7207 */ /* 0x008fc60006000000 */
[----:B------:R-:W3:Y:S01]  /*14800*/  LDL R3, [R1+0x1128] ;  /* 0x0011280001037983 */ /* 0x000ee20000100800 */
[----:B----4-:R-:W-:-:S03]  /*14810*/  ISETP.GE.AND P6, PT, R40, RZ, PT ;  /* 0x000000ff2800720c */ /* 0x010fc60003fc6270 */
[----:B------:R-:W4:Y:S01]  /*14820*/  LDL R40, [R1+0x10c0] ;  /* 0x0010c00001287983 */ /* 0x000f220000100800 */
[----:B------:R-:W-:Y:S01]  /*14830*/  ISETP.GT.U32.AND P1, PT, R8, R17, PT ;  /* 0x000000110800720c */ /* 0x000fe20003f24070 */
[----:B------:R-:W-:Y:S02]  /*14840*/  @!P3 IMAD.MOV R16, RZ, RZ, -R16 ;  /* 0x000000ffff10b224 */ /* 0x000fe400078e0a10 */
[----:B------:R-:W-:-:S03]  /*14850*/  IMAD R10, R10, UR11, RZ ;  /* 0x0000000b0a0a7c24 */ /* 0x000fc6000f8e02ff */
[----:B------:R-:W-:-:S05]  /*14860*/  SEL R16, R11, R16, !P4 ;  /* 0x000000100b107207 */ /* 0x000fca0006000000 */
[----:B------:R-:W-:Y:S02]  /*14870*/  IMAD R16, R16, UR11, RZ ;  /* 0x0000000b10107c24 */ /* 0x000fe4000f8e02ff */
[----:B------:R-:W-:-:S04]  /*14880*/  @!P1 IMAD.IADD R17, R17, 0x1, -R8 ;  /* 0x0000000111119824 */ /* 0x000fc800078e0a08 */
[----:B------:R-:W-:Y:S01]  /*14890*/  @!P6 IMAD.MOV R17, RZ, RZ, -R17 ;  /* 0x000000ffff11e224 */ /* 0x000fe200078e0a11 */
[----:B------:R-:W-:-:S04]  /*148a0*/  PRMT R47, RZ, 0x7610, R47 ;  /* 0x00007610ff2f7816 */ /* 0x000fc8000000002f */
[----:B------:R-:W-:Y:S02]  /*148b0*/  SEL R17, R11, R17, !P4 ;  /* 0x000000110b117207 */ /* 0x000fe40006000000 */
[----:B------:R-:W-:-:S03]  /*148c0*/  PRMT R46, RZ, 0x7610, R46 ;  /* 0x00007610ff2e7816 */ /* 0x000fc6000000002e */
[----:B------:R-:W-:Y:S01]  /*148d0*/  IMAD R17, R17, UR5, RZ ;  /* 0x0000000511117c24 */ /* 0x000fe2000f8e02ff */
[----:B------:R-:W0:Y:S01]  /*148e0*/  LDCU UR5, c[0x0][0x3b0] ;  /* 0x00007600ff0577ac */ /* 0x000e220008000800 */
[C---:B------:R-:W-:Y:S02]  /*148f0*/  ISETP.GT.U32.AND P5, PT, R8.reuse, R18, PT ;  /* 0x000000120800720c */ /* 0x040fe40003fa4070 */
[----:B------:R-:W-:-:S11]  /*14900*/  ISETP.GT.U32.AND P3, PT, R8, R21, PT ;  /* 0x000000150800720c */ /* 0x000fd60003f64070 */
[--C-:B------:R-:W-:Y:S01]  /*14910*/  @!P5 IMAD.IADD R18, R18, 0x1, -R8.reuse ;  /* 0x000000011212d824 */ /* 0x100fe200078e0a08 */
[-C--:B------:R-:W-:Y:S01]  /*14920*/  IADD3 R4, P5, PT, R16, R7.reuse, RZ ;  /* 0x0000000710047210 */ /* 0x080fe20007fbe0ff */
[--C-:B------:R-:W-:Y:S01]  /*14930*/  @!P3 IMAD.IADD R21, R21, 0x1, -R8.reuse ;  /* 0x000000011515b824 */ /* 0x100fe200078e0a08 */
[----:B-1----:R-:W-:Y:S02]  /*14940*/  IADD3 R12, P3, PT, R10, R7, RZ ;  /* 0x000000070a0c7210 */ /* 0x002fe40007f7e0ff */
[----:B------:R-:W-:Y:S02]  /*14950*/  ISETP.GT.U32.AND P1, PT, R8, R20, PT ;  /* 0x000000140800720c */ /* 0x000fe40003f24070 */
[-C--:B------:R-:W-:Y:S02]  /*14960*/  LEA.HI.X.SX32 R13, R10, R6.reuse, 0x1, P3 ;  /* 0x000000060a0d7211 */ /* 0x080fe400018f0eff */
[----:B------:R-:W-:Y:S02]  /*14970*/  ISETP.GT.U32.AND P3, PT, R8, R19, PT ;  /* 0x000000130800720c */ /* 0x000fe40003f64070 */
[----:B------:R-:W-:Y:S01]  /*14980*/  LEA.HI.X.SX32 R5, R16, R6, 0x1, P5 ;  /* 0x0000000610057211 */ /* 0x000fe200028f0eff */
[----:B------:R1:W-:Y:S04]  /*14990*/  STL [R1+0x298], R12 ;  /* 0x0002980c01007387 */ /* 0x0003e80000100800 */
[----:B------:R1:W4:Y:S02]  /*149a0*/  @P0 LDG.E.U8 R47, desc[UR18][R12.64] ;  /* 0x000000120c2f0981 */ /* 0x000324000c1e1100 */
[----:B------:R-:W-:-:S04]  /*149b0*/  @!P1 IMAD.IADD R20, R20, 0x1, -R8 ;  /* 0x0000000114149824 */ /* 0x000fc800078e0a08 */
[----:B------:R-:W-:Y:S01]  /*149c0*/  @!P3 IMAD.IADD R19, R19, 0x1, -R8 ;  /* 0x000000011313b824 */ /* 0x000fe200078e0a08 */
[----:B------:R-:W-:Y:S01]  /*149d0*/  STL [R1+0x2d8], R4 ;  /* 0x0002d80401007387 */ /* 0x000fe20000100800 */
[----:B-1----:R-:W-:-:S03]  /*149e0*/  @P0 IMAD.MOV.U32 R12, RZ, RZ, R4 ;  /* 0x000000ffff0c0224 */ /* 0x002fc600078e0004 */
[----:B------:R1:W-:Y:S04]  /*149f0*/  STL [R1+0x294], R13 ;  /* 0x0002940d01007387 */ /* 0x0003e80000100800 */
[----:B------:R-:W-:Y:S01]  /*14a00*/  STL [R1+0x2d4], R5 ;  /* 0x0002d40501007387 */ /* 0x000fe20000100800 */
[----:B-1----:R-:W-:Y:S01]  /*14a10*/  @P0 IMAD.MOV.U32 R13, RZ, RZ, R5 ;  /* 0x000000ffff0d0224 */ /* 0x002fe200078e0005 */
[----:B------:R-:W-:-:S04]  /*14a20*/  PRMT R45, RZ, 0x7610, R45 ;  /* 0x00007610ff2d7816 */ /* 0x000fc8000000002d */
[----:B------:R1:W4:Y:S01]  /*14a30*/  @P0 LDG.E.U8 R46, desc[UR18][R12.64] ;  /* 0x000000120c2e0981 */ /* 0x000322000c1e1100 */
[----:B------:R-:W-:Y:S02]  /*14a40*/  PRMT R43, RZ, 0x7610, R43 ;  /* 0x00007610ff2b7816 */ /* 0x000fe4000000002b */
[----:B------:R-:W-:Y:S02]  /*14a50*/  PRMT R42, RZ, 0x7610, R42 ;  /* 0x00007610ff2a7816 */ /* 0x000fe4000000002a */
[----:B------:R-:W-:Y:S02]  /*14a60*/  PRMT R41, RZ, 0x7610, R41 ;  /* 0x00007610ff297816 */ /* 0x000fe40000000029 */
[----:B------:R-:W-:Y:S02]  /*14a70*/  PRMT R44, RZ, 0x7610, R44 ;  /* 0x00007610ff2c7816 */ /* 0x000fe4000000002c */
[----:B--2---:R-:W-:Y:S02]  /*14a80*/  ISETP.GE.AND P5, PT, R85, RZ, PT ;  /* 0x000000ff5500720c */ /* 0x004fe40003fa6270 */
[----:B------:R-:W-:-:S11]  /*14a90*/  ISETP.GE.AND P1, PT, R2, RZ, PT ;  /* 0x000000ff0200720c */ /* 0x000fd60003f26270 */
[----:B------:R-:W-:Y:S01]  /*14aa0*/  @!P5 IMAD.MOV R18, RZ, RZ, -R18 ;  /* 0x000000ffff12d224 */ /* 0x000fe200078e0a12 */
[----:B------:R-:W-:-:S04]  /*14ab0*/  IADD3 R2, P6, PT, R17, R7, RZ ;  /* 0x0000000711027210 */ /* 0x000fc80007fde0ff */
[----:B------:R-:W-:Y:S01]  /*14ac0*/  SEL R18, R11, R18, !P4 ;  /* 0x000000120b127207 */ /* 0x000fe20006000000 */
[----:B------:R-:W-:-:S04]  /*14ad0*/  @!P1 IMAD.MOV R21, RZ, RZ, -R21 ;  /* 0x000000ffff159224 */ /* 0x000fc800078e0a15 */
[----:B------:R-:W-:Y:S01]  /*14ae0*/  IMAD R18, R18, UR12, RZ ;  /* 0x0000000c12127c24 */ /* 0x000fe2000f8e02ff */
[----:B------:R2:W-:Y:S01]  /*14af0*/  STL [R1+0x338], R2 ;  /* 0x0003380201007387 */ /* 0x0005e20000100800 */
[----:B-1----:R-:W-:Y:S01]  /*14b00*/  @P0 IMAD.MOV.U32 R12, RZ, RZ, R2 ;  /* 0x000000ffff0c0224 */ /* 0x002fe200078e0002 */
[----:B------:R-:W-:Y:S01]  /*14b10*/  SEL R21, R11, R21, !P4 ;  /* 0x000000150b157207 */ /* 0x000fe20006000000 */
[----:B------:R-:W1:Y:S04]  /*14b20*/  LDCU UR12, c[0x0][0x3b0] ;  /* 0x00007600ff0c77ac */ /* 0x000e680008000800 */
[----:B------:R-:W-:Y:S01]  /*14b30*/  IMAD R21, R21, UR13, RZ ;  /* 0x0000000d15157c24 */ /* 0x000fe2000f8e02ff */
[----:B------:R-:W0:Y:S01]  /*14b40*/  LDCU UR13, c[0x0][0x3b0] ;  /* 0x00007600ff0d77ac */ /* 0x000e220008000800 */
[----:B--2---:R-:W-:-:S02]  /*14b50*/  IADD3 R2, P1, PT, R18, R7, RZ ;  /* 0x0000000712027210 */ /* 0x004fc40007f3e0ff */
[----:B---3--:R-:W-:Y:S02]  /*14b60*/  ISETP.GE.AND P3, PT, R3, RZ, PT ;  /* 0x000000ff0300720c */ /* 0x008fe40003f66270 */
[----:B----4-:R-:W-:Y:S02]  /*14b70*/  ISETP.GE.AND P5, PT, R40, RZ, PT ;  /* 0x000000ff2800720c */ /* 0x010fe40003fa6270 */
[----:B------:R-:W-:-:S09]  /*14b80*/  LEA.HI.X.SX32 R3, R17, R6, 0x1, P6 ;  /* 0x0000000611037211 */ /* 0x000fd200030f0eff */
[----:B------:R-:W-:Y:S01]  /*14b90*/  @!P3 IMAD.MOV R20, RZ, RZ, -R20 ;  /* 0x000000ffff14b224 */ /* 0x000fe200078e0a14 */
[----:B------:R2:W-:Y:S01]  /*14ba0*/  STL [R1+0x334], R3 ;  /* 0x0003340301007387 */ /* 0x0005e20000100800 */
[----:B------:R-:W-:-:S03]  /*14bb0*/  @P0 IMAD.MOV.U32 R13, RZ, RZ, R3 ;  /* 0x000000ffff0d0224 */ /* 0x000fc600078e0003 */
[----:B------:R-:W-:Y:S01]  /*14bc0*/  SEL R20, R11, R20, !P4 ;  /* 0x000000140b147207 */ /* 0x000fe20006000000 */
[----:B------:R-:W-:Y:S01]  /*14bd0*/  @!P5 IMAD.MOV R19, RZ, RZ, -R19 ;  /* 0x000000ffff13d224 */ /* 0x000fe200078e0a13 */
[----:B------:R3:W4:Y:S01]  /*14be0*/  @P0 LDG.E.U8 R45, desc[UR18][R12.64] ;  /* 0x000000120c2d0981 */ /* 0x000722000c1e1100 */
[----:B--2---:R-:W-:-:S03]  /*14bf0*/  LEA.HI.X.SX32 R3, R18, R6, 0x1, P1 ;  /* 0x0000000612037211 */ /* 0x004fc600008f0eff */
[----:B------:R-:W-:Y:S01]  /*14c00*/  SEL R19, R11, R19, !P4 ;  /* 0x000000130b137207 */ /* 0x000fe20006000000 */
[----:B------:R-:W-:Y:S01]  /*14c10*/  IMAD R20, R20, UR14, RZ ;  /* 0x0000000e14147c24 */ /* 0x000fe2000f8e02ff */
[----:B------:R-:W-:Y:S01]  /*14c20*/  IADD3 R10, P1, PT, R21, R7, RZ ;  /* 0x00000007150a7210 */ /* 0x000fe20007f3e0ff */
[----:B---3--:R-:W-:-:S03]  /*14c30*/  @P0 IMAD.MOV.U32 R12, RZ, RZ, R2 ;  /* 0x000000ffff0c0224 */ /* 0x008fc600078e0002 */
[-C--:B------:R-:W-:Y:S01]  /*14c40*/  LEA.HI.X.SX32 R14, R21, R6.reuse, 0x1, P1 ;  /* 0x00000006150e7211 */ /* 0x080fe200008f0eff */
[----:B------:R-:W-:Y:S02]  /*14c50*/  @P0 IMAD.MOV.U32 R13, RZ, RZ, R3 ;  /* 0x000000ffff0d0224 */ /* 0x000fe400078e0003 */
[----:B0-----:R-:W-:Y:S01]  /*14c60*/  IMAD R19, R19, UR5, RZ ;  /* 0x0000000513137c24 */ /* 0x001fe2000f8e02ff */
[C---:B------:R-:W-:Y:S01]  /*14c70*/  IADD3 R4, P3, PT, R20.reuse, R7, RZ ;  /* 0x0000000714047210 */ /* 0x040fe20007f7e0ff */
[----:B------:R0:W-:Y:S04]  /*14c80*/  STL [R1+0x378], R2 ;  /* 0x0003780201007387 */ /* 0x0001e80000100800 */
[----:B------:R2:W3:Y:S01]  /*14c90*/  @P0 LDG.E.U8 R43, desc[UR18][R12.64] ;  /* 0x000000120c2b0981 */ /* 0x0004e2000c1e1100 */
[----:B------:R-:W-:-:S02]  /*14ca0*/  LEA.HI.X.SX32 R5, R20, R6, 0x1, P3 ;  /* 0x0000000614057211 */ /* 0x000fc400018f0eff */
[C---:B0-----:R-:W-:Y:S01]  /*14cb0*/  IADD3 R2, P5, PT, R19.reuse, R7, RZ ;  /* 0x0000000713027210 */ /* 0x041fe20007fbe0ff */
[----:B------:R0:W-:Y:S01]  /*14cc0*/  STL [R1+0x374], R3 ;  /* 0x0003740301007387 */ /* 0x0001e20000100800 */
[----:B--2---:R-:W-:Y:S02]  /*14cd0*/  @P0 IMAD.MOV.U32 R12, RZ, RZ, R10 ;  /* 0x000000ffff0c0224 */ /* 0x004fe400078e000a */
[----:B------:R-:W-:Y:S01]  /*14ce0*/  @P0 IMAD.MOV.U32 R13, RZ, RZ, R14 ;  /* 0x000000ffff0d0224 */ /* 0x000fe200078e000e */
[----:B------:R2:W-:Y:S01]  /*14cf0*/  STL [R1+0x3b8], R10 ;  /* 0x0003b80a01007387 */ /* 0x0005e20000100800 */
[----:B0-----:R-:W-:-:S03]  /*14d00*/  LEA.HI.X.SX32 R3, R19, R6, 0x1, P5 ;  /* 0x0000000613037211 */ /* 0x001fc600028f0eff */
[----:B------:R-:W-:Y:S04]  /*14d10*/  STL [R1+0x3f8], R4 ;  /* 0x0003f80401007387 */ /* 0x000fe80000100800 */
[----:B------:R0:W3:Y:S01]  /*14d20*/  @P0 LDG.E.U8 R42, desc[UR18][R12.64] ;  /* 0x000000120c2a0981 */ /* 0x0000e2000c1e1100 */
[----:B--2---:R-:W-:-:S03]  /*14d30*/  VIADD R10, R0, 0xd6 ;  /* 0x000000d6000a7836 */ /* 0x004fc60000000000 */
[----:B------:R-:W-:Y:S04]  /*14d40*/  STL [R1+0x3b4], R14 ;  /* 0x0003b40e01007387 */ /* 0x000fe80000100800 */
[----:B------:R-:W-:Y:S01]  /*14d50*/  STL [R1+0x438], R2 ;  /* 0x0004380201007387 */ /* 0x000fe20000100800 */
[----:B0-----:R-:W-:Y:S02]  /*14d60*/  @P0 IMAD.MOV.U32 R12, RZ, RZ, R4 ;  /* 0x000000ffff0c0224 */ /* 0x001fe400078e0004 */
[----:B------:R-:W-:Y:S01]  /*14d70*/  @P0 IMAD.MOV.U32 R13, RZ, RZ, R5 ;  /* 0x000000ffff0d0224 */ /* 0x000fe200078e0005 */
[----:B------:R0:W-:Y:S04]  /*14d80*/  STL [R1+0x3f4], R5 ;  /* 0x0003f40501007387 */ /* 0x0001e80000100800 */
[----:B------:R-:W-:Y:S04]  /*14d90*/  STL [R1+0x434], R3 ;  /* 0x0004340301007387 */ /* 0x000fe80000100800 */
[----:B------:R2:W-:Y:S01]  /*14da0*/  STL [R1+0xf30], R10 ;  /* 0x000f300a01007387 */ /* 0x0005e20000100800 */
[----:B0-----:R-:W-:-:S03]  /*14db0*/  VIADD R5, R0, 0xd7 ;  /* 0x000000d700057836 */ /* 0x001fc60000000000 */
[----:B------:R0:W3:Y:S01]  /*14dc0*/  @P0 LDG.E.U8 R41, desc[UR18][R12.64] ;  /* 0x000000120c290981 */ /* 0x0000e2000c1e1100 */
[----:B--2---:R-:W-:Y:S01]  /*14dd0*/  IABS R10, R10 ;  /* 0x0000000a000a7213 */ /* 0x004fe20000000000 */
[----:B0-----:R-:W-:Y:S02]  /*14de0*/  @P0 IMAD.MOV.U32 R12, RZ, RZ, R2 ;  /* 0x000000ffff0c0224 */ /* 0x001fe400078e0002 */
[----:B------:R-:W-:Y:S02]  /*14df0*/  @P0 IMAD.MOV.U32 R13, RZ, RZ, R3 ;  /* 0x000000ffff0d0224 */ /* 0x000fe400078e0003 */
[----:B------:R-:W-:-:S03]  /*14e00*/  IMAD.HI.U32 R15, R9, R10, RZ ;  /* 0x0000000a090f7227 */ /* 0x000fc600078e00ff */
[----:B------:R0:W2:Y:S01]  /*14e10*/  @P0 LDG.E.U8 R44, desc[UR18][R12.64] ;  /* 0x000000120c2c0981 */ /* 0x0000a2000c1e1100 */
[----:B------:R-:W-:Y:S02]  /*14e20*/  IMAD.MOV R15, RZ, RZ, -R15 ;  /* 0x000000ffff0f7224 */ /* 0x000fe400078e0a0f */
[C---:B------:R-:W-:Y:S02]  /*14e30*/  VIADD R4, R0.reuse, 0xda ;  /* 0x000000da00047836 */ /* 0x040fe40000000000 */
[C---:B------:R-:W-:Y:S01]  /*14e40*/  VIADD R3, R0.reuse, 0xdb ;  /* 0x000000db00037836 */ /* 0x040fe20000000000 */
[----:B0-----:R-:W-:Y:S01]  /*14e50*/  IABS R12, R5 ;  /* 0x00000005000c7213 */ /* 0x001fe20000000000 */
[----:B------:R-:W-:Y:S01]  /*14e60*/  VIADD R2, R0, 0xdc ;  /* 0x000000dc00027836 */ /* 0x000fe20000000000 */
[----:B------:R0:W-:Y:S01]  /*14e70*/  STL [R1+0xf34], R5 ;  /* 0x000f340501007387 */ /* 0x0001e20000100800 */
[----:B------:R-:W-:Y:S02]  /*14e80*/  IMAD R10, R8, R15, R10 ;  /* 0x0000000f080a7224 */ /* 0x000fe400078e020a */
[----:B------:R-:W-:Y:S01]  /*14e90*/  IMAD.HI.U32 R17, R9, R12, RZ ;  /* 0x0000000c09117227 */ /* 0x000fe200078e00ff */
[----:B------:R0:W-:Y:S01]  /*14ea0*/  STL [R1+0xf3c], R4 ;  /* 0x000f3c0401007387 */ /* 0x0001e20000100800 */
[----:B------:R-:W-:-:S02]  /*14eb0*/  IABS R13, R4 ;  /* 0x00000004000d7213 */ /* 0x000fc40000000000 */
[----:B------:R-:W-:Y:S01]  /*14ec0*/  IMAD.MOV R17, RZ, RZ, -R17 ;  /* 0x000000ffff117224 */ /* 0x000fe200078e0a11 */
[----:B------:R0:W-:Y:S04]  /*14ed0*/  STL [R1+0xf38], R3 ;  /* 0x000f380301007387 */ /* 0x0001e80000100800 */
[----:B------:R-:W-:Y:S01]  /*14ee0*/  STL [R1+0xf40], R2 ;  /* 0x000f400201007387 */ /* 0x000fe20000100800 */
[----:B------:R-:W-:-:S03]  /*14ef0*/  IMAD.HI.U32 R18, R9, R13, RZ ;  /* 0x0000000d09127227 */ /* 0x000fc600078e00ff */
[----:B------:R-:W-:Y:S01]  /*14f00*/  STL [R1+0x1300], R10 ;  /* 0x0013000a01007387 */ /* 0x000fe20000100800 */
[----:B------:R-:W-:-:S03]  /*14f10*/  IMAD R12, R8, R17, R12 ;  /* 0x00000011080c7224 */ /* 0x000fc600078e020c */
[----:B------:R-:W-:Y:S01]  /*14f20*/  STL [R1+0x1320], R10 ;  /* 0x0013200a01007387 */ /* 0x000fe20000100800 */
[----:B------:R-:W-:-:S03]  /*14f30*/  IABS R14, R3 ;  /* 0x00000003000e7213 */ /* 0x000fc60000000000 */
[----:B------:R-:W-:Y:S01]  /*14f40*/  STL [R1+0x1340], R10 ;  /* 0x0013400a01007387 */ /* 0x000fe20000100800 */
[----:B------:R-:W-:-:S03]  /*14f50*/  IMAD.MOV R18, RZ, RZ, -R18 ;  /* 0x000000ffff127224 */ /* 0x000fc600078e0a12 */
[----:B------:R-:W-:Y:S04]  /*14f60*/  STL [R1+0x1354], R10 ;  /* 0x0013540a01007387 */ /* 0x000fe80000100800 */
[----:B------:R-:W-:Y:S04]  /*14f70*/  STL [R1+0x138c], R10 ;  /* 0x00138c0a01007387 */ /* 0x000fe80000100800 */
[----:B------:R-:W-:Y:S04]  /*14f80*/  STL [R1+0x13c4], R10 ;  /* 0x0013c40a01007387 */ /* 0x000fe80000100800 */
[----:B------:R-:W-:Y:S01]  /*14f90*/  STL [R1+0x13fc], R10 ;  /* 0x0013fc0a01007387 */ /* 0x000fe20000100800 */
[----:B------:R-:W-:-:S03]  /*14fa0*/  IMAD.HI.U32 R19, R9, R14, RZ ;  /* 0x0000000e09137227 */ /* 0x000fc600078e00ff */
[----:B------:R-:W-:Y:S01]  /*14fb0*/  STL [R1+0x12f4], R12 ;  /* 0x0012f40c01007387 */ /* 0x000fe20000100800 */
[----:B------:R-:W-:-:S03]  /*14fc0*/  IMAD R13, R8, R18, R13 ;  /* 0x00000012080d7224 */ /* 0x000fc600078e020d */
[----:B------:R-:W-:Y:S04]  /*14fd0*/  STL [R1+0x1310], R12 ;  /* 0x0013100c01007387 */ /* 0x000fe80000100800 */
        /* <DEDUP_REMOVED lines=12> */
[----:B------:R-:W-:Y:S04]  /*150a0*/  STL [R1+0x1348], R13 ;  /* 0x0013480d01007387 */ /* 0x000fe80000100800 */
[----:B------:R-:W-:Y:S01]  /*150b0*/  STL [R1+0x135c], R13 ;  /* 0x00135c0d01007387 */ /* 0x000fe20000100800 */
[----:B------:R-:W-:-:S03]  /*150c0*/  IMAD.MOV R20, RZ, RZ, -R20 ;  /* 0x000000ffff147224 */ /* 0x000fc600078e0a14 */
[----:B------:R-:W-:Y:S01]  /*150d0*/  STL [R1+0x1374], R13 ;  /* 0x0013740d01007387 */ /* 0x000fe20000100800 */
[----:B------:R-:W-:-:S03]  /*150e0*/  VIADD R21, R0, 0xdd ;  /* 0x000000dd00157836 */ /* 0x000fc60000000000 */
[----:B------:R-:W-:Y:S04]  /*150f0*/  STL [R1+0x13ac], R13 ;  /* 0x0013ac0d01007387 */ /* 0x000fe80000100800 */
[----:B------:R-:W-:Y:S04]  /*15100*/  STL [R1+0x13e4], R13 ;  /* 0x0013e40d01007387 */ /* 0x000fe80000100800 */
[----:B------:R-:W-:Y:S01]  /*15110*/  STL [R1+0x141c], R13 ;  /* 0x00141c0d01007387 */ /* 0x000fe20000100800 */
[----:B------:R-:W-:-:S03]  /*15120*/  IMAD R16, R8, R20, R16 ;  /* 0x0000001408107224 */ /* 0x000fc600078e0210 */
[----:B------:R-:W-:Y:S04]  /*15130*/  STL [R1+0x12f0], R14 ;  /* 0x0012f00e01007387 */ /* 0x000fe80000100800 */
[----:B------:R-:W-:Y:S01]  /*15140*/  STL [R1+0x1378], R14 ;  /* 0x0013780e01007387 */ /* 0x000fe20000100800 */
[----:B------:R-:W-:-:S03]  /*15150*/  IABS R15, R21 ;  /* 0x00000015000f7213 */ /* 0x000fc60000000000 */
[----:B------:R-:W-:Y:S04]  /*15160*/  STL [R1+0x1394], R14 ;  /* 0x0013940e01007387 */ /* 0x000fe80000100800 */
[----:B------:R-:W-:Y:S04]  /*15170*/  STL [R1+0x13b0], R14 ;  /* 0x0013b00e01007387 */ /* 0x000fe80000100800 */
[----:B------:R-:W-:Y:S04]  /*15180*/  STL [R1+0x13cc], R14 ;  /* 0x0013cc0e01007387 */ /* 0x000fe80000100800 */
[----:B------:R-:W-:Y:S04]  /*15190*/  STL [R1+0x13e8], R14 ;  /* 0x0013e80e01007387 */ /* 0x000fe80000100800 */
[----:B------:R-:W-:Y:S01]  /*151a0*/  STL [R1+0x1404], R14 ;  /* 0x0014040e01007387 */ /* 0x000fe20000100800 */
[----:B0-----:R-:W-:-:S03]  /*151b0*/  VIADD R5, R0, 0xde ;  /* 0x000000de00057836 */ /* 0x001fc60000000000 */
[----:B------:R-:W-:Y:S04]  /*151c0*/  STL [R1+0x1420], R14 ;  /* 0x0014200e01007387 */ /* 0x000fe80000100800 */
[----:B------:R-:W-:Y:S04]  /*151d0*/  STL [R1+0x12f8], R16 ;  /* 0x0012f81001007387 */ /* 0x000fe80000100800 */
[----:B------:R0:W-:Y:S01]  /*151e0*/  STL [R1+0xf2c], R21 ;  /* 0x000f2c1501007387 */ /* 0x0001e20000100800 */
[C---:B------:R-:W-:Y:S01]  /*151f0*/  VIADD R4, R0.reuse, 0xdf ;  /* 0x000000df00047836 */ /* 0x040fe20000000000 */
[----:B------:R-:W-:Y:S01]  /*15200*/  IABS R17, R5 ;  /* 0x0000000500117213 */ /* 0x000fe20000000000 */
[----:B------:R-:W-:-:S02]  /*15210*/  VIADD R3, R0, 0xe2 ;  /* 0x000000e200037836 */ /* 0x000fc40000000000 */
[----:B0-----:R-:W-:-:S04]  /*15220*/  IMAD.HI.U32 R21, R9, R15, RZ ;  /* 0x0000000f09157227 */ /* 0x001fc800078e00ff */
[----:B------:R-:W-:Y:S02]  /*15230*/  IMAD.MOV R21, RZ, RZ, -R21 ;  /* 0x000000ffff157224 */ /* 0x000fe400078e0a15 */
[----:B------:R-:W-:Y:S01]  /*15240*/  VIADD R2, R0, 0xe3 ;  /* 0x000000e300027836 */ /* 0x000fe20000000000 */
[----:B------:R-:W-:Y:S01]  /*15250*/  STL [R1+0xf28], R5 ;  /* 0x000f280501007387 */ /* 0x000fe20000100800 */
[----:B------:R-:W-:Y:S02]  /*15260*/  IMAD R15, R8, R21, R15 ;  /* 0x00000015080f7224 */ /* 0x000fe400078e020f */
[----:B------:R-:W-:Y:S01]  /*15270*/  IMAD.HI.U32 R39, R9, R17, RZ ;  /* 0x0000001109277227 */ /* 0x000fe200078e00ff */
[----:B------:R-:W-:Y:S01]  /*15280*/  STL [R1+0xf24], R4 ;  /* 0x000f240401007387 */ /* 0x000fe20000100800 */
[----:B------:R-:W-:-:S03]  /*15290*/  IABS R18, R4 ;  /* 0x0000000400127213 */ /* 0x000fc60000000000 */
[----:B------:R-:W-:Y:S01]  /*152a0*/  STL [R1+0xf20], R3 ;  /* 0x000f200301007387 */ /* 0x000fe20000100800 */
[----:B------:R-:W-:-:S03]  /*152b0*/  IMAD.MOV R39, RZ, RZ, -R39 ;  /* 0x000000ffff277224 */ /* 0x000fc600078e0a27 */
[----:B------:R0:W-:Y:S01]  /*152c0*/  STL [R1+0xf1c], R2 ;  /* 0x000f1c0201007387 */ /* 0x0001e20000100800 */
[----:B------:R-:W-:-:S03]  /*152d0*/  IABS R19, R3 ;  /* 0x0000000300137213 */ /* 0x000fc60000000000 */
[----:B------:R-:W-:Y:S04]  /*152e0*/  STL [R1+0x1304], R15 ;  /* 0x0013040f01007387 */ /* 0x000fe80000100800 */
[----:B------:R-:W-:Y:S01]  /*152f0*/  STL [R1+0x1330], R15 ;  /* 0x0013300f01007387 */ /* 0x000fe20000100800 */
[----:B------:R-:W-:-:S03]  /*15300*/  IMAD R17, R8, R39, R17 ;  /* 0x0000002708117224 */ /* 0x000fc600078e0211 */
[----:B------:R-:W-:Y:S01]  /*15310*/  STL [R1+0x1360], R15 ;  /* 0x0013600f01007387 */ /* 0x000fe20000100800 */
[----:B------:R-:W-:-:S03]  /*15320*/  IMAD.HI.U32 R38, R9, R18, RZ ;  /* 0x0000001209267227 */ /* 0x000fc600078e00ff */
[----:B------:R-:W-:Y:S01]  /*15330*/  STL [R1+0x137c], R15 ;  /* 0x00137c0f01007387 */ /* 0x000fe20000100800 */
[----:B------:R-:W-:-:S03]  /*15340*/  IABS R20, R2 ;  /* 0x0000000200147213 */ /* 0x000fc60000000000 */
[----:B------:R-:W-:Y:S01]  /*15350*/  STL [R1+0x1398], R15 ;  /* 0x0013980f01007387 */ /* 0x000fe20000100800 */
[----:B------:R-:W-:-:S03]  /*15360*/  IMAD.HI.U32 R37, R9, R19, RZ ;  /* 0x0000001309257227 */ /* 0x000fc600078e00ff */
[----:B------:R-:W-:Y:S04]  /*15370*/  STL [R1+0x13b4], R15 ;  /* 0x0013b40f01007387 */ /* 0x000fe80000100800 */
[----:B------:R-:W-:Y:S01]  /*15380*/  STL [R1+0x13d0], R15 ;  /* 0x0013d00f01007387 */ /* 0x000fe20000100800 */
[----:B------:R-:W-:-:S03]  /*15390*/  IMAD.MOV R38, RZ, RZ, -R38 ;  /* 0x000000ffff267224 */ /* 0x000fc600078e0a26 */
[----:B------:R-:W-:Y:S01]  /*153a0*/  STL [R1+0x13ec], R15 ;  /* 0x0013ec0f01007387 */ /* 0x000fe20000100800 */
[----:B------:R-:W-:-:S03]  /*153b0*/  IMAD.MOV R37, RZ, RZ, -R37 ;  /* 0x000000ffff257224 */ /* 0x000fc600078e0a25 */
[----:B------:R-:W-:Y:S01]  /*153c0*/  STL [R1+0x1408], R15 ;  /* 0x0014080f01007387 */ /* 0x000fe20000100800 */
[----:B------:R-:W-:-:S03]  /*153d0*/  IMAD.HI.U32 R40, R9, R20, RZ ;  /* 0x0000001409287227 */ /* 0x000fc600078e00ff */
[----:B------:R-:W-:Y:S04]  /*153e0*/  STL [R1+0x1424], R15 ;  /* 0x0014240f01007387 */ /* 0x000fe80000100800 */
[----:B------:R-:W-:Y:S01]  /*153f0*/  STL [R1+0x1308], R17 ;  /* 0x0013081101007387 */ /* 0x000fe20000100800 */
[----:B------:R-:W-:-:S03]  /*15400*/  IMAD R18, R8, R38, R18 ;  /* 0x0000002608127224 */ /* 0x000fc600078e0212 */
[----:B------:R-:W-:Y:S01]  /*15410*/  STL [R1+0x1364], R17 ;  /* 0x0013641101007387 */ /* 0x000fe20000100800 */
[----:B------:R-:W-:-:S03]  /*15420*/  IMAD R19, R8, R37, R19 ;  /* 0x0000002508137224 */ /* 0x000fc600078e0213 */
[----:B------:R-:W-:Y:S01]  /*15430*/  STL [R1+0x1380], R17 ;  /* 0x0013801101007387 */ /* 0x000fe20000100800 */
[----:B------:R-:W-:-:S03]  /*15440*/  IMAD.MOV R21, RZ, RZ, -R40 ;  /* 0x000000ffff157224 */ /* 0x000fc600078e0a28 */
[----:B------:R-:W-:Y:S01]  /*15450*/  STL [R1+0x139c], R17 ;  /* 0x00139c1101007387 */ /* 0x000fe20000100800 */
[----:B0-----:R-:W-:-:S03]  /*15460*/  VIADD R2, R0, 0xe4 ;  /* 0x000000e400027836 */ /* 0x001fc60000000000 */
[----:B------:R-:W-:Y:S04]  /*15470*/  STL [R1+0x13b8], R17 ;  /* 0x0013b81101007387 */ /* 0x000fe80000100800 */
[----:B------:R-:W-:Y:S01]  /*15480*/  STL [R1+0x13d4], R17 ;  /* 0x0013d41101007387 */ /* 0x000fe20000100800 */
[----:B------:R-:W-:-:S03]  /*15490*/  VIADD R5, R0, 0xe5 ;  /* 0x000000e500057836 */ /* 0x000fc60000000000 */
[----:B------:R-:W-:Y:S01]  /*154a0*/  STL [R1+0x13f0], R17 ;  /* 0x0013f01101007387 */ /* 0x000fe20000100800 */
[----:B------:R-:W-:-:S03]  /*154b0*/  IMAD R20, R8, R21, R20 ;  /* 0x0000001508147224 */ /* 0x000fc600078e0214 */
[----:B------:R-:W-:Y:S01]  /*154c0*/  STL [R1+0x140c], R17 ;  /* 0x00140c1101007387 */ /* 0x000fe20000100800 */
[----:B------:R-:W-:-:S03]  /*154d0*/  VIADD R4, R0, 0xe6 ;  /* 0x000000e600047836 */ /* 0x000fc60000000000 */
[----:B------:R-:W-:Y:S01]  /*154e0*/  STL [R1+0x1428], R17 ;  /* 0x0014281101007387 */ /* 0x000fe20000100800 */
[----:B------:R-:W-:Y:S01]  /*154f0*/  IABS R21, R2 ;  /* 0x0000000200157213 */ /* 0x000fe20000000000 */
[C---:B------:R-:W-:Y:S02]  /*15500*/  VIADD R3, R0.reuse, 0xe7 ;  /* 0x000000e700037836 */ /* 0x040fe40000000000 */
[----:B------:R-:W-:Y:S04]  /*15510*/  STL [R1+0x1314], R18 ;  /* 0x0013141201007387 */ /* 0x000fe80000100800 */
[----:B------:R-:W-:Y:S04]  /*15520*/  STL [R1+0x1318], R19 ;  /* 0x0013181301007387 */ /* 0x000fe80000100800 */
[----:B------:R0:W-:Y:S04]  /*15530*/  STL [R1+0xf18], R2 ;  /* 0x000f180201007387 */ /* 0x0001e80000100800 */
[----:B------:R-:W-:Y:S01]  /*15540*/  STL [R1+0xf14], R5 ;  /* 0x000f140501007387 */ /* 0x000fe20000100800 */
[----:B0-----:R-:W-:-:S03]  /*15550*/  VIADD R2, R0, 0xea ;  /* 0x000000ea00027836 */ /* 0x001fc60000000000 */
[----:B------:R-:W-:Y:S04]  /*15560*/  STL [R1+0xf10], R4 ;  /* 0x000f100401007387 */ /* 0x000fe80000100800 */
[----:B------:R0:W-:Y:S04]  /*15570*/  STL [R1+0xf0c], R3 ;  /* 0x000f0c0301007387 */ /* 0x0001e80000100800 */
[----:B------:R0:W-:Y:S04]  /*15580*/  STL [R1+0xf08], R2 ;  /* 0x000f080201007387 */ /* 0x0001e80000100800 */
[----:B------:R-:W2:Y:S01]  /*15590*/  LDL.LU R78, [R1+0x658] ;  /* 0x00065800014e7983 */ /* 0x000ea20000300800 */
[----:B------:R-:W-:-:S03]  /*155a0*/  IABS R40, R2 ;  /* 0x0000000200287213 */ /* 0x000fc60000000000 */
[----:B------:R-:W3:Y:S01]  /*155b0*/  LDL.LU R80, [R1+0x654] ;  /* 0x0006540001507983 */ /* 0x000ee20000300800 */
[----:B------:R-:W-:-:S03]  /*155c0*/  IABS R37, R3 ;  /* 0x0000000300257213 */ /* 0x000fc60000000000 */
[----:B------:R-:W4:Y:S01]  /*155d0*/  LDL.LU R82, [R1+0x650] ;  /* 0x0006500001527983 */ /* 0x000f220000300800 */
[----:B------:R-:W-:-:S03]  /*155e0*/  IABS R38, R4 ;  /* 0x0000000400267213 */ /* 0x000fc60000000000 */
[----:B------:R-:W4:Y:S01]  /*155f0*/  LDL.LU R84, [R1+0x648] ;  /* 0x0006480001547983 */ /* 0x000f220000300800 */
[----:B0-----:R-:W-:-:S03]  /*15600*/  IMAD.HI.U32 R3, R9, R21, RZ ;  /* 0x0000001509037227 */ /* 0x001fc600078e00ff */
[----:B------:R-:W4:Y:S04]  /*15610*/  LDL.LU R87, [R1+0x640] ;  /* 0x0006400001577983 */ /* 0x000f280000300800 */
[----:B------:R-:W4:Y:S01]  /*15620*/  LDL.LU R2, [R1+0x638] ;  /* 0x0006380001027983 */ /* 0x000f220000300800 */
[----:B------:R-:W-:-:S03]  /*15630*/  IMAD.MOV R56, RZ, RZ, -R3 ;  /* 0x000000ffff387224 */ /* 0x000fc600078e0a03 */
[----:B------:R-:W4:Y:S01]  /*15640*/  LDL.LU R91, [R1+0x634] ;  /* 0x00063400015b7983 */ /* 0x000f220000300800 */
[----:B------:R-:W-:-:S03]  /*15650*/  IMAD.HI.U32 R32, R9, R38, RZ ;  /* 0x0000002609207227 */ /* 0x000fc600078e00ff */
[----:B------:R-:W4:Y:S01]  /*15660*/  LDL.LU R93, [R1+0x618] ;  /* 0x00061800015d7983 */ /* 0x000f220000300800 */
[----:B------:R-:W-:-:S03]  /*15670*/  IMAD.HI.U32 R4, R9, R37, RZ ;  /* 0x0000002509047227 */ /* 0x000fc600078e00ff */
[----:B------:R-:W4:Y:S01]  /*15680*/  LDL.LU R85, [R1+0x614] ;  /* 0x0006140001557983 */ /* 0x000f220000300800 */
[----:B------:R-:W-:-:S04]  /*15690*/  IMAD.HI.U32 R3, R9, R40, RZ ;  /* 0x0000002809037227 */ /* 0x000fc800078e00ff */
[----:B------:R-:W-:Y:S02]  /*156a0*/  IMAD R21, R8, R56, R21 ;  /* 0x0000003808157224 */ /* 0x000fe400078e0215 */
[----:B------:R-:W-:Y:S02]  /*156b0*/  IMAD.MOV R56, RZ, RZ, -R32 ;  /* 0x000000ffff387224 */ /* 0x000fe400078e0a20 */
[----:B------:R-:W-:Y:S02]  /*156c0*/  IMAD.MOV R32, RZ, RZ, -R4 ;  /* 0x000000ffff207224 */ /* 0x000fe400078e0a04 */
[----:B------:R-:W-:Y:S02]  /*156d0*/  IMAD.MOV R4, RZ, RZ, -R3 ;  /* 0x000000ffff047224 */ /* 0x000fe400078e0a03 */
[----:B------:R-:W4:Y:S01]  /*156e0*/  LDL.LU R3, [R1+0x608] ;  /* 0x0006080001037983 */ /* 0x000f220000300800 */
[----:B------:R-:W-:Y:S01]  /*156f0*/  IABS R39, R5 ;  /* 0x0000000500277213 */ /* 0x000fe20000000000 */
[----:B------:R-:W-:-:S04]  /*15700*/  @!UP1 UIADD3 UR4, UPT, UPT, -UR4, 0x100000, URZ ;  /* 0x0010000004049890 */ /* 0x000fc8000fffe1ff */
[----:B------:R-:W-:Y:S02]  /*15710*/  @!UP1 USHF.L.U32 UR5, UR4, 0xb, URZ ;  /* 0x0000000b04059899 */ /* 0x000fe400080006ff */
[----:B------:R-:W-:Y:S01]  /*15720*/  @!UP1 USHF.L.U32 UR4, UR4, 0x1, URZ ;  /* 0x0000000104049899 */ /* 0x000fe200080006ff */
[----:B------:R-:W-:Y:S01]  /*15730*/  IMAD.HI.U32 R5, R9, R39, RZ ;  /* 0x0000002709057227 */ /* 0x000fe200078e00ff */
[----:B------:R-:W-:-:S03]  /*15740*/  VOTEU.ALL UP1, P2 ;  /* 0x0000000000ff7886 */ /* 0x000fc60001020000 */
[----:B------:R-:W-:-:S04]  /*15750*/  IMAD.MOV R5, RZ, RZ, -R5 ;  /* 0x000000ffff057224 */ /* 0x000fc800078e0a05 */
[----:B------:R-:W-:-:S03]  /*15760*/  IMAD R39, R8, R5, R39 ;  /* 0x0000000508277224 */ /* 0x000fc600078e0227 */
[----:B------:R0:W1:Y:S01]  /*15770*/  @!UP1 SYNCS.EXCH.64 URZ, [UR9+0x18008], UR4 ;  /* 0x0180080409ff95b2 */ /* 0x0000620008000100 */
[----:B------:R-:W4:Y:S01]  /*15780*/  LDL.LU R5, [R1+0x600] ;  /* 0x0006000001057983 */ /* 0x000f220000300800 */
[----:B------:R-:W-:-:S03]  /*15790*/  IMAD R40, R8, R4, R40 ;  /* 0x0000000408287224 */ /* 0x000fc600078e0228 */
[----:B------:R-:W4:Y:S04]  /*157a0*/  LDL.LU R89, [R1+0x5f8] ;  /* 0x0005f80001597983 */ /* 0x000f280000300800 */
[----:B------:R-:W4:Y:S01]  /*157b0*/  LDL.LU R4, [R1+0x5e0] ;  /* 0x0005e00001047983 */ /* 0x000f220000300800 */
[C---:B------:R-:W-:Y:S02]  /*157c0*/  IMAD R37, R8.reuse, R32, R37 ;  /* 0x0000002008257224 */ /* 0x040fe400078e0225 */
[----:B------:R-:W-:Y:S01]  /*157d0*/  IMAD R38, R8, R56, R38 ;  /* 0x0000003808267224 */ /* 0x000fe200078e0226 */
[----:B------:R-:W4:Y:S01]  /*157e0*/  LDL.LU R60, [R1+0x5d8] ;  /* 0x0005d800013c7983 */ /* 0x000f220000300800 */
[----:B0-----:R-:W0:Y:S01]  /*157f0*/  LDCU UR4, c[0x0][0x3b0] ;  /* 0x00007600ff0477ac */ /* 0x001e220008000800 */
[----:B------:R-:W-:Y:S01]  /*15800*/  PRMT R13, RZ, 0x7610, R13 ;  /* 0x00007610ff0d7816 */ /* 0x000fe2000000000d */
[----:B------:R-:W0:Y:S01]  /*15810*/  LDCU UR5, c[0x0][0x3b0] ;  /* 0x00007600ff0577ac */ /* 0x000e220008000800 */
[----:B--2---:R-:W-:Y:S04]  /*15820*/  STS.U8 [R33+UR9+0x10000], R78 ;  /* 0x0100004e21007988 */ /* 0x004fe80008000009 */
[----:B---3--:R-:W-:Y:S04]  /*15830*/  STS.U8 [R33+UR9+0x10400], R80 ;  /* 0x0104005021007988 */ /* 0x008fe80008000009 */
[----:B----4-:R-:W-:Y:S04]  /*15840*/  STS.U8 [R33+UR9+0x10800], R82 ;  /* 0x0108005221007988 */ /* 0x010fe80008000009 */
[----:B------:R-:W-:Y:S04]  /*15850*/  STS.U8 [R33+UR9+0x10c00], R84 ;  /* 0x010c005421007988 */ /* 0x000fe80008000009 */
[----:B------:R-:W-:Y:S04]  /*15860*/  STS.U8 [R33+UR9+0x11000], R87 ;  /* 0x0110005721007988 */ /* 0x000fe80008000009 */
[----:B------:R2:W-:Y:S04]  /*15870*/  STS.U8 [R33+UR9+0x11400], R2 ;  /* 0x0114000221007988 */ /* 0x0005e80008000009 */
[----:B------:R3:W-:Y:S04]  /*15880*/  STS.U8 [R33+UR9+0x11800], R91 ;  /* 0x0118005b21007988 */ /* 0x0007e80008000009 */
[----:B--2---:R-:W2:Y:S04]  /*15890*/  LDL.LU R2, [R1+0x5c8] ;  /* 0x0005c80001027983 */ /* 0x004ea80000300800 */
[----:B------:R-:W4:Y:S04]  /*158a0*/  LDL.LU R62, [R1+0x5d4] ;  /* 0x0005d400013e7983 */ /* 0x000f280000300800 */
[----:B---3--:R-:W3:Y:S04]  /*158b0*/  LDL.LU R91, [R1+0x5c4] ;  /* 0x0005c400015b7983 */ /* 0x008ee80000300800 */
[----:B------:R-:W3:Y:S04]  /*158c0*/  LDL.LU R64, [R1+0x5b8] ;  /* 0x0005b80001407983 */ /* 0x000ee80000300800 */
[----:B------:R-:W3:Y:S04]  /*158d0*/  LDL.LU R66, [R1+0x5a0] ;  /* 0x0005a00001427983 */ /* 0x000ee80000300800 */
[----:B------:R-:W3:Y:S04]  /*158e0*/  LDL.LU R68, [R1+0x598] ;  /* 0x0005980001447983 */ /* 0x000ee80000300800 */
[----:B------:R-:W3:Y:S04]  /*158f0*/  LDL.LU R70, [R1+0x590] ;  /* 0x0005900001467983 */ /* 0x000ee80000300800 */
[----:B------:R-:W3:Y:S04]  /*15900*/  LDL.LU R72, [R1+0x588] ;  /* 0x0005880001487983 */ /* 0x000ee80000300800 */
[----:B------:R-:W3:Y:S04]  /*15910*/  LDL.LU R74, [R1+0x584] ;  /* 0x00058400014a7983 */ /* 0x000ee80000300800 */
[----:B------:R-:W3:Y:S04]  /*15920*/  LDL.LU R76, [R1+0x578] ;  /* 0x00057800014c7983 */ /* 0x000ee80000300800 */
[----:B------:R0:W-:Y:S04]  /*15930*/  STS.U8 [R33+UR9+0x11c00], R93 ;  /* 0x011c005d21007988 */ /* 0x0001e80008000009 */
[----:B------:R-:W3:Y:S04]  /*15940*/  LDL.LU R84, [R1+0x574] ;  /* 0x0005740001547983 */ /* 0x000ee80000300800 */
[----:B------:R-:W-:Y:S04]  /*15950*/  STS.U8 [R33+UR9+0x12000], R85 ;  /* 0x0120005521007988 */ /* 0x000fe80008000009 */
[----:B0-----:R-:W3:Y:S04]  /*15960*/  LDL.LU R93, [R1+0x558] ;  /* 0x00055800015d7983 */ /* 0x001ee80000300800 */
[----:B------:R0:W-:Y:S04]  /*15970*/  STS.U8 [R33+UR9+0x12400], R3 ;  /* 0x0124000321007988 */ /* 0x0001e80008000009 */
[----:B0-----:R-:W3:Y:S04]  /*15980*/  LDL.LU R3, [R1+0x550] ;  /* 0x0005500001037983 */ /* 0x001ee80000300800 */
[----:B------:R0:W-:Y:S04]  /*15990*/  STS.U8 [R33+UR9+0x12800], R5 ;  /* 0x0128000521007988 */ /* 0x0001e80008000009 */
[----:B------:R-:W3:Y:S04]  /*159a0*/  LDL.LU R85, [R1+0x548] ;  /* 0x0005480001557983 */ /* 0x000ee80000300800 */
[----:B------:R1:W-:Y:S04]  /*159b0*/  STS.U8 [R33+UR9+0x12c00], R31 ;  /* 0x012c001f21007988 */ /* 0x0003e80008000009 */
[----:B0-----:R-:W3:Y:S04]  /*159c0*/  LDL.LU R5, [R1+0x540] ;  /* 0x0005400001057983 */ /* 0x001ee80000300800 */
[----:B------:R-:W3:Y:S01]  /*159d0*/  LDL.LU R78, [R1+0x534] ;  /* 0x00053400014e7983 */ /* 0x000ee20000300800 */
[----:B-1----:R-:W-:-:S03]  /*159e0*/  LOP3.LUT R31, R33, 0x10, RZ, 0x3c, !PT ;  /* 0x00000010211f7812 */ /* 0x002fc600078e3cff */
[----:B------:R-:W3:Y:S04]  /*159f0*/  LDL.LU R80, [R1+0x538] ;  /* 0x0005380001507983 */ /* 0x000ee80000300800 */
[----:B------:R-:W3:Y:S04]  /*15a00*/  LDL.LU R82, [R1+0x518] ;  /* 0x0005180001527983 */ /* 0x000ee80000300800 */
[----:B------:R0:W-:Y:S04]  /*15a10*/  STS.U8 [R33+UR9+0x13000], R89 ;  /* 0x0130005921007988 */ /* 0x0001e80008000009 */
[----:B------:R-:W3:Y:S04]  /*15a20*/  LDL.LU R87, [R1+0x510] ;  /* 0x0005100001577983 */ /* 0x000ee80000300800 */
[----:B------:R1:W-:Y:S04]  /*15a30*/  STS.U8 [R33+UR9+0x13400], R4 ;  /* 0x0134000421007988 */ /* 0x0003e80008000009 */
[----:B0-----:R-:W3:Y:S04]  /*15a40*/  LDL.LU R89, [R1+0x508] ;  /* 0x0005080001597983 */ /* 0x001ee80000300800 */
[----:B------:R-:W-:Y:S04]  /*15a50*/  STS.U8 [R33+UR9+0x13800], R60 ;  /* 0x0138003c21007988 */ /* 0x000fe80008000009 */
[----:B-1----:R-:W3:Y:S04]  /*15a60*/  LDL.LU R4, [R1+0x500] ;  /* 0x0005000001047983 */ /* 0x002ee80000300800 */
[----:B--2---:R0:W-:Y:S04]  /*15a70*/  STS.U8 [R33+UR9+0x13c00], R2 ;  /* 0x013c000221007988 */ /* 0x0041e80008000009 */
[----:B----4-:R-:W-:Y:S04]  /*15a80*/  STS.U8 [R31+UR9+0x10080], R62 ;  /* 0x0100803e1f007988 */ /* 0x010fe80008000009 */
[----:B---3--:R1:W-:Y:S04]  /*15a90*/  STS.U8 [R31+UR9+0x10480], R91 ;  /* 0x0104805b1f007988 */ /* 0x0083e80008000009 */
[----:B0-----:R-:W2:Y:S04]  /*15aa0*/  LDL.LU R2, [R1+0x4fc] ;  /* 0x0004fc0001027983 */ /* 0x001ea80000300800 */
[----:B------:R-:W-:Y:S04]  /*15ab0*/  STS.U8 [R31+UR9+0x10880], R64 ;  /* 0x010880401f007988 */ /* 0x000fe80008000009 */
[----:B------:R-:W-:Y:S04]  /*15ac0*/  STS.U8 [R31+UR9+0x10c80], R66 ;  /* 0x010c80421f007988 */ /* 0x000fe80008000009 */
[----:B------:R-:W-:Y:S04]  /*15ad0*/  STS.U8 [R31+UR9+0x11080], R68 ;  /* 0x011080441f007988 */ /* 0x000fe80008000009 */
[----:B------:R-:W-:Y:S04]  /*15ae0*/  STS.U8 [R31+UR9+0x11480], R70 ;  /* 0x011480461f007988 */ /* 0x000fe80008000009 */
[----:B------:R-:W-:Y:S04]  /*15af0*/  STS.U8 [R31+UR9+0x11880], R72 ;  /* 0x011880481f007988 */ /* 0x000fe80008000009 */
[----:B------:R-:W-:Y:S04]  /*15b00*/  STS.U8 [R31+UR9+0x11c80], R74 ;  /* 0x011c804a1f007988 */ /* 0x000fe80008000009 */
[----:B------:R-:W-:Y:S04]  /*15b10*/  STS.U8 [R31+UR9+0x12080], R76 ;  /* 0x0120804c1f007988 */ /* 0x000fe80008000009 */
[----:B------:R-:W-:Y:S04]  /*15b20*/  STS.U8 [R31+UR9+0x12480], R84 ;  /* 0x012480541f007988 */ /* 0x000fe80008000009 */
[----:B-1----:R-:W3:Y:S04]  /*15b30*/  LDL.LU R91, [R1+0x4f8] ;  /* 0x0004f800015b7983 */ /* 0x002ee80000300800 */
[----:B------:R-:W-:Y:S04]  /*15b40*/  STS.U8 [R31+UR9+0x12880], R93 ;  /* 0x0128805d1f007988 */ /* 0x000fe80008000009 */
[----:B------:R-:W-:Y:S04]  /*15b50*/  STS.U8 [R31+UR9+0x12c80], R34 ;  /* 0x012c80221f007988 */ /* 0x000fe80008000009 */
[----:B------:R0:W-:Y:S04]  /*15b60*/  STS.U8 [R31+UR9+0x13080], R3 ;  /* 0x013080031f007988 */ /* 0x0001e80008000009 */
[----:B0-----:R-:W4:Y:S01]  /*15b70*/  LDL.LU R3, [R1+0x4f4] ;  /* 0x0004f40001037983 */ /* 0x001f220000300800 */
[----:B------:R-:W-:-:S03]  /*15b80*/  LOP3.LUT R34, R33, 0x20, RZ, 0x3c, !PT ;  /* 0x0000002021227812 */ /* 0x000fc600078e3cff */
[----:B------:R-:W4:Y:S04]  /*15b90*/  LDL.LU R93, [R1+0x4e0] ;  /* 0x0004e000015d7983 */ /* 0x000f280000300800 */
[----:B------:R0:W-:Y:S04]  /*15ba0*/  STS.U8 [R31+UR9+0x13480], R85 ;  /* 0x013480551f007988 */ /* 0x0001e80008000009 */
[----:B------:R1:W-:Y:S04]  /*15bb0*/  STS.U8 [R31+UR9+0x13880], R5 ;  /* 0x013880051f007988 */ /* 0x0003e80008000009 */
[----:B------:R-:W-:Y:S04]  /*15bc0*/  STS.U8 [R31+UR9+0x13c80], R78 ;  /* 0x013c804e1f007988 */ /* 0x000fe80008000009 */
[----:B------:R-:W-:Y:S04]  /*15bd0*/  STS.U8 [R34+UR9+0x10100], R80 ;  /* 0x0101005022007988 */ /* 0x000fe80008000009 */
[----:B------:R-:W4:Y:S04]  /*15be0*/  LDL.LU R84, [R1+0x4dc] ;  /* 0x0004dc0001547983 */ /* 0x000f280000300800 */
[----:B------:R-:W-:Y:S04]  /*15bf0*/  STS.U8 [R34+UR9+0x10500], R82 ;  /* 0x0105005222007988 */ /* 0x000fe80008000009 */
[----:B0-----:R-:W4:Y:S04]  /*15c00*/  LDL.LU R85, [R1+0x4d8] ;  /* 0x0004d80001557983 */ /* 0x001f280000300800 */
[----:B------:R-:W-:Y:S04]  /*15c10*/  STS.U8 [R34+UR9+0x10900], R87 ;  /* 0x0109005722007988 */ /* 0x000fe80008000009 */
[----:B-1----:R-:W4:Y:S04]  /*15c20*/  LDL.LU R5, [R1+0x4d0] ;  /* 0x0004d00001057983 */ /* 0x002f280000300800 */
[----:B------:R-:W-:Y:S04]  /*15c30*/  STS.U8 [R34+UR9+0x10d00], R89 ;  /* 0x010d005922007988 */ /* 0x000fe80008000009 */
[----:B------:R0:W-:Y:S04]  /*15c40*/  STS.U8 [R34+UR9+0x11100], R4 ;  /* 0x0111000422007988 */ /* 0x0001e80008000009 */
[----:B------:R-:W4:Y:S04]  /*15c50*/  LDL.LU R59, [R1+0x4d4] ;  /* 0x0004d400013b7983 */ /* 0x000f280000300800 */
[----:B0-----:R-:W4:Y:S04]  /*15c60*/  LDL.LU R4, [R1+0x4cc] ;  /* 0x0004cc0001047983 */ /* 0x001f280000300800 */
[----:B------:R-:W4:Y:S04]  /*15c70*/  LDL.LU R60, [R1+0x4c8] ;  /* 0x0004c800013c7983 */ /* 0x000f280000300800 */
[----:B--2---:R0:W-:Y:S04]  /*15c80*/  STS.U8 [R34+UR9+0x11500], R2 ;  /* 0x0115000222007988 */ /* 0x0041e80008000009 */
[----:B0-----:R-:W2:Y:S04]  /*15c90*/  LDL.LU R2, [R1+0x4c0] ;  /* 0x0004c00001027983 */ /* 0x001ea80000300800 */
[----:B------:R-:W2:Y:S04]  /*15ca0*/  LDL.LU R62, [R1+0x4c4] ;  /* 0x0004c400013e7983 */ /* 0x000ea80000300800 */
        /* <DEDUP_REMOVED lines=9> */
[----:B---3--:R0:W-:Y:S04]  /*15d40*/  STS.U8 [R34+UR9+0x11900], R91 ;  /* 0x0119005b22007988 */ /* 0x0081e80008000009 */
[----:B------:R-:W3:Y:S04]  /*15d50*/  LDL.LU R89, [R1+0x488] ;  /* 0x0004880001597983 */ /* 0x000ee80000300800 */
[----:B0-----:R-:W3:Y:S04]  /*15d60*/  LDL.LU R91, [R1+0x480] ;  /* 0x00048000015b7983 */ /* 0x001ee80000300800 */
[----:B----4-:R0:W-:Y:S04]  /*15d70*/  STS.U8 [R34+UR9+0x11d00], R3 ;  /* 0x011d000322007988 */ /* 0x0101e80008000009 */
[----:B0-----:R-:W4:Y:S04]  /*15d80*/  LDL.LU R3, [R1+0x484] ;  /* 0x0004840001037983 */ /* 0x001f280000300800 */
[----:B------:R0:W-:Y:S01]  /*15d90*/  STS.U8 [R34+UR9+0x12100], R93 ;  /* 0x0121005d22007988 */ /* 0x0001e20008000009 */
[----:B------:R-:W-:-:S03]  /*15da0*/  LOP3.LUT R32, R33, 0x30, RZ, 0x3c, !PT ;  /* 0x0000003021207812 */ /* 0x000fc600078e3cff */
[----:B0-----:R-:W4:Y:S04]  /*15db0*/  LDL.LU R93, [R1+0x47c] ;  /* 0x00047c00015d7983 */ /* 0x001f280000300800 */
[----:B------:R0:W-:Y:S04]  /*15dc0*/  STS.U8 [R34+UR9+0x12500], R84 ;  /* 0x0125005422007988 */ /* 0x0001e80008000009 */
[----:B------:R1:W-:Y:S04]  /*15dd0*/  STS.U8 [R34+UR9+0x12900], R85 ;  /* 0x0129005522007988 */ /* 0x0003e80008000009 */
[----:B------:R0:W-:Y:S04]  /*15de0*/  STS.U8 [R34+UR9+0x12d00], R5 ;  /* 0x012d000522007988 */ /* 0x0001e80008000009 */
[----:B------:R-:W4:Y:S04]  /*15df0*/  LDL.LU R80, [R1+0x478] ;  /* 0x0004780001507983 */ /* 0x000f280000300800 */
[----:B------:R-:W4:Y:S04]  /*15e00*/  LDL.LU R82, [R1+0x460] ;  /* 0x0004600001527983 */ /* 0x000f280000300800 */
[----:B------:R-:W-:Y:S04]  /*15e10*/  STS.U8 [R34+UR9+0x13100], R59 ;  /* 0x0131003b22007988 */ /* 0x000fe80008000009 */
[----:B0-----:R-:W4:Y:S04]  /*15e20*/  LDL.LU R84, [R1+0x474] ;  /* 0x0004740001547983 */ /* 0x001f280000300800 */
[----:B------:R0:W-:Y:S04]  /*15e30*/  STS.U8 [R34+UR9+0x13500], R4 ;  /* 0x0135000422007988 */ /* 0x0001e80008000009 */
[----:B-1----:R-:W4:Y:S04]  /*15e40*/  LDL.LU R85, [R1+0x45c] ;  /* 0x00045c0001557983 */ /* 0x002f280000300800 */
[----:B------:R-:W-:Y:S04]  /*15e50*/  STS.U8 [R34+UR9+0x13900], R60 ;  /* 0x0139003c22007988 */ /* 0x000fe80008000009 */
[----:B------:R-:W4:Y:S04]  /*15e60*/  LDL.LU R5, [R1+0x458] ;  /* 0x0004580001057983 */ /* 0x000f280000300800 */
[----:B0-----:R-:W4:Y:S04]  /*15e70*/  LDL.LU R4, [R1+0x454] ;  /* 0x0004540001047983 */ /* 0x001f280000300800 */
[----:B--2---:R0:W-:Y:S04]  /*15e80*/  STS.U8 [R34+UR9+0x13d00], R2 ;  /* 0x013d000222007988 */ /* 0x0041e80008000009 */
        /* <DEDUP_REMOVED lines=10> */
[----:B0-----:R-:W2:Y:S04]  /*15f30*/  LDL.LU R2, [R1+0x450] ;  /* 0x0004500001027983 */ /* 0x001ea80000300800 */
[----:B---3--:R-:W-:Y:S04]  /*15f40*/  STS.U8 [R32+UR9+0x12980], R89 ;  /* 0x0129805920007988 */ /* 0x008fe80008000009 */
[----:B------:R-:W-:Y:S04]  /*15f50*/  STS.U8 [R32+UR9+0x12d80], R91 ;  /* 0x012d805b20007988 */ /* 0x000fe80008000009 */
[----:B----4-:R0:W-:Y:S04]  /*15f60*/  STS.U8 [R32+UR9+0x13180], R3 ;  /* 0x0131800320007988 */ /* 0x0101e80008000009 */
[----:B0-----:R-:W3:Y:S04]  /*15f70*/  LDL.LU R3, [R1+0x44c] ;  /* 0x00044c0001037983 */ /* 0x001ee80000300800 */
[----:B------:R-:W4:Y:S04]  /*15f80*/  LDL.LU R87, [R1+0x448] ;  /* 0x0004480001577983 */ /* 0x000f280000300800 */
[----:B------:R-:W4:Y:S04]  /*15f90*/  LDL.LU R89, [R1+0x444] ;  /* 0x0004440001597983 */ /* 0x000f280000300800 */
[----:B------:R0:W-:Y:S04]  /*15fa0*/  STS.U8 [R32+UR9+0x13580], R93 ;  /* 0x0135805d20007988 */ /* 0x0001e80008000009 */
[----:B------:R-:W4:Y:S01]  /*15fb0*/  LDL.LU R91, [R1+0x440] ;  /* 0x00044000015b7983 */ /* 0x000f220000300800 */
[----:B------:R-:W-:-:S03]  /*15fc0*/  LOP3.LUT R56, R33, 0x40, RZ, 0x3c, !PT ;  /* 0x0000004021387812 */ /* 0x000fc600078e3cff */
[----:B0-----:R-:W4:Y:S04]  /*15fd0*/  LDL.LU R93, [R1+0x43c] ;  /* 0x00043c00015d7983 */ /* 0x001f280000300800 */
[----:B------:R-:W-:Y:S04]  /*15fe0*/  STS.U8 [R32+UR9+0x13980], R80 ;  /* 0x0139805020007988 */ /* 0x000fe80008000009 */
[----:B------:R-:W-:Y:S04]  /*15ff0*/  STS.U8 [R32+UR9+0x13d80], R82 ;  /* 0x013d805220007988 */ /* 0x000fe80008000009 */
[----:B------:R-:W4:Y:S04]  /*16000*/  LDL.LU R58, [R1+0x420] ;  /* 0x00042000013a7983 */ /* 0x000f280000300800 */
[----:B------:R-:W-:Y:S04]  /*16010*/  STS.U8 [R56+UR9+0x10200], R84 ;  /* 0x0102005438007988 */ /* 0x000fe80008000009 */
[----:B------:R-:W4:Y:S04]  /*16020*/  LDL.LU R59, [R1+0x41c] ;  /* 0x00041c00013b7983 */ /* 0x000f280000300800 */
[----:B------:R0:W-:Y:S04]  /*16030*/  STS.U8 [R56+UR9+0x10600], R85 ;  /* 0x0106005538007988 */ /* 0x0001e80008000009 */
[----:B------:R-:W4:Y:S04]  /*16040*/  LDL.LU R60, [R1+0x418] ;  /* 0x00041800013c7983 */ /* 0x000f280000300800 */
[----:B0-----:R-:W4:Y:S04]  /*16050*/  LDL.LU R85, [R1+0x414] ;  /* 0x0004140001557983 */ /* 0x001f280000300800 */
[----:B------:R-:W4:Y:S04]  /*16060*/  LDL.LU R62, [R1+0x410] ;  /* 0x00041000013e7983 */ /* 0x000f280000300800 */
        /* <DEDUP_REMOVED lines=9> */
[----:B------:R0:W-:Y:S04]  /*16100*/  STS.U8 [R56+UR9+0x10a00], R5 ;  /* 0x010a000538007988 */ /* 0x0001e80008000009 */
[----:B------:R-:W4:Y:S04]  /*16110*/  LDL.LU R82, [R1+0x3d0] ;  /* 0x0003d00001527983 */ /* 0x000f280000300800 */
[----:B------:R1:W-:Y:S04]  /*16120*/  STS.U8 [R56+UR9+0x10e00], R4 ;  /* 0x010e000438007988 */ /* 0x0003e80008000009 */
[----:B0-----:R-:W4:Y:S04]  /*16130*/  LDL.LU R5, [R1+0x3cc] ;  /* 0x0003cc0001057983 */ /* 0x001f280000300800 */
[----:B-1----:R-:W4:Y:S04]  /*16140*/  LDL.LU R4, [R1+0x3c8] ;  /* 0x0003c80001047983 */ /* 0x002f280000300800 */
[----:B--2---:R0:W-:Y:S04]  /*16150*/  STS.U8 [R56+UR9+0x11200], R2 ;  /* 0x0112000238007988 */ /* 0x0041e80008000009 */
[----:B0-----:R-:W2:Y:S04]  /*16160*/  LDL.LU R2, [R1+0x3c4] ;  /* 0x0003c40001027983 */ /* 0x001ea80000300800 */
[----:B---3--:R0:W-:Y:S04]  /*16170*/  STS.U8 [R56+UR9+0x11600], R3 ;  /* 0x0116000338007988 */ /* 0x0081e80008000009 */
[----:B0-----:R-:W3:Y:S04]  /*16180*/  LDL.LU R3, [R1+0x3c0] ;  /* 0x0003c00001037983 */ /* 0x001ee80000300800 */
[----:B----4-:R0:W-:Y:S04]  /*16190*/  STS.U8 [R56+UR9+0x11a00], R87 ;  /* 0x011a005738007988 */ /* 0x0101e80008000009 */
[----:B------:R-:W4:Y:S04]  /*161a0*/  LDL.LU R84, [R1+0x3bc] ;  /* 0x0003bc0001547983 */ /* 0x000f280000300800 */
[----:B------:R1:W-:Y:S04]  /*161b0*/  STS.U8 [R56+UR9+0x11e00], R89 ;  /* 0x011e005938007988 */ /* 0x0003e80008000009 */
[----:B0-----:R-:W4:Y:S04]  /*161c0*/  LDL.LU R87, [R1+0x3a0] ;  /* 0x0003a00001577983 */ /* 0x001f280000300800 */
[----:B------:R0:W-:Y:S04]  /*161d0*/  STS.U8 [R56+UR9+0x12200], R91 ;  /* 0x0122005b38007988 */ /* 0x0001e80008000009 */
[----:B-1----:R-:W4:Y:S04]  /*161e0*/  LDL.LU R89, [R1+0x39c] ;  /* 0x00039c0001597983 */ /* 0x002f280000300800 */
[----:B------:R1:W-:Y:S04]  /*161f0*/  STS.U8 [R56+UR9+0x12600], R93 ;  /* 0x0126005d38007988 */ /* 0x0003e80008000009 */
[----:B0-----:R-:W4:Y:S04]  /*16200*/  LDL.LU R91, [R1+0x398] ;  /* 0x00039800015b7983 */ /* 0x001f280000300800 */
[----:B-1----:R-:W4:Y:S01]  /*16210*/  LDL.LU R93, [R1+0x394] ;  /* 0x00039400015d7983 */ /* 0x002f220000300800 */
[----:B------:R-:W-:-:S03]  /*16220*/  LOP3.LUT R32, R33, 0x50, RZ, 0x3c, !PT ;  /* 0x0000005021207812 */ /* 0x000fc600078e3cff */
[----:B------:R-:W-:Y:S04]  /*16230*/  STS.U8 [R56+UR9+0x12a00], R58 ;  /* 0x012a003a38007988 */ /* 0x000fe80008000009 */
[----:B------:R-:W-:Y:S04]  /*16240*/  STS.U8 [R56+UR9+0x12e00], R59 ;  /* 0x012e003b38007988 */ /* 0x000fe80008000009 */
[----:B------:R-:W-:Y:S04]  /*16250*/  STS.U8 [R56+UR9+0x13200], R60 ;  /* 0x0132003c38007988 */ /* 0x000fe80008000009 */
[----:B------:R0:W-:Y:S04]  /*16260*/  STS.U8 [R56+UR9+0x13600], R85 ;  /* 0x0136005538007988 */ /* 0x0001e80008000009 */
        /* <DEDUP_REMOVED lines=11> */
[----:B0-----:R-:W4:Y:S04]  /*16320*/  LDL.LU R85, [R1+0x390] ;  /* 0x0003900001557983 */ /* 0x001f280000300800 */
[----:B------:R0:W-:Y:S04]  /*16330*/  STS.U8 [R32+UR9+0x12680], R5 ;  /* 0x0126800520007988 */ /* 0x0001e80008000009 */
[----:B------:R1:W-:Y:S04]  /*16340*/  STS.U8 [R32+UR9+0x12a80], R4 ;  /* 0x012a800420007988 */ /* 0x0003e80008000009 */
[----:B0-----:R-:W4:Y:S04]  /*16350*/  LDL.LU R5, [R1+0x38c] ;  /* 0x00038c0001057983 */ /* 0x001f280000300800 */
[----:B-1----:R-:W4:Y:S04]  /*16360*/  LDL.LU R4, [R1+0x388] ;  /* 0x0003880001047983 */ /* 0x002f280000300800 */
[----:B--2---:R0:W-:Y:S04]  /*16370*/  STS.U8 [R32+UR9+0x12e80], R2 ;  /* 0x012e800220007988 */ /* 0x0041e80008000009 */
[----:B0-----:R-:W2:Y:S04]  /*16380*/  LDL.LU R2, [R1+0x384] ;  /* 0x0003840001027983 */ /* 0x001ea80000300800 */
[----:B---3--:R0:W-:Y:S04]  /*16390*/  STS.U8 [R32+UR9+0x13280], R3 ;  /* 0x0132800320007988 */ /* 0x0081e80008000009 */
[----:B0-----:R-:W3:Y:S01]  /*163a0*/  LDL.LU R3, [R1+0x380] ;  /* 0x0003800001037983 */ /* 0x001ee20000300800 */
[----:B------:R-:W-:-:S03]  /*163b0*/  LOP3.LUT R64, R33, 0x60, RZ, 0x3c, !PT ;  /* 0x0000006021407812 */ /* 0x000fc600078e3cff */
[----:B----4-:R-:W-:Y:S04]  /*163c0*/  STS.U8 [R32+UR9+0x13680], R84 ;  /* 0x0136805420007988 */ /* 0x010fe80008000009 */
[----:B------:R-:W-:Y:S04]  /*163d0*/  STS.U8 [R32+UR9+0x13a80], R87 ;  /* 0x013a805720007988 */ /* 0x000fe80008000009 */
[----:B------:R0:W-:Y:S04]  /*163e0*/  STS.U8 [R32+UR9+0x13e80], R89 ;  /* 0x013e805920007988 */ /* 0x0001e80008000009 */
[----:B------:R-:W-:Y:S04]  /*163f0*/  STS.U8 [R64+UR9+0x10300], R91 ;  /* 0x0103005b40007988 */ /* 0x000fe80008000009 */
[----:B0-----:R-:W4:Y:S04]  /*16400*/  LDL.LU R32, [R1+0x37c] ;  /* 0x00037c0001207983 */ /* 0x001f280000300800 */
[----:B------:R-:W4:Y:S04]  /*16410*/  LDL.LU R56, [R1+0x360] ;  /* 0x0003600001387983 */ /* 0x000f280000300800 */
        /* <DEDUP_REMOVED lines=21> */
[----:B------:R1:W-:Y:S04]  /*16570*/  STS.U8 [R64+UR9+0x10f00], R5 ;  /* 0x010f000540007988 */ /* 0x0003e80008000009 */
[----:B------:R1:W-:Y:S04]  /*16580*/  STS.U8 [R64+UR9+0x11300], R4 ;  /* 0x0113000440007988 */ /* 0x0003e80008000009 */
[----:B0-----:R-:W4:Y:S04]  /*16590*/  LDL.LU R85, [R1+0x2bc] ;  /* 0x0002bc0001557983 */ /* 0x001f280000300800 */
[----:B-1----:R-:W4:Y:S04]  /*165a0*/  LDL.LU R5, [R1+0x2b4] ;  /* 0x0002b40001057983 */ /* 0x002f280000300800 */
[----:B------:R-:W4:Y:S04]  /*165b0*/  LDL.LU R4, [R1+0x2a4] ;  /* 0x0002a40001047983 */ /* 0x000f280000300800 */
[----:B--2---:R0:W-:Y:S04]  /*165c0*/  STS.U8 [R64+UR9+0x11700], R2 ;  /* 0x0117000240007988 */ /* 0x0041e80008000009 */
[----:B0-----:R-:W2:Y:S04]  /*165d0*/  LDL.LU R2, [R1+0x29c] ;  /* 0x00029c0001027983 */ /* 0x001ea80000300800 */
[----:B---3--:R0:W-:Y:S04]  /*165e0*/  STS.U8 [R64+UR9+0x11b00], R3 ;  /* 0x011b000340007988 */ /* 0x0081e80008000009 */
[----:B0-----:R-:W3:Y:S04]  /*165f0*/  LDL.LU R3, [R1+0x7c] ;  /* 0x00007c0001037983 */ /* 0x001ee80000300800 */
[----:B----4-:R0:W-:Y:S04]  /*16600*/  STS.U8 [R64+UR9+0x11f00], R32 ;  /* 0x011f002040007988 */ /* 0x0101e80008000009 */
[----:B------:R1:W-:Y:S04]  /*16610*/  STS.U8 [R64+UR9+0x12300], R56 ;  /* 0x0123003840007988 */ /* 0x0003e80008000009 */
[----:B------:R4:W-:Y:S04]  /*16620*/  STS.U8 [R64+UR9+0x12700], R57 ;  /* 0x0127003940007988 */ /* 0x0009e80008000009 */
[----:B0-----:R-:W3:Y:S04]  /*16630*/  LDL.LU R32, [R1+0x1508] ;  /* 0x0015080001207983 */ /* 0x001ee80000300800 */
[----:B------:R-:W-:Y:S04]  /*16640*/  STS.U8 [R64+UR9+0x12b00], R58 ;  /* 0x012b003a40007988 */ /* 0x000fe80008000009 */
[----:B-1----:R-:W3:Y:S04]  /*16650*/  LDL.LU R56, [R1+0x1504] ;  /* 0x0015040001387983 */ /* 0x002ee80000300800 */
[----:B------:R0:W-:Y:S04]  /*16660*/  STS.U8 [R64+UR9+0x12f00], R93 ;  /* 0x012f005d40007988 */ /* 0x0001e80008000009 */
[----:B----4-:R-:W4:Y:S04]  /*16670*/  LDL.LU R57, [R1+0x1500] ;  /* 0x0015000001397983 */ /* 0x010f280000300800 */
[----:B------:R1:W-:Y:S01]  /*16680*/  STS.U8 [R64+UR9+0x13300], R59 ;  /* 0x0133003b40007988 */ /* 0x0003e20008000009 */
[----:B0-----:R-:W-:-:S03]  /*16690*/  LOP3.LUT R93, R33, 0x70, RZ, 0x3c, !PT ;  /* 0x00000070215d7812 */ /* 0x001fc600078e3cff */
[----:B------:R-:W4:Y:S04]  /*166a0*/  LDL.LU R58, [R1+0x14fc] ;  /* 0x0014fc00013a7983 */ /* 0x000f280000300800 */
[----:B------:R0:W-:Y:S04]  /*166b0*/  STS.U8 [R64+UR9+0x13700], R60 ;  /* 0x0137003c40007988 */ /* 0x0001e80008000009 */
[----:B-1----:R-:W4:Y:S04]  /*166c0*/  LDL.LU R59, [R1+0x14f8] ;  /* 0x0014f800013b7983 */ /* 0x002f280000300800 */
[----:B------:R1:W-:Y:S04]  /*166d0*/  STS.U8 [R64+UR9+0x13b00], R62 ;  /* 0x013b003e40007988 */ /* 0x0003e80008000009 */
[----:B0-----:R-:W4:Y:S04]  /*166e0*/  LDL.LU R60, [R1+0x14f4] ;  /* 0x0014f400013c7983 */ /* 0x001f280000300800 */
[----:B------:R0:W-:Y:S04]  /*166f0*/  STS.U8 [R64+UR9+0x13f00], R66 ;  /* 0x013f004240007988 */ /* 0x0001e80008000009 */
[----:B-1----:R-:W4:Y:S04]  /*16700*/  LDL.LU R62, [R1+0x14f0] ;  /* 0x0014f000013e7983 */ /* 0x002f280000300800 */
[----:B------:R1:W-:Y:S04]  /*16710*/  STS.U8 [R93+UR9+0x10380], R68 ;  /* 0x010380445d007988 */ /* 0x0003e80008000009 */
[----:B0-----:R-:W4:Y:S04]  /*16720*/  LDL.LU R64, [R1+0x14ec] ;  /* 0x0014ec0001407983 */ /* 0x001f280000300800 */
[----:B------:R0:W-:Y:S04]  /*16730*/  STS.U8 [R93+UR9+0x10780], R70 ;  /* 0x010780465d007988 */ /* 0x0001e80008000009 */
[----:B------:R-:W4:Y:S04]  /*16740*/  LDL.LU R66, [R1+0x14e8] ;  /* 0x0014e80001427983 */ /* 0x000f280000300800 */
        /* <DEDUP_REMOVED lines=22> */
[----:B------:R-:W-:Y:S04]  /*168b0*/  STS.U8 [R93+UR9+0x13780], R54 ;  /* 0x013780365d007988 */ /* 0x000fe80008000009 */
[----:B------:R-:W4:Y:S04]  /*168c0*/  LDL.LU R91, [R1+0x14b8] ;  /* 0x0014b800015b7983 */ /* 0x000f280000300800 */
[----:B------:R-:W-:Y:S04]  /*168d0*/  STS.U8 [R93+UR9+0x13b80], R53 ;  /* 0x013b80355d007988 */ /* 0x000fe80008000009 */
[----:B-1----:R-:W4:Y:S04]  /*168e0*/  LDL.LU R35, [R1+0x14b4] ;  /* 0x0014b40001237983 */ /* 0x002f280000300800 */
[----:B------:R0:W-:Y:S04]  /*168f0*/  STS.U8 [R93+UR9+0x13f80], R48 ;  /* 0x013f80305d007988 */ /* 0x0001e80008000009 */
[----:B------:R1:W-:Y:S04]  /*16900*/  STS.U8 [R33+UR9], R85 ;  /* 0x0000005521007988 */ /* 0x0003e80008000009 */
[----:B------:R1:W-:Y:S04]  /*16910*/  STS.U8 [R33+UR9+0x400], R5 ;  /* 0x0004000521007988 */ /* 0x0003e80008000009 */
[----:B0-----:R-:W4:Y:S04]  /*16920*/  LDL.LU R93, [R1+0x14b0] ;  /* 0x0014b000015d7983 */ /* 0x001f280000300800 */
[----:B-1----:R-:W4:Y:S04]  /*16930*/  LDL.LU R85, [R1+0x14ac] ;  /* 0x0014ac0001557983 */ /* 0x002f280000300800 */
[----:B------:R-:W4:Y:S04]  /*16940*/  LDL.LU R5, [R1+0x14a8] ;  /* 0x0014a80001057983 */ /* 0x000f280000300800 */
[----:B------:R0:W-:Y:S04]  /*16950*/  STS.U8 [R33+UR9+0x800], R4 ;  /* 0x0008000421007988 */ /* 0x0001e80008000009 */
[----:B0-----:R-:W4:Y:S04]  /*16960*/  LDL.LU R4, [R1+0x14a4] ;  /* 0x0014a40001047983 */ /* 0x001f280000300800 */
[----:B--2---:R0:W-:Y:S04]  /*16970*/  STS.U8 [R33+UR9+0xc00], R2 ;  /* 0x000c000221007988 */ /* 0x0041e80008000009 */
[----:B0-----:R-:W2:Y:S04]  /*16980*/  LDL.LU R2, [R1+0x14a0] ;  /* 0x0014a00001027983 */ /* 0x001ea80000300800 */
[----:B---3--:R0:W-:Y:S04]  /*16990*/  STS.U8 [R33+UR9+0x1000], R3 ;  /* 0x0010000321007988 */ /* 0x0081e80008000009 */
[----:B0-----:R-:W3:Y:S04]  /*169a0*/  LDL.LU R3, [R1+0x149c] ;  /* 0x00149c0001037983 */ /* 0x001ee80000300800 */
[----:B---3--:R0:W-:Y:S04]  /*169b0*/  STS.U8 [R33+UR9+0x1400], R3 ;  /* 0x0014000321007988 */ /* 0x0081e80008000009 */
[----:B--2---:R1:W-:Y:S04]  /*169c0*/  STS.U8 [R33+UR9+0x1800], R2 ;  /* 0x0018000221007988 */ /* 0x0043e80008000009 */
[----:B----4-:R2:W-:Y:S04]  /*169d0*/  STS.U8 [R33+UR9+0x1c00], R4 ;  /* 0x001c000421007988 */ /* 0x0105e80008000009 */
[----:B------:R3:W-:Y:S04]  /*169e0*/  STS.U8 [R33+UR9+0x2000], R5 ;  /* 0x0020000521007988 */ /* 0x0007e80008000009 */
[----:B------:R4:W-:Y:S04]  /*169f0*/  STS.U8 [R33+UR9+0x2400], R85 ;  /* 0x0024005521007988 */ /* 0x0009e80008000009 */
[----:B------:R0:W-:Y:S04]  /*16a00*/  STS.U8 [R33+UR9+0x2800], R93 ;  /* 0x0028005d21007988 */ /* 0x0001e80008000009 */
        /* <DEDUP_REMOVED lines=15> */
[----:B------:R-:W-:Y:S04]  /*16b00*/  STS.U8 [R33+UR9+0x6400], R64 ;  /* 0x0064004021007988 */ /* 0x000fe80008000009 */
[----:B-1----:R-:W4:Y:S04]  /*16b10*/  LDL.LU R2, [R1+0x1494] ;  /* 0x0014940001027983 */ /* 0x002f280000300800 */
[----:B------:R-:W-:Y:S04]  /*16b20*/  STS.U8 [R33+UR9+0x6800], R62 ;  /* 0x0068003e21007988 */ /* 0x000fe80008000009 */
[----:B--2---:R-:W2:Y:S04]  /*16b30*/  LDL.LU R4, [R1+0x1490] ;  /* 0x0014900001047983 */ /* 0x004ea80000300800 */
[----:B------:R-:W-:Y:S04]  /*16b40*/  STS.U8 [R33+UR9+0x6c00], R60 ;  /* 0x006c003c21007988 */ /* 0x000fe80008000009 */
[----:B---3--:R-:W3:Y:S04]  /*16b50*/  LDL.LU R5, [R1+0x148c] ;  /* 0x00148c0001057983 */ /* 0x008ee80000300800 */
[----:B------:R-:W-:Y:S04]  /*16b60*/  STS.U8 [R33+UR9+0x7000], R59 ;  /* 0x0070003b21007988 */ /* 0x000fe80008000009 */
[----:B----4-:R-:W4:Y:S04]  /*16b70*/  LDL.LU R85, [R1+0x1488] ;  /* 0x0014880001557983 */ /* 0x010f280000300800 */
[----:B------:R-:W-:Y:S04]  /*16b80*/  STS.U8 [R33+UR9+0x7400], R58 ;  /* 0x0074003a21007988 */ /* 0x000fe80008000009 */
[----:B------:R-:W2:Y:S04]  /*16b90*/  LDL.LU R93, [R1+0x1484] ;  /* 0x00148400015d7983 */ /* 0x000ea80000300800 */
[----:B------:R-:W-:Y:S04]  /*16ba0*/  STS.U8 [R33+UR9+0x7800], R57 ;  /* 0x0078003921007988 */ /* 0x000fe80008000009 */
[----:B------:R-:W2:Y:S04]  /*16bb0*/  LDL.LU R35, [R1+0x1480] ;  /* 0x0014800001237983 */ /* 0x000ea80000300800 */
[----:B------:R0:W-:Y:S04]  /*16bc0*/  STS.U8 [R33+UR9+0x7c00], R56 ;  /* 0x007c003821007988 */ /* 0x0001e80008000009 */
[----:B------:R1:W-:Y:S04]  /*16bd0*/  STS.U8 [R31+UR9+0x80], R32 ;  /* 0x000080201f007988 */ /* 0x0003e80008000009 */
[----:B------:R1:W-:Y:S04]  /*16be0*/  STS.U8 [R31+UR9+0x480], R30 ;  /* 0x0004801e1f007988 */ /* 0x0003e80008000009 */
[----:B0-----:R-:W2:Y:S04]  /*16bf0*/  LDL.LU R33, [R1+0x147c] ;  /* 0x00147c0001217983 */ /* 0x001ea80000300800 */
[----:B-1----:R-:W2:Y:S04]  /*16c00*/  LDL.LU R32, [R1+0x1478] ;  /* 0x0014780001207983 */ /* 0x002ea80000300800 */
[----:B------:R-:W2:Y:S04]  /*16c10*/  LDL.LU R30, [R1+0x1474] ;  /* 0x00147400011e7983 */ /* 0x000ea80000300800 */
[----:B------:R0:W-:Y:S04]  /*16c20*/  STS.U8 [R31+UR9+0x880], R23 ;  /* 0x000880171f007988 */ /* 0x0001e80008000009 */
[----:B------:R1:W-:Y:S04]  /*16c30*/  STS.U8 [R31+UR9+0xc80], R22 ;  /* 0x000c80161f007988 */ /* 0x0003e80008000009 */
[----:B0-----:R-:W2:Y:S04]  /*16c40*/  LDL.LU R23, [R1+0x1470] ;  /* 0x0014700001177983 */ /* 0x001ea80000300800 */
[----:B-1----:R-:W2:Y:S04]  /*16c50*/  LDL.LU R22, [R1+0x146c] ;  /* 0x00146c0001167983 */ /* 0x002ea80000300800 */
[----:B------:R0:W-:Y:S04]  /*16c60*/  STS.U8 [R31+UR9+0x1080], R24 ;  /* 0x001080181f007988 */ /* 0x0001e80008000009 */
[----:B------:R1:W-:Y:S04]  /*16c70*/  STS.U8 [R31+UR9+0x1480], R25 ;  /* 0x001480191f007988 */ /* 0x0003e80008000009 */
[----:B------:R1:W-:Y:S04]  /*16c80*/  STS.U8 [R31+UR9+0x1880], R27 ;  /* 0x0018801b1f007988 */ /* 0x0003e80008000009 */
[----:B0-----:R-:W3:Y:S04]  /*16c90*/  LDL.LU R24, [R1+0x1468] ;  /* 0x0014680001187983 */ /* 0x001ee80000300800 */
[----:B-1----:R-:W3:Y:S04]  /*16ca0*/  LDL.LU R25, [R1+0x1464] ;  /* 0x0014640001197983 */ /* 0x002ee80000300800 */
[----:B------:R0:W-:Y:S04]  /*16cb0*/  STS.U8 [R31+UR9+0x1c80], R26 ;  /* 0x001c801a1f007988 */ /* 0x0001e80008000009 */
[----:B------:R-:W3:Y:S04]  /*16cc0*/  LDL.LU R27, [R1+0x1460] ;  /* 0x00146000011b7983 */ /* 0x000ee80000300800 */
[----:B------:R1:W-:Y:S04]  /*16cd0*/  STS.U8 [R31+UR9+0x2080], R36 ;  /* 0x002080241f007988 */ /* 0x0003e80008000009 */
[----:B0-----:R-:W3:Y:S04]  /*16ce0*/  LDL.LU R26, [R1+0x145c] ;  /* 0x00145c00011a7983 */ /* 0x001ee80000300800 */
[----:B------:R0:W-:Y:S04]  /*16cf0*/  STS.U8 [R31+UR9+0x2480], R28 ;  /* 0x0024801c1f007988 */ /* 0x0001e80008000009 */
[----:B-1----:R-:W3:Y:S04]  /*16d00*/  LDL R36, [R1+0xf54] ;  /* 0x000f540001247983 */ /* 0x002ee80000100800 */
[----:B0-----:R-:W3:Y:S04]  /*16d10*/  LDL R28, [R1+0xf4c] ;  /* 0x000f4c00011c7983 */ /* 0x001ee80000100800 */
[----:B------:R0:W-:Y:S04]  /*16d20*/  STS.U8 [R31+UR9+0x2880], R29 ;  /* 0x0028801d1f007988 */ /* 0x0001e80008000009 */
[----:B------:R-:W-:Y:S04]  /*16d30*/  STS.U8 [R31+UR9+0x2c80], R92 ;  /* 0x002c805c1f007988 */ /* 0x000fe80008000009 */
[----:B------:R-:W-:Y:S04]  /*16d40*/  STS.U8 [R31+UR9+0x3080], R90 ;  /* 0x0030805a1f007988 */ /* 0x000fe80008000009 */
[----:B------:R-:W-:Y:S04]  /*16d50*/  STS.U8 [R31+UR9+0x3480], R88 ;  /* 0x003480581f007988 */ /* 0x000fe80008000009 */
[----:B0-----:R-:W4:Y:S04]  /*16d60*/  LDL R29, [R1+0xf48] ;  /* 0x000f4800011d7983 */ /* 0x001f280000100800 */
        /* <DEDUP_REMOVED lines=21> */
[----:B------:R0:W-:Y:S01]  /*16ec0*/  STS.U8 [R34+UR9+0xd00], R43 ;  /* 0x000d002b22007988 */ /* 0x0001e20008000009 */
[----:B--2---:R-:W-:-:S13]  /*16ed0*/  ISETP.GT.U32.AND P6, PT, R8, R22, PT ;  /* 0x000000160800720c */ /* 0x004fda0003fc4070 */
[--C-:B------:R-:W-:Y:S01]  /*16ee0*/  @!P6 IMAD.IADD R22, R22, 0x1, -R8.reuse ;  /* 0x000000011616e824 */ /* 0x100fe200078e0a08 */
[----:B---3--:R-:W-:Y:S02]  /*16ef0*/  ISETP.GE.AND P6, PT, R28, RZ, PT ;  /* 0x000000ff1c00720c */ /* 0x008fe40003fc6270 */
[----:B------:R-:W2:Y:S04]  /*16f00*/  LDL.LU R28, [R1+0x1458] ;  /* 0x00145800011c7983 */ /* 0x000ea80000300800 */
[----:B0-----:R-:W3:Y:S01]  /*16f10*/  LDL R43, [R1+0xf58] ;  /* 0x000f5800012b7983 */ /* 0x001ee20000100800 */
[C---:B------:R-:W-:Y:S02]  /*16f20*/  ISETP.GT.U32.AND P1, PT, R8.reuse, R23, PT ;  /* 0x000000170800720c */ /* 0x040fe40003f24070 */
[----:B------:R-:W-:Y:S01]  /*16f30*/  ISETP.GT.U32.AND P3, PT, R8, R24, PT ;  /* 0x000000180800720c */ /* 0x000fe20003f64070 */
[----:B------:R-:W-:Y:S04]  /*16f40*/  STS.U8 [R34+UR9+0x1100], R42 ;  /* 0x0011002a22007988 */ /* 0x000fe80008000009 */
[----:B------:R-:W2:Y:S06]  /*16f50*/  LDL R31, [R1+0xf68] ;  /* 0x000f6800011f7983 */ /* 0x000eac0000100800 */
[----:B------:R-:W-:-:S05]  /*16f60*/  @!P1 IMAD.IADD R23, R23, 0x1, -R8 ;  /* 0x0000000117179824 */ /* 0x000fca00078e0a08 */
[----:B------:R-:W-:Y:S01]  /*16f70*/  ISETP.GT.U32.AND P5, PT, R8, R23, PT ;  /* 0x000000170800720c */ /* 0x000fe20003fa4070 */
[----:B------:R-:W-:Y:S01]  /*16f80*/  @!P3 IMAD.IADD R24, R24, 0x1, -R8 ;  /* 0x000000011818b824 */ /* 0x000fe200078e0a08 */
[----:B------:R-:W-:-:S11]  /*16f90*/  ISETP.GT.U32.AND P3, PT, R8, R22, PT ;  /* 0x000000160800720c */ /* 0x000fd60003f64070 */
[----:B------:R-:W-:-:S04]  /*16fa0*/  @!P5 IMAD.IADD R23, R23, 0x1, -R8 ;  /* 0x000000011717d824 */ /* 0x000fc800078e0a08 */
[----:B------:R-:W-:Y:S01]  /*16fb0*/  @!P6 IMAD.MOV R23, RZ, RZ, -R23 ;  /* 0x000000ffff17e224 */ /* 0x000fe200078e0a17 */
[----:B----4-:R-:W-:Y:S02]  /*16fc0*/  ISETP.GE.AND P6, PT, R29, RZ, PT ;  /* 0x000000ff1d00720c */ /* 0x010fe40003fc6270 */
[----:B------:R-:W-:Y:S01]  /*16fd0*/  ISETP.GT.U32.AND P5, PT, R8, R24, PT ;  /* 0x000000180800720c */ /* 0x000fe20003fa4070 */
[----:B------:R-:W-:Y:S01]  /*16fe0*/  @!P3 IMAD.IADD R22, R22, 0x1, -R8 ;  /* 0x000000011616b824 */ /* 0x000fe200078e0a08 */
[----:B------:R-:W-:Y:S01]  /*16ff0*/  SEL R23, R11, R23, !P4 ;  /* 0x000000170b177207 */ /* 0x000fe20006000000 */
[----:B------:R-:W-:Y:S04]  /*17000*/  STS.U8 [R34+UR9+0x1500], R41 ;  /* 0x0015002922007988 */ /* 0x000fe80008000009 */
[----:B------:R-:W-:Y:S01]  /*17010*/  IMAD R23, R23, UR11, RZ ;  /* 0x0000000b17177c24 */ /* 0x000fe2000f8e02ff */
[----:B------:R0:W-:Y:S03]  /*17020*/  STS.U8 [R34+UR9+0x1900], R44 ;  /* 0x0019002c22007988 */ /* 0x0001e60008000009 */
[----:B------:R-:W-:Y:S01]  /*17030*/  @!P6 IMAD.MOV R22, RZ, RZ, -R22 ;  /* 0x000000ffff16e224 */ /* 0x000fe200078e0a16 */
[----:B------:R-:W4:Y:S01]  /*17040*/  LDL.LU R29, [R1+0x1454] ;  /* 0x00145400011d7983 */ /* 0x000f220000300800 */
[----:B------:R-:W-:Y:S01]  /*17050*/  @!P5 IMAD.IADD R24, R24, 0x1, -R8 ;  /* 0x000000011818d824 */ /* 0x000fe200078e0a08 */
[----:B0-----:R-:W-:-:S02]  /*17060*/  IADD3 R34, P6, PT, R23, R7, RZ ;  /* 0x0000000717227210 */ /* 0x001fc40007fde0ff */
[----:B------:R-:W-:Y:S02]  /*17070*/  ISETP.GE.AND P5, PT, R36, RZ, PT ;  /* 0x000000ff2400720c */ /* 0x000fe40003fa6270 */
[----:B------:R-:W-:Y:S01]  /*17080*/  LEA.HI.X.SX32 R42, R23, R6, 0x1, P6 ;  /* 0x00000006172a7211 */ /* 0x000fe200030f0eff */
[----:B------:R-:W4:Y:S01]  /*17090*/  LDL R36, [R1+0xf6c] ;  /* 0x000f6c0001247983 */ /* 0x000f220000100800 */
[----:B------:R-:W-:-:S03]  /*170a0*/  PRMT R32, RZ, 0x7610, R32 ;  /* 0x00007610ff207816 */ /* 0x000fc60000000020 */
[----:B------:R-:W-:Y:S04]  /*170b0*/  STL [R1+0x2a0], R34 ;  /* 0x0002a02201007387 */ /* 0x000fe80000100800 */
[----:B------:R0:W-:Y:S01]  /*170c0*/  STL [R1+0x29c], R42 ;  /* 0x00029c2a01007387 */ /* 0x0001e20000100800 */
[----:B---3--:R-:W-:Y:S01]  /*170d0*/  ISETP.GE.AND P6, PT, R43, RZ, PT ;  /* 0x000000ff2b00720c */ /* 0x008fe20003fc6270 */
[----:B------:R-:W-:Y:S02]  /*170e0*/  @P0 IMAD.MOV.U32 R43, RZ, RZ, R42 ;  /* 0x000000ffff2b0224 */ /* 0x000fe400078e002a */
[----:B0-----:R-:W-:Y:S01]  /*170f0*/  @P0 IMAD.MOV.U32 R42, RZ, RZ, R34 ;  /* 0x000000ffff2a0224 */ /* 0x001fe200078e0022 */
[C---:B------:R-:W-:Y:S02]  /*17100*/  ISETP.GT.U32.AND P3, PT, R8.reuse, R27, PT ;  /* 0x0000001b0800720c */ /* 0x040fe40003f64070 */
[----:B------:R-:W-:Y:S01]  /*17110*/  ISETP.GT.U32.AND P1, PT, R8, R25, PT ;  /* 0x000000190800720c */ /* 0x000fe20003f24070 */
[----:B------:R-:W-:Y:S01]  /*17120*/  @!P5 IMAD.MOV R24, RZ, RZ, -R24 ;  /* 0x000000ffff18d224 */ /* 0x000fe200078e0a18 */
[----:B------:R-:W3:Y:S01]  /*17130*/  @P0 LDG.E.U8 R32, desc[UR18][R42.64] ;  /* 0x000000122a200981 */ /* 0x000ee2000c1e1100 */
[----:B------:R-:W-:-:S03]  /*17140*/  SEL R22, R11, R22, !P4 ;  /* 0x000000160b167207 */ /* 0x000fc60006000000 */
[----:B------:R-:W4:Y:S05]  /*17150*/  LDL R34, [R1+0xf70] ;  /* 0x000f700001227983 */ /* 0x000f2a0000100800 */
[--C-:B------:R-:W-:Y:S02]  /*17160*/  @!P3 IMAD.IADD R27, R27, 0x1, -R8.reuse ;  /* 0x000000011b1bb824 */ /* 0x100fe400078e0a08 */
[----:B------:R-:W-:-:S03]  /*17170*/  @!P1 IMAD.IADD R25, R25, 0x1, -R8 ;  /* 0x0000000119199824 */ /* 0x000fc600078e0a08 */
[C---:B------:R-:W-:Y:S02]  /*17180*/  ISETP.GT.U32.AND P5, PT, R8.reuse, R27, PT ;  /* 0x0000001b0800720c */ /* 0x040fe40003fa4070 */
[----:B------:R-:W-:Y:S01]  /*17190*/  ISETP.GT.U32.AND P1, PT, R8, R25, PT ;  /* 0x000000190800720c */ /* 0x000fe20003f24070 */
[----:B------:R-:W-:Y:S01]  /*171a0*/  IMAD R22, R22, UR11, RZ ;  /* 0x0000000b16167c24 */ /* 0x000fe2000f8e02ff */
[----:B------:R-:W-:-:S05]  /*171b0*/  SEL R24, R11, R24, !P4 ;  /* 0x000000180b187207 */ /* 0x000fca0006000000 */
[----:B------:R-:W-:-:S04]  /*171c0*/  IMAD R24, R24, UR11, RZ ;  /* 0x0000000b18187c24 */ /* 0x000fc8000f8e02ff */
[--C-:B------:R-:W-:Y:S01]  /*171d0*/  @!P5 IMAD.IADD R27, R27, 0x1, -R8.reuse ;  /* 0x000000011b1bd824 */ /* 0x100fe200078e0a08 */
[----:B------:R-:W-:Y:S01]  /*171e0*/  IADD3 R23, P5, PT, R22, R7, RZ ;  /* 0x0000000716177210 */ /* 0x000fe20007fbe0ff */
[----:B------:R-:W-:Y:S01]  /*171f0*/  @!P1 IMAD.IADD R25, R25, 0x1, -R8 ;  /* 0x0000000119199824 */ /* 0x000fe200078e0a08 */
[----:B------:R-:W-:Y:S02]  /*17200*/  ISETP.GT.U32.AND P1, PT, R8, R26, PT ;  /* 0x0000001a0800720c */ /* 0x000fe40003f24070 */
[----:B------:R-:W-:Y:S01]  /*17210*/  LEA.HI.X.SX32 R22, R22, R6, 0x1, P5 ;  /* 0x0000000616167211 */ /* 0x000fe200028f0eff */
[----:B------:R-:W-:Y:S01]  /*17220*/  @!P6 IMAD.MOV R25, RZ, RZ, -R25 ;  /* 0x000000ffff19e224 */ /* 0x000fe200078e0a19 */
[----:B------:R-:W-:Y:S02]  /*17230*/  PRMT R30, RZ, 0x7610, R30 ;  /* 0x00007610ff1e7816 */ /* 0x000fe4000000001e */
[----:B------:R-:W-:-:S07]  /*17240*/  PRMT R33, RZ, 0x7610, R33 ;  /* 0x00007610ff217816 */ /* 0x000fce0000000021 */
[----:B------:R-:W-:Y:S01]  /*17250*/  @!P1 IMAD.IADD R26, R26, 0x1, -R8 ;  /* 0x000000011a1a9824 */ /* 0x000fe200078e0a08 */
[----:B--2---:R-:W-:Y:S01]  /*17260*/  ISETP.GE.AND P1, PT, R31, RZ, PT ;  /* 0x000000ff1f00720c */ /* 0x004fe20003f26270 */
[----:B---3--:R0:W-:Y:S04]  /*17270*/  STL [R1+0xec0], R32 ;  /* 0x000ec02001007387 */ /* 0x0081e80000100800 */
[----:B------:R1:W-:Y:S01]  /*17280*/  STL [R1+0x2a8], R23 ;  /* 0x0002a81701007387 */ /* 0x0003e20000100800 */
[----:B0-----:R-:W-:Y:S02]  /*17290*/  IADD3 R32, P6, PT, R24, R7, RZ ;  /* 0x0000000718207210 */ /* 0x001fe40007fde0ff */
[----:B-1----:R-:W-:-:S03]  /*172a0*/  @P0 LOP3.LUT R23, R23, R22, RZ, 0x3c, !PT ;  /* 0x0000001617170212 */ /* 0x002fc600078e3cff */
[----:B------:R-:W-:Y:S04]  /*172b0*/  STL [R1+0x2b8], R32 ;  /* 0x0002b82001007387 */ /* 0x000fe80000100800 */
[----:B------:R0:W-:Y:S01]  /*172c0*/  STL [R1+0x2a4], R22 ;  /* 0x0002a41601007387 */ /* 0x0001e20000100800 */
[----:B------:R-:W-:Y:S02]  /*172d0*/  LEA.HI.X.SX32 R31, R24, R6, 0x1, P6 ;  /* 0x00000006181f7211 */ /* 0x000fe400030f0eff */
[----:B0-----:R-:W-:-:S04]  /*172e0*/  @P0 LOP3.LUT R22, R23, R22, RZ, 0x3c, !PT ;  /* 0x0000001617160212 */ /* 0x001fc800078e3cff */
[----:B------:R-:W-:-:S05]  /*172f0*/  @P0 LOP3.LUT R23, R23, R22, RZ, 0x3c, !PT ;  /* 0x0000001617170212 */ /* 0x000fca00078e3cff */
[----:B------:R0:W2:Y:S02]  /*17300*/  @P0 LDG.E.U8 R30, desc[UR18][R22.64] ;  /* 0x00000012161e0981 */ /* 0x0000a4000c1e1100 */
[----:B0-----:R-:W-:Y:S02]  /*17310*/  @P0 IMAD.MOV.U32 R22, RZ, RZ, R32 ;  /* 0x000000ffff160224 */ /* 0x001fe400078e0020 */
[----:B------:R-:W-:-:S05]  /*17320*/  @P0 IMAD.MOV.U32 R23, RZ, RZ, R31 ;  /* 0x000000ffff170224 */ /* 0x000fca00078e001f */
[----:B------:R0:W3:Y:S01]  /*17330*/  @P0 LDG.E.U8 R33, desc[UR18][R22.64] ;  /* 0x0000001216210981 */ /* 0x0000e2000c1e1100 */
[C---:B------:R-:W-:Y:S01]  /*17340*/  ISETP.GT.U32.AND P3, PT, R8.reuse, R28, PT ;  /* 0x0000001c0800720c */ /* 0x040fe20003f64070 */
[----:B------:R-:W-:Y:S01]  /*17350*/  @!P1 IMAD.MOV R27, RZ, RZ, -R27 ;  /* 0x000000ffff1b9224 */ /* 0x000fe200078e0a1b */
[----:B----4-:R-:W-:Y:S02]  /*17360*/  ISETP.GT.U32.AND P6, PT, R8, R29, PT ;  /* 0x0000001d0800720c */ /* 0x010fe40003fc4070 */
[----:B------:R-:W-:-:S09]  /*17370*/  ISETP.GE.AND P1, PT, R36, RZ, PT ;  /* 0x000000ff2400720c */ /* 0x000fd20003f26270 */
[----:B------:R-:W-:Y:S01]  /*17380*/  @!P3 IMAD.IADD R28, R28, 0x1, -R8 ;  /* 0x000000011c1cb824 */ /* 0x000fe200078e0a08 */
[C---:B------:R-:W-:Y:S02]  /*17390*/  ISETP.GT.U32.AND P3, PT, R8.reuse, R26, PT ;  /* 0x0000001a0800720c */ /* 0x040fe40003f64070 */
[C---:B------:R-:W-:Y:S02]  /*173a0*/  SEL R25, R11.reuse, R25, !P4 ;  /* 0x000000190b197207 */ /* 0x040fe40006000000 */
[----:B------:R-:W-:Y:S02]  /*173b0*/  ISETP.GT.U32.AND P5, PT, R8, R28, PT ;  /* 0x0000001c0800720c */ /* 0x000fe40003fa4070 */
[----:B------:R-:W-:Y:S01]  /*173c0*/  SEL R27, R11, R27, !P4 ;  /* 0x0000001b0b1b7207 */ /* 0x000fe20006000000 */
[----:B------:R-:W-:Y:S01]  /*173d0*/  IMAD R25, R25, UR11, RZ ;  /* 0x0000000b19197c24 */ /* 0x000fe2000f8e02ff */
[----:B------:R-:W-:Y:S03]  /*173e0*/  STL [R1+0x2b4], R31 ;  /* 0x0002b41f01007387 */ /* 0x000fe60000100800 */
[----:B------:R-:W-:-:S02]  /*173f0*/  IMAD R27, R27, UR11, RZ ;  /* 0x0000000b1b1b7c24 */ /* 0x000fc4000f8e02ff */
[--C-:B------:R-:W-:Y:S02]  /*17400*/  @!P3 IMAD.IADD R26, R26, 0x1, -R8.reuse ;  /* 0x000000011a1ab824 */ /* 0x100fe400078e0a08 */
[----:B------:R-:W-:Y:S01]  /*17410*/  @!P6 IMAD.IADD R29, R29, 0x1, -R8 ;  /* 0x000000011d1de824 */ /* 0x000fe200078e0a08 */
[-C--:B0-----:R-:W-:Y:S01]  /*17420*/  IADD3 R22, P6, PT, R25, R7.reuse, RZ ;  /* 0x0000000719167210 */ /* 0x081fe20007fde0ff */
[----:B------:R-:W-:Y:S01]  /*17430*/  @!P1 IMAD.MOV R26, RZ, RZ, -R26 ;  /* 0x000000ffff1a9224 */ /* 0x000fe200078e0a1a */
[----:B------:R-:W-:Y:S01]  /*17440*/  IADD3 R36, P1, PT, R27, R7, RZ ;  /* 0x000000071b247210 */ /* 0x000fe20007f3e0ff */
[----:B------:R-:W-:Y:S01]  /*17450*/  @!P5 IMAD.IADD R28, R28, 0x1, -R8 ;  /* 0x000000011c1cd824 */ /* 0x000fe200078e0a08 */
[----:B------:R-:W-:Y:S02]  /*17460*/  PRMT R35, RZ, 0x7610, R35 ;  /* 0x00007610ff237816 */ /* 0x000fe40000000023 */
[----:B------:R-:W-:Y:S02]  /*17470*/  LEA.HI.X.SX32 R23, R25, R6, 0x1, P6 ;  /* 0x0000000619177211 */ /* 0x000fe400030f0eff */
[----:B------:R-:W-:-:S02]  /*17480*/  ISETP.GE.AND P5, PT, R34, RZ, PT ;  /* 0x000000ff2200720c */ /* 0x000fc40003fa6270 */
[----:B------:R-:W-:Y:S01]  /*17490*/  LEA.HI.X.SX32 R34, R27, R6, 0x1, P1 ;  /* 0x000000061b227211 */ /* 0x000fe200008f0eff */
[----:B------:R0:W4:Y:S01]  /*174a0*/  @P0 LDG.E.U8 R35, desc[UR18][R22.64] ;  /* 0x0000001216230981 */ /* 0x000122000c1e1100 */
[----:B------:R-:W-:-:S03]  /*174b0*/  PRMT R93, RZ, 0x7610, R93 ;  /* 0x00007610ff5d7816 */ /* 0x000fc6000000005d */
[----:B--2---:R1:W-:Y:S04]  /*174c0*/  STL [R1+0xebc], R30 ;  /* 0x000ebc1e01007387 */ /* 0x0043e80000100800 */
[----:B-1----:R-:W2:Y:S04]  /*174d0*/  LDL.LU R30, [R1+0x1450] ;  /* 0x00145000011e7983 */ /* 0x002ea80000300800 */
[----:B------:R-:W2:Y:S04]  /*174e0*/  LDL.LU R31, [R1+0x144c] ;  /* 0x00144c00011f7983 */ /* 0x000ea80000300800 */
[----:B------:R-:W2:Y:S04]  /*174f0*/  LDL.LU R32, [R1+0x1448] ;  /* 0x0014480001207983 */ /* 0x000ea80000300800 */
[----:B---3--:R1:W-:Y:S04]  /*17500*/  STL [R1+0xeb8], R33 ;  /* 0x000eb82101007387 */ /* 0x0083e80000100800 */
[----:B-1----:R-:W3:Y:S04]  /*17510*/  LDL.LU R33, [R1+0x1444] ;  /* 0x0014440001217983 */ /* 0x002ee80000300800 */
[----:B------:R0:W-:Y:S04]  /*17520*/  STL [R1+0x2c0], R22 ;  /* 0x0002c01601007387 */ /* 0x0001e80000100800 */
[----:B------:R-:W2:Y:S04]  /*17530*/  LDL R25, [R1+0xf78] ;  /* 0x000f780001197983 */ /* 0x000ea80000100800 */
[----:B------:R-:W-:Y:S01]  /*17540*/  STL [R1+0x2e0], R36 ;  /* 0x0002e02401007387 */ /* 0x000fe20000100800 */
[----:B0-----:R-:W-:-:S03]  /*17550*/  @P0 IMAD.MOV.U32 R22, RZ, RZ, R36 ;  /* 0x000000ffff160224 */ /* 0x001fc600078e0024 */
[----:B------:R0:W-:Y:S02]  /*17560*/  STL [R1+0x2bc], R23 ;  /* 0x0002bc1701007387 */ /* 0x0001e40000100800 */
[----:B0-----:R-:W-:-:S05]  /*17570*/  @P0 IMAD.MOV.U32 R23, RZ, RZ, R34 ;  /* 0x000000ffff170224 */ /* 0x001fca00078e0022 */
[----:B------:R-:W2:Y:S04]  /*17580*/  @P0 LDG.E.U8 R93, desc[UR18][R22.64] ;  /* 0x00000012165d0981 */ /* 0x000ea8000c1e1100 */
[----:B------:R-:W-:Y:S04]  /*17590*/  STL [R1+0x2dc], R34 ;  /* 0x0002dc2201007387 */ /* 0x000fe80000100800 */
[----:B----4-:R0:W-:Y:S04]  /*175a0*/  STL [R1+0xeb4], R35 ;  /* 0x000eb42301007387 */ /* 0x0101e80000100800 */
[----:B0-----:R-:W4:Y:S04]  /*175b0*/  LDL.LU R35, [R1+0x1440] ;  /* 0x0014400001237983 */ /* 0x001f280000300800 */
[----:B------:R-:W3:Y:S04]  /*175c0*/  LDL.LU R34, [R1+0x143c] ;  /* 0x00143c0001227983 */ /* 0x000ee80000300800 */
[----:B------:R-:W3:Y:S04]  /*175d0*/  LDL.LU R36, [R1+0x1438] ;  /* 0x0014380001247983 */ /* 0x000ee80000300800 */
[----:B--2---:R0:W-:Y:S04]  /*175e0*/  STL [R1+0xeb0], R93 ;  /* 0x000eb05d01007387 */ /* 0x0041e80000100800 */
[----:B0-----:R-:W2:Y:S04]  /*175f0*/  LDL.LU R93, [R1+0x1434] ;  /* 0x00143400015d7983 */ /* 0x001ea80000300800 */
[----:B------:R-:W2:Y:S01]  /*17600*/  LDL R23, [R1+0xf74] ;  /* 0x000f740001177983 */ /* 0x000ea20000100800 */
[----:B------:R-:W-:Y:S01]  /*17610*/  SEL R26, R11, R26, !P4 ;  /* 0x0000001a0b1a7207 */ /* 0x000fe20006000000 */
[----:B------:R-:W-:-:S04]  /*17620*/  @!P5 IMAD.MOV R28, RZ, RZ, -R28 ;  /* 0x000000ffff1cd224 */ /* 0x000fc800078e0a1c */
[----:B------:R-:W-:Y:S01]  /*17630*/  IMAD R26, R26, UR11, RZ ;  /* 0x0000000b1a1a7c24 */ /* 0x000fe2000f8e02ff */
[----:B------:R-:W-:-:S04]  /*17640*/  PRMT R85, RZ, 0x7610, R85 ;  /* 0x00007610ff557816 */ /* 0x000fc80000000055 */
[----:B------:R-:W-:Y:S02]  /*17650*/  IADD3 R22, P5, PT, R26, R7, RZ ;  /* 0x000000071a167210 */ /* 0x000fe40007fbe0ff */
[----:B------:R-:W-:Y:S02]  /*17660*/  ISETP.GT.U32.AND P3, PT, R8, R29, PT ;  /* 0x0000001d0800720c */ /* 0x000fe40003f64070 */
[----:B--2---:R-:W-:Y:S02]  /*17670*/  ISETP.GE.AND P6, PT, R23, RZ, PT ;  /* 0x000000ff1700720c */ /* 0x004fe40003fc6270 */
[----:B------:R-:W-:-:S05]  /*17680*/  LEA.HI.X.SX32 R23, R26, R6, 0x1, P5 ;  /* 0x000000061a177211 */ /* 0x000fca00028f0eff */
[----:B------:R-:W2:Y:S01]  /*17690*/  @P0 LDG.E.U8 R85, desc[UR18][R22.64] ;  /* 0x0000001216550981 */ /* 0x000ea2000c1e1100 */
[----:B------:R-:W-:-:S03]  /*176a0*/  SEL R28, R11, R28, !P4 ;  /* 0x0000001c0b1c7207 */ /* 0x000fc60006000000 */
[----:B------:R-:W-:Y:S01]  /*176b0*/  @!P3 IMAD.IADD R29, R29, 0x1, -R8 ;  /* 0x000000011d1db824 */ /* 0x000fe200078e0a08 */
[----:B------:R-:W-:Y:S01]  /*176c0*/  ISETP.GT.U32.AND P3, PT, R8, R31, PT ;  /* 0x0000001f0800720c */ /* 0x000fe20003f64070 */
[----:B------:R-:W-:Y:S01]  /*176d0*/  STL [R1+0x2e8], R22 ;  /* 0x0002e81601007387 */ /* 0x000fe20000100800 */
[----:B------:R-:W-:-:S03]  /*176e0*/  IMAD R28, R28, UR11, RZ ;  /* 0x0000000b1c1c7c24 */ /* 0x000fc6000f8e02ff */
[----:B------:R-:W-:Y:S01]  /*176f0*/  STL [R1+0x2e4], R23 ;  /* 0x0002e41701007387 */ /* 0x000fe20000100800 */
[----:B------:R-:W-:Y:S01]  /*17700*/  @!P6 IMAD.MOV R29, RZ, RZ, -R29 ;  /* 0x000000ffff1de224 */ /* 0x000fe200078e0a1d */
[----:B------:R-:W-:-:S06]  /*17710*/  PRMT R24, RZ, 0x7610, R24 ;  /* 0x00007610ff187816 */ /* 0x000fcc0000000018 */
[----:B------:R-:W-:Y:S01]  /*17720*/  @!P3 IMAD.IADD R31, R31, 0x1, -R8 ;  /* 0x000000011f1fb824 */ /* 0x000fe200078e0a08 */
[----:B------:R-:W-:Y:S01]  /*17730*/  ISETP.GE.AND P3, PT, R25, RZ, PT ;  /* 0x000000ff1900720c */ /* 0x000fe20003f66270 */
[----:B--2---:R0:W-:Y:S04]  /*17740*/  STL [R1+0xeac], R85 ;  /* 0x000eac5501007387 */ /* 0x0041e80000100800 */
[----:B------:R-:W2:Y:S01]  /*17750*/  LDL R25, [R1+0xf90] ;  /* 0x000f900001197983 */ /* 0x000ea20000100800 */
[----:B0-----:R-:W-:-:S04]  /*17760*/  IADD3 R85, P6, PT, R28, R7, RZ ;  /* 0x000000071c557210 */ /* 0x001fc80007fde0ff */
[----:B------:R-:W-:Y:S01]  /*17770*/  LEA.HI.X.SX32 R22, R28, R6, 0x1, P6 ;  /* 0x000000061c167211 */ /* 0x000fe200030f0eff */
[----:B------:R-:W-:Y:S04]  /*17780*/  STL [R1+0x2f0], R85 ;  /* 0x0002f05501007387 */ /* 0x000fe80000100800 */
[----:B------:R0:W-:Y:S01]  /*17790*/  STL [R1+0x2ec], R22 ;  /* 0x0002ec1601007387 */ /* 0x0001e20000100800 */
[----:B------:R-:W-:Y:S02]  /*177a0*/  @P0 IMAD.MOV.U32 R23, RZ, RZ, R22 ;  /* 0x000000ffff170224 */ /* 0x000fe400078e0016 */
[----:B0-----:R-:W-:Y:S01]  /*177b0*/  @P0 IMAD.MOV.U32 R22, RZ, RZ, R85 ;  /* 0x000000ffff160224 */ /* 0x001fe200078e0055 */
[----:B------:R-:W-:Y:S01]  /*177c0*/  ISETP.GT.U32.AND P1, PT, R8, R30, PT ;  /* 0x0000001e0800720c */ /* 0x000fe20003f24070 */
[----:B------:R-:W2:Y:S04]  /*177d0*/  LDL R85, [R1+0xf94] ;  /* 0x000f940001557983 */ /* 0x000ea80000100800 */
[----:B------:R-:W2:Y:S04]  /*177e0*/  @P0 LDG.E.U8 R24, desc[UR18][R22.64] ;  /* 0x0000001216180981 */ /* 0x000ea8000c1e1100 */
[----:B------:R-:W3:Y:S04]  /*177f0*/  LDL R22, [R1+0xf8c] ;  /* 0x000f8c0001167983 */ /* 0x000ee80000100800 */
[----:B------:R-:W-:Y:S01]  /*17800*/  @!P1 IMAD.IADD R30, R30, 0x1, -R8 ;  /* 0x000000011e1e9824 */ /* 0x000fe200078e0a08 */
[----:B------:R-:W-:-:S04]  /*17810*/  SEL R29, R11, R29, !P4 ;  /* 0x0000001d0b1d7207 */ /* 0x000fc80006000000 */
[C---:B------:R-:W-:Y:S01]  /*17820*/  ISETP.GT.U32.AND P1, PT, R8.reuse, R30, PT ;  /* 0x0000001e0800720c */ /* 0x040fe20003f24070 */
[----:B------:R-:W-:Y:S01]  /*17830*/  IMAD R29, R29, UR4, RZ ;  /* 0x000000041d1d7c24 */ /* 0x000fe2000f8e02ff */
[----:B------:R-:W-:Y:S01]  /*17840*/  ISETP.GT.U32.AND P5, PT, R8, R32, PT ;  /* 0x000000200800720c */ /* 0x000fe20003fa4070 */
[----:B------:R-:W0:Y:S10]  /*17850*/  LDCU UR4, c[0x0][0x3b0] ;  /* 0x00007600ff0477ac */ /* 0x000e340008000800 */
[----:B------:R-:W-:Y:S01]  /*17860*/  @!P1 IMAD.IADD R30, R30, 0x1, -R8 ;  /* 0x000000011e1e9824 */ /* 0x000fe200078e0a08 */
[----:B--2---:R1:W-:Y:S02]  /*17870*/  STL [R1+0xea8], R24 ;  /* 0x000ea81801007387 */ /* 0x0043e40000100800 */
[----:B-1----:R-:W-:-:S04]  /*17880*/  IADD3 R24, P1, PT, R29, R7, RZ ;  /* 0x000000071d187210 */ /* 0x002fc80007f3e0ff */
[----:B------:R-:W-:Y:S02]  /*17890*/  LEA.HI.X.SX32 R23, R29, R6, 0x1, P1 ;  /* 0x000000061d177211 */ /* 0x000fe400008f0eff */
[----:B---3--:R-:W-:Y:S01]  /*178a0*/  ISETP.GE.AND P1, PT, R22, RZ, PT ;  /* 0x000000ff1600720c */ /* 0x008fe20003f26270 */
[----:B------:R-:W-:-:S05]  /*178b0*/  @P0 IMAD.MOV.U32 R22, RZ, RZ, R24 ;  /* 0x000000ffff160224 */ /* 0x000fca00078e0018 */
[----:B------:R1:W2:Y:S01]  /*178c0*/  @P0 LDG.E.U8 R13, desc[UR18][R22.64] ;  /* 0x00000012160d0981 */ /* 0x0002a2000c1e1100 */
[----:B------:R-:W-:Y:S02]  /*178d0*/  @!P5 IMAD.IADD R32, R32, 0x1, -R8 ;  /* 0x000000012020d824 */ /* 0x000fe400078e0a08 */
[----:B------:R-:W-:-:S03]  /*178e0*/  @!P3 IMAD.MOV R30, RZ, RZ, -R30 ;  /* 0x000000ffff1eb224 */ /* 0x000fc600078e0a1e */
[----:B------:R-:W-:Y:S02]  /*178f0*/  ISETP.GT.U32.AND P6, PT, R8, R32, PT ;  /* 0x000000200800720c */ /* 0x000fe40003fc4070 */
[----:B------:R-:W-:Y:S01]  /*17900*/  SEL R30, R11, R30, !P4 ;  /* 0x0000001e0b1e7207 */ /* 0x000fe20006000000 */
[----:B------:R3:W-:Y:S04]  /*17910*/  STL [R1+0x2f8], R24 ;  /* 0x0002f81801007387 */ /* 0x0007e80000100800 */
[----:B------:R-:W-:-:S06]  /*17920*/  IMAD R30, R30, UR5, RZ ;  /* 0x000000051e1e7c24 */ /* 0x000fcc000f8e02ff */
[----:B------:R-:W-:Y:S01]  /*17930*/  @!P6 IMAD.IADD R32, R32, 0x1, -R8 ;  /* 0x000000012020e824 */ /* 0x000fe200078e0a08 */
[C---:B---3--:R-:W-:Y:S01]  /*17940*/  IADD3 R24, P6, PT, R30.reuse, R7, RZ ;  /* 0x000000071e187210 */ /* 0x048fe20007fde0ff */
[----:B------:R3:W-:Y:S01]  /*17950*/  STL [R1+0x2f4], R23 ;  /* 0x0002f41701007387 */ /* 0x0007e20000100800 */
[----:B------:R-:W-:Y:S01]  /*17960*/  PRMT R5, RZ, 0x7610, R5 ;  /* 0x00007610ff057816 */ /* 0x000fe20000000005 */
[----:B------:R-:W0:Y:S01]  /*17970*/  LDCU UR5, c[0x0][0x3b0] ;  /* 0x00007600ff0577ac */ /* 0x000e220008000800 */
[----:B-1----:R-:W-:-:S05]  /*17980*/  LEA.HI.X.SX32 R22, R30, R6, 0x1, P6 ;  /* 0x000000061e167211 */ /* 0x002fca00030f0eff */
[----:B---3--:R-:W-:Y:S01]  /*17990*/  @P0 IMAD.MOV.U32 R23, RZ, RZ, R22 ;  /* 0x000000ffff170224 */ /* 0x008fe200078e0016 */
[----:B--2---:R1:W-:Y:S04]  /*179a0*/  STL [R1+0xea4], R13 ;  /* 0x000ea40d01007387 */ /* 0x0043e80000100800 */
[----:B-1----:R-:W2:Y:S04]  /*179b0*/  LDL R13, [R1+0xf9c] ;  /* 0x000f9c00010d7983 */ /* 0x002ea80000100800 */
[----:B------:R-:W-:Y:S04]  /*179c0*/  STL [R1+0x300], R24 ;  /* 0x0003001801007387 */ /* 0x000fe80000100800 */
[----:B------:R1:W-:Y:S02]  /*179d0*/  STL [R1+0x2fc], R22 ;  /* 0x0002fc1601007387 */ /* 0x0003e40000100800 */
[----:B-1----:R-:W-:-:S05]  /*179e0*/  @P0 IMAD.MOV.U32 R22, RZ, RZ, R24 ;  /* 0x000000ffff160224 */ /* 0x002fca00078e0018 */
[----:B------:R-:W3:Y:S01]  /*179f0*/  @P0 LDG.E.U8 R5, desc[UR18][R22.64] ;  /* 0x0000001216050981 */ /* 0x000ee2000c1e1100 */
[C---:B------:R-:W-:Y:S02]  /*17a00*/  ISETP.GT.U32.AND P3, PT, R8.reuse, R33, PT ;  /* 0x000000210800720c */ /* 0x040fe40003f64070 */
[C---:B------:R-:W-:Y:S02]  /*17a10*/  ISETP.GT.U32.AND P5, PT, R8.reuse, R31, PT ;  /* 0x0000001f0800720c */ /* 0x040fe40003fa4070 */
[----:B------:R-:W-:-:S09]  /*17a20*/  ISETP.GT.U32.AND P6, PT, R8, R34, PT ;  /* 0x000000220800720c */ /* 0x000fd20003fc4070 */
[--C-:B------:R-:W-:Y:S01]  /*17a30*/  @!P3 IMAD.IADD R33, R33, 0x1, -R8.reuse ;  /* 0x000000012121b824 */ /* 0x100fe200078e0a08 */
[----:B------:R-:W-:Y:S01]  /*17a40*/  ISETP.GE.AND P3, PT, R25, RZ, PT ;  /* 0x000000ff1900720c */ /* 0x000fe20003f66270 */
[----:B------:R-:W-:-:S04]  /*17a50*/  @!P5 IMAD.IADD R31, R31, 0x1, -R8 ;  /* 0x000000011f1fd824 */ /* 0x000fc800078e0a08 */
[----:B------:R-:W-:Y:S01]  /*17a60*/  @!P1 IMAD.MOV R31, RZ, RZ, -R31 ;  /* 0x000000ffff1f9224 */ /* 0x000fe200078e0a1f */
[----:B------:R-:W-:-:S04]  /*17a70*/  ISETP.GT.U32.AND P1, PT, R8, R33, PT ;  /* 0x000000210800720c */ /* 0x000fc80003f24070 */
[----:B------:R-:W-:-:S03]  /*17a80*/  SEL R31, R11, R31, !P4 ;  /* 0x0000001f0b1f7207 */ /* 0x000fc60006000000 */
[----:B------:R-:W-:Y:S02]  /*17a90*/  @!P3 IMAD.MOV R32, RZ, RZ, -R32 ;  /* 0x000000ffff20b224 */ /* 0x000fe400078e0a20 */
[----:B0-----:R-:W-:Y:S01]  /*17aa0*/  IMAD R31, R31, UR4, RZ ;  /* 0x000000041f1f7c24 */ /* 0x001fe2000f8e02ff */
[----:B------:R-:W-:Y:S01]  /*17ab0*/  ISETP.GE.AND P3, PT, R85, RZ, PT ;  /* 0x000000ff5500720c */ /* 0x000fe20003f66270 */
[--C-:B------:R-:W-:Y:S01]  /*17ac0*/  @!P6 IMAD.IADD R34, R34, 0x1, -R8.reuse ;  /* 0x000000012222e824 */ /* 0x100fe200078e0a08 */
[----:B------:R-:W-:Y:S01]  /*17ad0*/  SEL R32, R11, R32, !P4 ;  /* 0x000000200b207207 */ /* 0x000fe20006000000 */
[----:B------:R-:W3:Y:S01]  /*17ae0*/  LDL R85, [R1+0xf98] ;  /* 0x000f980001557983 */ /* 0x000ee20000100800 */
[----:B------:R-:W-:Y:S01]  /*17af0*/  @!P1 IMAD.IADD R33, R33, 0x1, -R8 ;  /* 0x0000000121219824 */ /* 0x000fe200078e0a08 */
[----:B------:R-:W-:Y:S01]  /*17b00*/  PRMT R4, RZ, 0x7610, R4 ;  /* 0x00007610ff047816 */ /* 0x000fe20000000004 */
[----:B------:R-:W0:Y:S01]  /*17b10*/  LDCU UR4, c[0x0][0x3b0] ;  /* 0x00007600ff0477ac */ /* 0x000e220008000800 */
[----:B------:R-:W-:Y:S01]  /*17b20*/  IMAD R32, R32, UR5, RZ ;  /* 0x0000000520207c24 */ /* 0x000fe2000f8e02ff */
[----:B------:R-:W-:-:S02]  /*17b30*/  PRMT R3, RZ, 0x7610, R3 ;  /* 0x00007610ff037816 */ /* 0x000fc40000000003 */
[----:B----4-:R-:W-:Y:S01]  /*17b40*/  ISETP.GT.U32.AND P5, PT, R8, R35, PT ;  /* 0x000000230800720c */ /* 0x010fe20003fa4070 */
[----:B------:R-:W1:Y:S01]  /*17b50*/  LDCU UR5, c[0x0][0x3b0] ;  /* 0x00007600ff0577ac */ /* 0x000e620008000800 */
[----:B--2---:R-:W-:Y:S01]  /*17b60*/  ISETP.GE.AND P1, PT, R13, RZ, PT ;  /* 0x000000ff0d00720c */ /* 0x004fe20003f26270 */
[----:B---3--:R2:W-:Y:S02]  /*17b70*/  STL [R1+0xea0], R5 ;  /* 0x000ea00501007387 */ /* 0x0085e40000100800 */
[----:B--2---:R-:W-:-:S04]  /*17b80*/  IADD3 R5, P6, PT, R31, R7, RZ ;  /* 0x000000071f057210 */ /* 0x004fc80007fde0ff */
[----:B------:R-:W-:Y:S01]  /*17b90*/  LEA.HI.X.SX32 R22, R31, R6, 0x1, P6 ;  /* 0x000000061f167211 */ /* 0x000fe200030f0eff */
[----:B------:R-:W-:Y:S01]  /*17ba0*/  STL [R1+0x340], R5 ;  /* 0x0003400501007387 */ /* 0x000fe20000100800 */
[----:B------:R-:W-:-:S03]  /*17bb0*/  IADD3 R13, P6, PT, R32, R7, RZ ;  /* 0x00000007200d7210 */ /* 0x000fc60007fde0ff */
[----:B------:R2:W-:Y:S01]  /*17bc0*/  STL [R1+0x33c], R22 ;  /* 0x00033c1601007387 */ /* 0x0005e20000100800 */
[----:B------:R-:W-:Y:S01]  /*17bd0*/  @P0 IMAD.MOV.U32 R23, RZ, RZ, R22 ;  /* 0x000000ffff170224 */ /* 0x000fe200078e0016 */
[----:B------:R-:W-:Y:S01]  /*17be0*/  LEA.HI.X.SX32 R24, R32, R6, 0x1, P6 ;  /* 0x0000000620187211 */ /* 0x000fe200030f0eff */
[----:B--2---:R-:W-:Y:S02]  /*17bf0*/  @P0 IMAD.MOV.U32 R22, RZ, RZ, R5 ;  /* 0x000000ffff160224 */ /* 0x004fe400078e0005 */
[----:B------:R-:W2:Y:S04]  /*17c00*/  LDL R5, [R1+0xfa8] ;  /* 0x000fa80001057983 */ /* 0x000ea80000100800 */
[----:B------:R3:W4:Y:S02]  /*17c10*/  @P0 LDG.E.U8 R4, desc[UR18][R22.64] ;  /* 0x0000001216040981 */ /* 0x000724000c1e1100 */
[----:B---3--:R-:W-:-:S02]  /*17c20*/  @P0 IMAD.MOV.U32 R22, RZ, RZ, R13 ;  /* 0x000000ffff160224 */ /* 0x008fc400078e000d */
[----:B------:R-:W-:-:S05]  /*17c30*/  @P0 IMAD.MOV.U32 R23, RZ, RZ, R24 ;  /* 0x000000ffff170224 */ /* 0x000fca00078e0018 */
[----:B------:R3:W2:Y:S01]  /*17c40*/  @P0 LDG.E.U8 R3, desc[UR18][R22.64] ;  /* 0x0000001216030981 */ /* 0x0006a2000c1e1100 */
[----:B------:R-:W-:-:S05]  /*17c50*/  @!P5 IMAD.IADD R35, R35, 0x1, -R8 ;  /* 0x000000012323d824 */ /* 0x000fca00078e0a08 */
[C---:B------:R-:W-:Y:S01]  /*17c60*/  ISETP.GT.U32.AND P5, PT, R8.reuse, R35, PT ;  /* 0x000000230800720c */ /* 0x040fe20003fa4070 */
[----:B------:R-:W-:Y:S01]  /*17c70*/  @!P3 IMAD.MOV R33, RZ, RZ, -R33 ;  /* 0x000000ffff21b224 */ /* 0x000fe200078e0a21 */
[----:B------:R-:W-:-:S11]  /*17c80*/  ISETP.GT.U32.AND P3, PT, R8, R34, PT ;  /* 0x000000220800720c */ /* 0x000fd60003f64070 */
[----:B------:R-:W-:Y:S01]  /*17c90*/  @!P5 IMAD.IADD R35, R35, 0x1, -R8 ;  /* 0x000000012323d824 */ /* 0x000fe200078e0a08 */
[C---:B------:R-:W-:Y:S02]  /*17ca0*/  ISETP.GT.U32.AND P5, PT, R8.reuse, R36, PT ;  /* 0x000000240800720c */ /* 0x040fe40003fa4070 */
[----:B------:R-:W-:Y:S01]  /*17cb0*/  ISETP.GT.U32.AND P6, PT, R8, R93, PT ;  /* 0x0000005d0800720c */ /* 0x000fe20003fc4070 */
[----:B------:R-:W-:Y:S01]  /*17cc0*/  @!P1 IMAD.MOV R35, RZ, RZ, -R35 ;  /* 0x000000ffff239224 */ /* 0x000fe200078e0a23 */
[----:B------:R-:W-:Y:S02]  /*17cd0*/  ISETP.GE.AND P1, PT, R85, RZ, PT ;  /* 0x000000ff5500720c */ /* 0x000fe40003f26270 */
[C---:B------:R-:W-:Y:S02]  /*17ce0*/  SEL R33, R11.reuse, R33, !P4 ;  /* 0x000000210b217207 */ /* 0x040fe40006000000 */
[----:B------:R-:W-:-:S05]  /*17cf0*/  SEL R35, R11, R35, !P4 ;  /* 0x000000230b237207 */ /* 0x000fca0006000000 */
[--C-:B------:R-:W-:Y:S02]  /*17d00*/  @!P5 IMAD.IADD R36, R36, 0x1, -R8.reuse ;  /* 0x000000012424d824 */ /* 0x100fe400078e0a08 */
[----:B------:R-:W-:Y:S01]  /*17d10*/  IMAD R33, R33, UR12, RZ ;  /* 0x0000000c21217c24 */ /* 0x000fe2000f8e02ff */
[----:B------:R-:W-:Y:S01]  /*17d20*/  STL [R1+0x348], R13 ;  /* 0x0003480d01007387 */ /* 0x000fe20000100800 */
[----:B------:R-:W-:Y:S01]  /*17d30*/  @!P3 IMAD.IADD R34, R34, 0x1, -R8 ;  /* 0x000000012222b824 */ /* 0x000fe200078e0a08 */
[----:B------:R-:W-:Y:S01]  /*17d40*/  ISETP.GT.U32.AND P5, PT, R8, R36, PT ;  /* 0x000000240800720c */ /* 0x000fe20003fa4070 */
[----:B0-----:R-:W-:Y:S01]  /*17d50*/  IMAD R35, R35, UR4, RZ ;  /* 0x0000000423237c24 */ /* 0x001fe2000f8e02ff */
[----:B------:R-:W-:Y:S01]  /*17d60*/  PRMT R2, RZ, 0x7610, R2 ;  /* 0x00007610ff027816 */ /* 0x000fe20000000002 */
[----:B------:R-:W-:Y:S01]  /*17d70*/  @!P6 IMAD.IADD R93, R93, 0x1, -R8 ;  /* 0x000000015d5de824 */ /* 0x000fe200078e0a08 */
[C---:B---3--:R-:W-:Y:S01]  /*17d80*/  IADD3 R22, P6, PT, R33.reuse, R7, RZ ;  /* 0x0000000721167210 */ /* 0x048fe20007fde0ff */
[----:B------:R-:W-:Y:S01]  /*17d90*/  @!P1 IMAD.MOV R34, RZ, RZ, -R34 ;  /* 0x000000ffff229224 */ /* 0x000fe200078e0a22 */
[----:B------:R-:W-:Y:S01]  /*17da0*/  PRMT R16, RZ, 0x7610, R16 ;  /* 0x00007610ff107816 */ /* 0x000fe20000000010 */
[----:B------:R-:W0:Y:S01]  /*17db0*/  LDCU UR4, c[0x0][0x3b0] ;  /* 0x00007600ff0477ac */ /* 0x000e220008000800 */
[----:B------:R-:W-:-:S02]  /*17dc0*/  LEA.HI.X.SX32 R23, R33, R6, 0x1, P6 ;  /* 0x0000000621177211 */ /* 0x000fc400030f0eff */
[----:B------:R-:W-:Y:S01]  /*17dd0*/  PRMT R15, RZ, 0x7610, R15 ;  /* 0x00007610ff0f7816 */ /* 0x000fe2000000000f */
[----:B------:R-:W3:Y:S02]  /*17de0*/  LDCU UR12, c[0x0][0x3b0] ;  /* 0x00007600ff0c77ac */ /* 0x000ee40008000800 */
[----:B------:R-:W-:Y:S01]  /*17df0*/  @!P5 IMAD.IADD R36, R36, 0x1, -R8 ;  /* 0x000000012424d824 */ /* 0x000fe200078e0a08 */
[----:B------:R0:W3:Y:S04]  /*17e00*/  @P0 LDG.E.U8 R2, desc[UR18][R22.64] ;  /* 0x0000001216020981 */ /* 0x0000e8000c1e1100 */
[----:B----4-:R4:W-:Y:S01]  /*17e10*/  STL [R1+0xe9c], R4 ;  /* 0x000e9c0401007387 */ /* 0x0109e20000100800 */
[----:B--2---:R-:W-:-:S03]  /*17e20*/  ISETP.GE.AND P5, PT, R5, RZ, PT ;  /* 0x000000ff0500720c */ /* 0x004fc60003fa6270 */
[----:B----4-:R-:W2:Y:S04]  /*17e30*/  LDL.LU R4, [R1] ;  /* 0x0000000001047983 */ /* 0x010ea80000300800 */
[----:B------:R4:W-:Y:S04]  /*17e40*/  STL [R1+0x344], R24 ;  /* 0x0003441801007387 */ /* 0x0009e80000100800 */
[----:B------:R-:W2:Y:S04]  /*17e50*/  LDL R85, [R1+0xfb4] ;  /* 0x000fb40001557983 */ /* 0x000ea80000100800 */
[----:B------:R0:W-:Y:S01]  /*17e60*/  STL [R1+0xe98], R3 ;  /* 0x000e980301007387 */ /* 0x0001e20000100800 */
[----:B----4-:R-:W-:-:S04]  /*17e70*/  IADD3 R24, P1, PT, R35, R7, RZ ;  /* 0x0000000723187210 */ /* 0x010fc80007f3e0ff */
[----:B------:R-:W-:Y:S01]  /*17e80*/  LEA.HI.X.SX32 R25, R35, R6, 0x1, P1 ;  /* 0x0000000623197211 */ /* 0x000fe200008f0eff */
[----:B0-----:R-:W4:Y:S04]  /*17e90*/  LDL.LU R3, [R1+0x4] ;  /* 0x0000040001037983 */ /* 0x001f280000300800 */
[----:B------:R-:W4:Y:S04]  /*17ea0*/  LDL.LU R13, [R1+0x8] ;  /* 0x00000800010d7983 */ /* 0x000f280000300800 */
[----:B------:R0:W-:Y:S04]  /*17eb0*/  STL [R1+0x350], R22 ;  /* 0x0003501601007387 */ /* 0x0001e80000100800 */
[----:B------:R-:W-:Y:S04]  /*17ec0*/  STL [R1+0x358], R24 ;  /* 0x0003581801007387 */ /* 0x000fe80000100800 */
[----:B------:R-:W4:Y:S01]  /*17ed0*/  LDL R5, [R1+0xfb0] ;  /* 0x000fb00001057983 */ /* 0x000f220000100800 */
[----:B0-----:R-:W-:-:S03]  /*17ee0*/  @P0 IMAD.MOV.U32 R22, RZ, RZ, R24 ;  /* 0x000000ffff160224 */ /* 0x001fc600078e0018 */
[----:B------:R0:W-:Y:S02]  /*17ef0*/  STL [R1+0x34c], R23 ;  /* 0x00034c1701007387 */ /* 0x0001e40000100800 */
[----:B0-----:R-:W-:-:S05]  /*17f00*/  @P0 IMAD.MOV.U32 R23, RZ, RZ, R25 ;  /* 0x000000ffff170224 */ /* 0x001fca00078e0019 */
[----:B------:R-:W4:Y:S01]  /*17f10*/  @P0 LDG.E.U8 R16, desc[UR18][R22.64] ;  /* 0x0000001216100981 */ /* 0x000f22000c1e1100 */
[----:B------:R-:W-:-:S03]  /*17f20*/  SEL R34, R11, R34, !P4 ;  /* 0x000000220b227207 */ /* 0x000fc60006000000 */
[----:B------:R-:W-:Y:S02]  /*17f30*/  STL [R1+0x354], R25 ;  /* 0x0003541901007387 */ /* 0x000fe40000100800 */
[----:B-1----:R-:W-:Y:S01]  /*17f40*/  IMAD R34, R34, UR5, RZ ;  /* 0x0000000522227c24 */ /* 0x002fe2000f8e02ff */
[----:B------:R-:W-:Y:S01]  /*17f50*/  ISETP.GT.U32.AND P3, PT, R8, R93, PT ;  /* 0x0000005d0800720c */ /* 0x000fe20003f64070 */
[----:B---3--:R0:W-:Y:S01]  /*17f60*/  STL [R1+0xe94], R2 ;  /* 0x000e940201007387 */ /* 0x0081e20000100800 */
[----:B------:R-:W-:Y:S01]  /*17f70*/  @!P5 IMAD.MOV R36, RZ, RZ, -R36 ;  /* 0x000000ffff24d224 */ /* 0x000fe200078e0a24 */
[----:B------:R-:W-:Y:S01]  /*17f80*/  PRMT R12, RZ, 0x7610, R12 ;  /* 0x00007610ff0c7816 */ /* 0x000fe2000000000c */
[----:B------:R-:W1:Y:S01]  /*17f90*/  LDCU UR5, c[0x0][0x3b0] ;  /* 0x00007600ff0577ac */ /* 0x000e620008000800 */
[----:B0-----:R-:W3:Y:S01]  /*17fa0*/  LDL.LU R2, [R1+0x1430] ;  /* 0x0014300001027983 */ /* 0x001ee20000300800 */
[----:B--2---:R-:W-:-:S03]  /*17fb0*/  ISETP.GE.AND P6, PT, R85, RZ, PT ;  /* 0x000000ff5500720c */ /* 0x004fc60003fc6270 */
[----:B------:R-:W2:Y:S04]  /*17fc0*/  LDL.LU R85, [R1+0xc] ;  /* 0x00000c0001557983 */ /* 0x000ea80000300800 */
[----:B----4-:R0:W-:Y:S02]  /*17fd0*/  STL [R1+0xe90], R16 ;  /* 0x000e901001007387 */ /* 0x0101e40000100800 */
[----:B0-----:R-:W-:-:S04]  /*17fe0*/  IADD3 R16, P5, PT, R34, R7, RZ ;  /* 0x0000000722107210 */ /* 0x001fc80007fbe0ff */
[----:B------:R-:W-:Y:S01]  /*17ff0*/  LEA.HI.X.SX32 R22, R34, R6, 0x1, P5 ;  /* 0x0000000622167211 */ /* 0x000fe200028f0eff */
[----:B------:R-:W-:Y:S04]  /*18000*/  STL [R1+0x360], R16 ;  /* 0x0003601001007387 */ /* 0x000fe80000100800 */
[----:B------:R0:W-:Y:S01]  /*18010*/  STL [R1+0x35c], R22 ;  /* 0x00035c1601007387 */ /* 0x0001e20000100800 */
[----:B------:R-:W-:Y:S02]  /*18020*/  @P0 IMAD.MOV.U32 R23, RZ, RZ, R22 ;  /* 0x000000ffff170224 */ /* 0x000fe400078e0016 */
[----:B0-----:R-:W-:-:S05]  /*18030*/  @P0 IMAD.MOV.U32 R22, RZ, RZ, R16 ;  /* 0x000000ffff160224 */ /* 0x001fca00078e0010 */
[----:B------:R0:W4:Y:S01]  /*18040*/  @P0 LDG.E.U8 R15, desc[UR18][R22.64] ;  /* 0x00000012160f0981 */ /* 0x000122000c1e1100 */
[----:B------:R-:W-:Y:S01]  /*18050*/  SEL R36, R11, R36, !P4 ;  /* 0x000000240b247207 */ /* 0x000fe20006000000 */
[----:B------:R-:W-:Y:S01]  /*18060*/  @!P3 IMAD.IADD R93, R93, 0x1, -R8 ;  /* 0x000000015d5db824 */ /* 0x000fe200078e0a08 */
[----:B------:R-:W-:-:S03]  /*18070*/  ISETP.GT.U32.AND P3, PT, R8, R3, PT ;  /* 0x000000030800720c */ /* 0x000fc60003f64070 */
[----:B------:R-:W-:Y:S01]  /*18080*/  IMAD R36, R36, UR13, RZ ;  /* 0x0000000d24247c24 */ /* 0x000fe2000f8e02ff */
[----:B------:R-:W-:Y:S01]  /*18090*/  ISETP.GT.U32.AND P1, PT, R8, R4, PT ;  /* 0x000000040800720c */ /* 0x000fe20003f24070 */
[----:B------:R-:W-:Y:S01]  /*180a0*/  @!P6 IMAD.MOV R93, RZ, RZ, -R93 ;  /* 0x000000ffff5de224 */ /* 0x000fe200078e0a5d */
[----:B---3--:R-:W-:Y:S01]  /*180b0*/  PRMT R2, RZ, 0x7610, R2 ;  /* 0x00007610ff027816 */ /* 0x008fe20000000002 */
[----:B------:R-:W3:Y:S01]  /*180c0*/  LDCU UR13, c[0x0][0x3b0] ;  /* 0x00007600ff0d77ac */ /* 0x000ee20008000800 */
[----:B------:R-:W-:-:S04]  /*180d0*/  IADD3 R16, P6, PT, R36, R7, RZ ;  /* 0x0000000724107210 */ /* 0x000fc80007fde0ff */
[----:B0-----:R-:W-:Y:S01]  /*180e0*/  LEA.HI.X.SX32 R22, R36, R6, 0x1, P6 ;  /* 0x0000000624167211 */ /* 0x001fe200030f0eff */
[----:B------:R-:W-:Y:S01]  /*180f0*/  @!P3 IMAD.IADD R3, R3, 0x1, -R8 ;  /* 0x000000010303b824 */ /* 0x000fe200078e0a08 */
[----:B------:R-:W-:-:S03]  /*18100*/  ISETP.GE.AND P3, PT, R5, RZ, PT ;  /* 0x000000ff0500720c */ /* 0x000fc60003f66270 */
[----:B------:R-:W-:Y:S01]  /*18110*/  @P0 IMAD.MOV.U32 R23, RZ, RZ, R22 ;  /* 0x000000ffff170224 */ /* 0x000fe200078e0016 */
[----:B----4-:R0:W-:Y:S04]  /*18120*/  STL [R1+0xe8c], R15 ;  /* 0x000e8c0f01007387 */ /* 0x0101e80000100800 */
[----:B0-----:R-:W4:Y:S04]  /*18130*/  LDL.LU R15, [R1+0x14] ;  /* 0x00001400010f7983 */ /* 0x001f280000300800 */
[----:B------:R-:W2:Y:S04]  /*18140*/  LDL R25, [R1+0xfb8] ;  /* 0x000fb80001197983 */ /* 0x000ea80000100800 */
[----:B------:R-:W-:Y:S04]  /*18150*/  STL [R1+0x380], R16 ;  /* 0x0003801001007387 */ /* 0x000fe80000100800 */
[----:B------:R-:W2:Y:S04]  /*18160*/  LDL.LU R5, [R1+0x10] ;  /* 0x0000100001057983 */ /* 0x000ea80000300800 */
[----:B------:R0:W-:Y:S02]  /*18170*/  STL [R1+0x37c], R22 ;  /* 0x00037c1601007387 */ /* 0x0001e40000100800 */
[----:B0-----:R-:W-:-:S05]  /*18180*/  @P0 IMAD.MOV.U32 R22, RZ, RZ, R16 ;  /* 0x000000ffff160224 */ /* 0x001fca00078e0010 */
[----:B------:R0:W2:Y:S04]  /*18190*/  @P0 LDG.E.U8 R12, desc[UR18][R22.64] ;  /* 0x00000012160c0981 */ /* 0x0000a8000c1e1100 */
[----:B------:R-:W3:Y:S01]  /*181a0*/  LDL R23, [R1+0xfbc] ;  /* 0x000fbc0001177983 */ /* 0x000ee20000100800 */
[----:B------:R-:W-:-:S05]  /*181b0*/  @!P1 IMAD.IADD R4, R4, 0x1, -R8 ;  /* 0x0000000104049824 */ /* 0x000fca00078e0a08 */
[----:B------:R-:W-:Y:S02]  /*181c0*/  ISETP.GT.U32.AND P1, PT, R8, R4, PT ;  /* 0x000000040800720c */ /* 0x000fe40003f24070 */
[----:B------:R-:W-:-:S05]  /*181d0*/  SEL R93, R11, R93, !P4 ;  /* 0x0000005d0b5d7207 */ /* 0x000fca0006000000 */
[----:B------:R-:W-:Y:S01]  /*181e0*/  IMAD R93, R93, UR4, RZ ;  /* 0x000000045d5d7c24 */ /* 0x000fe2000f8e02ff */
[----:B------:R-:W-:Y:S01]  /*181f0*/  ISETP.GT.U32.AND P5, PT, R8, R13, PT ;  /* 0x0000000d0800720c */ /* 0x000fe20003fa4070 */
[----:B------:R-:W1:Y:S04]  /*18200*/  LDCU UR4, c[0x0][0x3b0] ;  /* 0x00007600ff0477ac */ /* 0x000e680008000800 */
[----:B------:R-:W-:-:S04]  /*18210*/  @!P1 IMAD.IADD R4, R4, 0x1, -R8 ;  /* 0x0000000104049824 */ /* 0x000fc800078e0a08 */
[----:B0-----:R-:W-:Y:S02]  /*18220*/  IMAD.MOV.U32 R22, RZ, RZ, R4 ;  /* 0x000000ffff167224 */ /* 0x001fe400078e0004 */
[----:B------:R-:W4:Y:S02]  /*18230*/  LDL R4, [R1+0xfe4] ;  /* 0x000fe40001047983 */ /* 0x000f240000100800 */
[----:B------:R-:W-:-:S05]  /*18240*/  @!P3 IMAD.MOV R22, RZ, RZ, -R22 ;  /* 0x000000ffff16b224 */ /* 0x000fca00078e0a16 */
[----:B------:R-:W-:Y:S01]  /*18250*/  SEL R24, R11, R22, !P4 ;  /* 0x000000160b187207 */ /* 0x000fe20006000000 */
[----:B--2---:R0:W-:Y:S02]  /*18260*/  STL [R1+0xe88], R12 ;  /* 0x000e880c01007387 */ /* 0x0041e40000100800 */
[----:B0-----:R-:W-:-:S04]  /*18270*/  IADD3 R12, P1, PT, R93, R7, RZ ;  /* 0x000000075d0c7210 */ /* 0x001fc80007f3e0ff */
[----:B------:R-:W-:Y:S01]  /*18280*/  LEA.HI.X.SX32 R16, R93, R6, 0x1, P1 ;  /* 0x000000065d107211 */ /* 0x000fe200008f0eff */
[----:B------:R-:W-:Y:S01]  /*18290*/  @P0 IMAD.MOV.U32 R22, RZ, RZ, R12 ;  /* 0x000000ffff160224 */ /* 0x000fe200078e000c */
[----:B---3--:R-:W-:-:S03]  /*182a0*/  ISETP.GE.AND P1, PT, R23, RZ, PT ;  /* 0x000000ff1700720c */ /* 0x008fc60003f26270 */
[----:B------:R-:W-:-:S05]  /*182b0*/  @P0 IMAD.MOV.U32 R23, RZ, RZ, R16 ;  /* 0x000000ffff170224 */ /* 0x000fca00078e0010 */
[----:B------:R-:W2:Y:S01]  /*182c0*/  @P0 LDG.E.U8 R2, desc[UR18][R22.64] ;  /* 0x0000001216020981 */ /* 0x000ea2000c1e1100 */
[----:B------:R-:W-:-:S05]  /*182d0*/  @!P5 IMAD.IADD R13, R13, 0x1, -R8 ;  /* 0x000000010d0dd824 */ /* 0x000fca00078e0a08 */
[C---:B------:R-:W-:Y:S01]  /*182e0*/  ISETP.GT.U32.AND P6, PT, R8.reuse, R13, PT ;  /* 0x0000000d0800720c */ /* 0x040fe20003fc4070 */
[----:B------:R0:W-:Y:S01]  /*182f0*/  STL [R1+0x388], R12 ;  /* 0x0003880c01007387 */ /* 0x0001e20000100800 */
[----:B------:R-:W-:Y:S01]  /*18300*/  ISETP.GT.U32.AND P3, PT, R8, R85, PT ;  /* 0x000000550800720c */ /* 0x000fe20003f64070 */
[----:B-1----:R-:W-:Y:S01]  /*18310*/  IMAD R24, R24, UR5, RZ ;  /* 0x0000000518187c24 */ /* 0x002fe2000f8e02ff */
[----:B------:R-:W-:Y:S01]  /*18320*/  PRMT R17, RZ, 0x7610, R17 ;  /* 0x00007610ff117816 */ /* 0x000fe20000000011 */
[----:B------:R1:W-:Y:S01]  /*18330*/  STL [R1+0x384], R16 ;  /* 0x0003841001007387 */ /* 0x0003e20000100800 */
[----:B------:R-:W-:Y:S01]  /*18340*/  ISETP.GT.U32.AND P5, PT, R8, R3, PT ;  /* 0x000000030800720c */ /* 0x000fe20003fa4070 */
[----:B------:R-:W3:Y:S02]  /*18350*/  LDCU UR5, c[0x0][0x3b0] ;  /* 0x00007600ff0577ac */ /* 0x000ee40008000800 */
[----:B0-----:R-:W3:Y:S04]  /*18360*/  LDL R12, [R1+0x1074] ;  /* 0x00107400010c7983 */ /* 0x001ee80000100800 */
[--C-:B------:R-:W-:Y:S01]  /*18370*/  @!P6 IMAD.IADD R13, R13, 0x1, -R8.reuse ;  /* 0x000000010d0de824 */ /* 0x100fe200078e0a08 */
[----:B-1----:R-:W3:Y:S01]  /*18380*/  LDL.LU R16, [R1+0x18] ;  /* 0x0000180001107983 */ /* 0x002ee20000300800 */
[----:B------:R-:W-:Y:S01]  /*18390*/  @!P3 IMAD.IADD R85, R85, 0x1, -R8 ;  /* 0x000000015555b824 */ /* 0x000fe200078e0a08 */
[----:B------:R-:W-:-:S02]  /*183a0*/  ISETP.GE.AND P3, PT, R25, RZ, PT ;  /* 0x000000ff1900720c */ /* 0x000fc40003f66270 */
[----:B--2---:R0:W-:Y:S02]  /*183b0*/  STL [R1+0xe84], R2 ;  /* 0x000e840201007387 */ /* 0x0041e40000100800 */
[----:B0-----:R-:W-:-:S04]  /*183c0*/  IADD3 R2, P6, PT, R24, R7, RZ ;  /* 0x0000000718027210 */ /* 0x001fc80007fde0ff */
[----:B------:R-:W-:Y:S01]  /*183d0*/  LEA.HI.X.SX32 R22, R24, R6, 0x1, P6 ;  /* 0x0000000618167211 */ /* 0x000fe200030f0eff */
[----:B------:R-:W-:-:S04]  /*183e0*/  @P0 IMAD.MOV.U32 R24, RZ, RZ, R2 ;  /* 0x000000ffff180224 */ /* 0x000fc800078e0002 */
[----:B------:R-:W-:-:S05]  /*183f0*/  @P0 IMAD.MOV.U32 R25, RZ, RZ, R22 ;  /* 0x000000ffff190224 */ /* 0x000fca00078e0016 */
[----:B------:R0:W2:Y:S01]  /*18400*/  @P0 LDG.E.U8 R17, desc[UR18][R24.64] ;  /* 0x0000001218110981 */ /* 0x0000a2000c1e1100 */
[----:B------:R-:W-:-:S04]  /*18410*/  @!P5 IMAD.IADD R3, R3, 0x1, -R8 ;  /* 0x000000010303d824 */ /* 0x000fc800078e0a08 */
[----:B------:R-:W-:Y:S01]  /*18420*/  IMAD.MOV.U32 R23, RZ, RZ, R3 ;  /* 0x000000ffff177224 */ /* 0x000fe200078e0003 */
[----:B------:R-:W-:Y:S01]  /*18430*/  ISETP.GT.U32.AND P6, PT, R8, R5, PT ;  /* 0x000000050800720c */ /* 0x000fe20003fc4070 */
[----:B------:R-:W3:Y:S02]  /*18440*/  LDL.LU R3, [R1+0x142c] ;  /* 0x00142c0001037983 */ /* 0x000ee40000300800 */
[----:B------:R-:W-:-:S05]  /*18450*/  @!P1 IMAD.MOV R23, RZ, RZ, -R23 ;  /* 0x000000ffff179224 */ /* 0x000fca00078e0a17 */
[----:B------:R-:W-:Y:S01]  /*18460*/  SEL R23, R11, R23, !P4 ;  /* 0x000000170b177207 */ /* 0x000fe20006000000 */
[----:B------:R1:W-:Y:S04]  /*18470*/  STL [R1+0x390], R2 ;  /* 0x0003900201007387 */ /* 0x0003e80000100800 */
[----:B0-----:R-:W-:Y:S01]  /*18480*/  IMAD R24, R23, UR4, RZ ;  /* 0x0000000417187c24 */ /* 0x001fe2000f8e02ff */
[----:B------:R0:W-:Y:S01]  /*18490*/  STL [R1+0x38c], R22 ;  /* 0x00038c1601007387 */ /* 0x0001e20000100800 */
[----:B------:R-:W-:Y:S01]  /*184a0*/  @!P6 IMAD.IADD R5, R5, 0x1, -R8 ;  /* 0x000000010505e824 */ /* 0x000fe200078e0a08 */
[----:B------:R-:W-:Y:S01]  /*184b0*/  PRMT R10, RZ, 0x7610, R10 ;  /* 0x00007610ff0a7816 */ /* 0x000fe2000000000a */
[----:B------:R-:W2:Y:S01]  /*184c0*/  LDCU UR4, c[0x0][0x3b0] ;  /* 0x00007600ff0477ac */ /* 0x000ea20008000800 */
[----:B-1----:R-:W3:Y:S01]  /*184d0*/  LDL.LU R2, [R1+0x1c] ;  /* 0x00001c0001027983 */ /* 0x002ee20000300800 */
[----:B0-----:R-:W-:Y:S01]  /*184e0*/  IMAD.MOV.U32 R22, RZ, RZ, R13 ;  /* 0x000000ffff167224 */ /* 0x001fe200078e000d */
[----:B------:R-:W-:-:S03]  /*184f0*/  IADD3 R13, P6, PT, R24, R7, RZ ;  /* 0x00000007180d7210 */ /* 0x000fc60007fde0ff */
[----:B------:R-:W-:Y:S01]  /*18500*/  @!P3 IMAD.MOV R22, RZ, RZ, -R22 ;  /* 0x000000ffff16b224 */ /* 0x000fe200078e0a16 */
[----:B----4-:R-:W-:Y:S02]  /*18510*/  ISETP.GE.AND P3, PT, R4, RZ, PT ;  /* 0x000000ff0400720c */ /* 0x010fe40003f66270 */
[----:B------:R-:W4:Y:S04]  /*18520*/  LDL R4, [R1+0x1048] ;  /* 0x0010480001047983 */ /* 0x000f280000100800 */
[----:B------:R-:W-:Y:S04]  /*18530*/  STL [R1+0x398], R13 ;  /* 0x0003980d01007387 */ /* 0x000fe80000100800 */
[----:B--2---:R0:W-:Y:S02]  /*18540*/  STL [R1+0xe80], R17 ;  /* 0x000e801101007387 */ /* 0x0041e40000100800 */
[----:B0-----:R-:W-:Y:S01]  /*18550*/  LEA.HI.X.SX32 R17, R24, R6, 0x1, P6 ;  /* 0x0000000618117211 */ /* 0x001fe200030f0eff */
[----:B------:R-:W-:-:S04]  /*18560*/  @P0 IMAD.MOV.U32 R24, RZ, RZ, R13 ;  /* 0x000000ffff180224 */ /* 0x000fc800078e000d */
[----:B------:R-:W-:-:S05]  /*18570*/  @P0 IMAD.MOV.U32 R25, RZ, RZ, R17 ;  /* 0x000000ffff190224 */ /* 0x000fca00078e0011 */
[----:B------:R0:W2:Y:S01]  /*18580*/  @P0 LDG.E.U8 R10, desc[UR18][R24.64] ;  /* 0x00000012180a0981 */ /* 0x0000a2000c1e1100 */
[----:B------:R-:W-:Y:S02]  /*18590*/  ISETP.GT.U32.AND P1, PT, R8, R85, PT ;  /* 0x000000550800720c */ /* 0x000fe40003f24070 */
[----:B------:R-:W-:-:S05]  /*185a0*/  SEL R22, R11, R22, !P4 ;  /* 0x000000160b167207 */ /* 0x000fca0006000000 */
[----:B---3--:R-:W-:Y:S01]  /*185b0*/  IMAD R22, R22, UR5, RZ ;  /* 0x0000000516167c24 */ /* 0x008fe2000f8e02ff */
[----:B------:R-:W-:Y:S01]  /*185c0*/  PRMT R3, RZ, 0x7610, R3 ;  /* 0x00007610ff037816 */ /* 0x000fe20000000003 */
[----:B------:R-:W-:Y:S01]  /*185d0*/  STL [R1+0x394], R17 ;  /* 0x0003941101007387 */ /* 0x000fe20000100800 */
[----:B------:R-:W-:Y:S01]  /*185e0*/  ISETP.GT.U32.AND P5, PT, R8, R15, PT ;  /* 0x0000000f0800720c */ /* 0x000fe20003fa4070 */
[----:B------:R-:W1:Y:S02]  /*185f0*/  LDCU UR5, c[0x0][0x3b0] ;  /* 0x00007600ff0577ac */ /* 0x000e640008000800 */
[----:B------:R-:W-:Y:S01]  /*18600*/  @!P1 IMAD.IADD R85, R85, 0x1, -R8 ;  /* 0x0000000155559824 */ /* 0x000fe200078e0a08 */
[----:B------:R-:W-:Y:S02]  /*18610*/  ISETP.GE.AND P1, PT, R12, RZ, PT ;  /* 0x000000ff0c00720c */ /* 0x000fe40003f26270 */
[----:B------:R-:W-:-:S04]  /*18620*/  IADD3 R12, P6, PT, R22, R7, RZ ;  /* 0x00000007160c7210 */ /* 0x000fc80007fde0ff */
[----:B------:R-:W-:Y:S01]  /*18630*/  LEA.HI.X.SX32 R13, R22, R6, 0x1, P6 ;  /* 0x00000006160d7211 */ /* 0x000fe200030f0eff */
[----:B0-----:R-:W-:-:S04]  /*18640*/  @P0 IMAD.MOV.U32 R24, RZ, RZ, R12 ;  /* 0x000000ffff180224 */ /* 0x001fc800078e000c */
[----:B------:R-:W-:-:S05]  /*18650*/  @P0 IMAD.MOV.U32 R25, RZ, RZ, R13 ;  /* 0x000000ffff190224 */ /* 0x000fca00078e000d */
[----:B------:R0:W3:Y:S01]  /*18660*/  @P0 LDG.E.U8 R3, desc[UR18][R24.64] ;  /* 0x0000001218030981 */ /* 0x0000e2000c1e1100 */
[----:B------:R-:W-:-:S05]  /*18670*/  @!P5 IMAD.IADD R15, R15, 0x1, -R8 ;  /* 0x000000010f0fd824 */ /* 0x000fca00078e0a08 */
[----:B------:R-:W-:Y:S01]  /*18680*/  ISETP.GT.U32.AND P5, PT, R8, R15, PT ;  /* 0x0000000f0800720c */ /* 0x000fe20003fa4070 */
[----:B------:R-:W-:Y:S01]  /*18690*/  IMAD.MOV.U32 R23, RZ, RZ, R85 ;  /* 0x000000ffff177224 */ /* 0x000fe200078e0055 */
[----:B--2---:R2:W-:Y:S04]  /*186a0*/  STL [R1+0xe7c], R10 ;  /* 0x000e7c0a01007387 */ /* 0x0045e80000100800 */
[----:B--2---:R-:W2:Y:S07]  /*186b0*/  LDL R10, [R1+0x108c] ;  /* 0x00108c00010a7983 */ /* 0x004eae0000100800 */
[----:B------:R-:W-:-:S02]  /*186c0*/  @!P5 IMAD.IADD R15, R15, 0x1, -R8 ;  /* 0x000000010f0fd824 */ /* 0x000fc400078e0a08 */
[----:B------:R-:W-:Y:S01]  /*186d0*/  @!P3 IMAD.MOV R23, RZ, RZ, -R23 ;  /* 0x000000ffff17b224 */ /* 0x000fe200078e0a17 */
[C---:B------:R-:W-:Y:S01]  /*186e0*/  ISETP.GT.U32.AND P3, PT, R8.reuse, R5, PT ;  /* 0x000000050800720c */ /* 0x040fe20003f64070 */
[----:B------:R-:W-:Y:S01]  /*186f0*/  IMAD.MOV.U32 R22, RZ, RZ, R15 ;  /* 0x000000ffff167224 */ /* 0x000fe200078e000f */
[C---:B------:R-:W-:Y:S02]  /*18700*/  ISETP.GT.U32.AND P5, PT, R8.reuse, R16, PT ;  /* 0x000000100800720c */ /* 0x040fe40003fa4070 */
[----:B------:R-:W-:Y:S01]  /*18710*/  ISETP.GT.U32.AND P6, PT, R8, R2, PT ;  /* 0x000000020800720c */ /* 0x000fe20003fc4070 */
[----:B------:R-:W-:Y:S01]  /*18720*/  @!P1 IMAD.MOV R22, RZ, RZ, -R22 ;  /* 0x000000ffff169224 */ /* 0x000fe200078e0a16 */
[----:B----4-:R-:W-:Y:S02]  /*18730*/  ISETP.GE.AND P1, PT, R4, RZ, PT ;  /* 0x000000ff0400720c */ /* 0x010fe40003f26270 */
[C---:B0-----:R-:W-:Y:S02]  /*18740*/  SEL R24, R11.reuse, R23, !P4 ;  /* 0x000000170b187207 */ /* 0x041fe40006000000 */
[----:B------:R-:W-:Y:S01]  /*18750*/  SEL R23, R11, R22, !P4 ;  /* 0x000000160b177207 */ /* 0x000fe20006000000 */
[----:B------:R0:W-:Y:S02]  /*18760*/  STL [R1+0x3a0], R12 ;  /* 0x0003a00c01007387 */ /* 0x0001e40000100800 */
[----:B------:R-:W-:-:S02]  /*18770*/  @!P3 IMAD.IADD R5, R5, 0x1, -R8 ;  /* 0x000000010505b824 */ /* 0x000fc400078e0a08 */
[----:B------:R-:W-:Y:S01]  /*18780*/  IMAD R24, R24, UR12, RZ ;  /* 0x0000000c18187c24 */ /* 0x000fe2000f8e02ff */
[----:B------:R-:W4:Y:S01]  /*18790*/  LDL.LU R85, [R1+0x20] ;  /* 0x0000200001557983 */ /* 0x000f220000300800 */
[----:B------:R-:W-:Y:S01]  /*187a0*/  @!P5 IMAD.IADD R16, R16, 0x1, -R8 ;  /* 0x000000011010d824 */ /* 0x000fe200078e0a08 */
[----:B------:R-:W-:Y:S01]  /*187b0*/  PRMT R14, RZ, 0x7610, R14 ;  /* 0x00007610ff0e7816 */ /* 0x000fe2000000000e */
[----:B------:R-:W-:Y:S01]  /*187c0*/  @!P6 IMAD.IADD R2, R2, 0x1, -R8 ;  /* 0x000000010202e824 */ /* 0x000fe200078e0a08 */
[----:B------:R-:W-:Y:S01]  /*187d0*/  STL [R1+0x39c], R13 ;  /* 0x00039c0d01007387 */ /* 0x000fe20000100800 */
[----:B------:R-:W-:Y:S01]  /*187e0*/  IMAD.MOV.U32 R22, RZ, RZ, R5 ;  /* 0x000000ffff167224 */ /* 0x000fe200078e0005 */
[-C--:B------:R-:W-:Y:S01]  /*187f0*/  IADD3 R15, P6, PT, R24, R7.reuse, RZ ;  /* 0x00000007180f7210 */ /* 0x080fe20007fde0ff */
[----:B------:R-:W-:Y:S01]  /*18800*/  IMAD R23, R23, UR4, RZ ;  /* 0x0000000417177c24 */ /* 0x000fe2000f8e02ff */
[----:B0-----:R-:W4:Y:S01]  /*18810*/  LDL R12, [R1+0x1084] ;  /* 0x00108400010c7983 */ /* 0x001f220000100800 */
[----:B------:R-:W-:Y:S01]  /*18820*/  ISETP.GT.U32.AND P5, PT, R8, R16, PT ;  /* 0x000000100800720c */ /* 0x000fe20003fa4070 */
[----:B------:R-:W-:Y:S01]  /*18830*/  @!P1 IMAD.MOV R22, RZ, RZ, -R22 ;  /* 0x000000ffff169224 */ /* 0x000fe200078e0a16 */
[----:B------:R-:W-:Y:S01]  /*18840*/  LEA.HI.X.SX32 R17, R24, R6, 0x1, P6 ;  /* 0x0000000618117211 */ /* 0x000fe200030f0eff */
[----:B------:R-:W4:Y:S01]  /*18850*/  LDL.LU R4, [R1+0x24] ;  /* 0x0000240001047983 */ /* 0x000f220000300800 */
[----:B------:R-:W-:Y:S01]  /*18860*/  PRMT R25, RZ, 0x7610, R25 ;  /* 0x00007610ff197816 */ /* 0x000fe20000000019 */
[----:B------:R-:W0:Y:S02]  /*18870*/  LDCU UR4, c[0x0][0x3b0] ;  /* 0x00007600ff0477ac */ /* 0x000e240008000800 */
[----:B------:R-:W4:Y:S01]  /*18880*/  LDL.LU R5, [R1+0x28] ;  /* 0x0000280001057983 */ /* 0x000f220000300800 */
[----:B------:R-:W0:Y:S03]  /*18890*/  LDCU UR12, c[0x0][0x3b0] ;  /* 0x00007600ff0c77ac */ /* 0x000e260008000800 */
[----:B---3--:R3:W-:Y:S01]  /*188a0*/  STL [R1+0xe78], R3 ;  /* 0x000e780301007387 */ /* 0x0087e20000100800 */
[----:B------:R-:W-:Y:S01]  /*188b0*/  SEL R24, R11, R22, !P4 ;  /* 0x000000160b187207 */ /* 0x000fe20006000000 */
[----:B------:R-:W-:Y:S01]  /*188c0*/  @P0 IMAD.MOV.U32 R22, RZ, RZ, R15 ;  /* 0x000000ffff160224 */ /* 0x000fe200078e000f */
[----:B---3--:R-:W-:-:S04]  /*188d0*/  IADD3 R3, P1, PT, R23, R7, RZ ;  /* 0x0000000717037210 */ /* 0x008fc80007f3e0ff */
[----:B------:R-:W-:Y:S01]  /*188e0*/  LEA.HI.X.SX32 R13, R23, R6, 0x1, P1 ;  /* 0x00000006170d7211 */ /* 0x000fe200008f0eff */
[----:B------:R-:W-:Y:S01]  /*188f0*/  @P0 IMAD.MOV.U32 R23, RZ, RZ, R17 ;  /* 0x000000ffff170224 */ /* 0x000fe200078e0011 */
[----:B------:R-:W-:Y:S01]  /*18900*/  STL [R1+0x3c0], R15 ;  /* 0x0003c00f01007387 */ /* 0x000fe20000100800 */
[----:B------:R-:W-:-:S03]  /*18910*/  @!P5 IMAD.IADD R16, R16, 0x1, -R8 ;  /* 0x000000011010d824 */ /* 0x000fc600078e0a08 */
[----:B------:R3:W4:Y:S04]  /*18920*/  @P0 LDG.E.U8 R14, desc[UR18][R22.64] ;  /* 0x00000012160e0981 */ /* 0x000728000c1e1100 */
[----:B------:R-:W-:Y:S01]  /*18930*/  STL [R1+0x3c8], R3 ;  /* 0x0003c80301007387 */ /* 0x000fe20000100800 */
[----:B---3--:R-:W-:Y:S02]  /*18940*/  @P0 IMAD.MOV.U32 R22, RZ, RZ, R3 ;  /* 0x000000ffff160224 */ /* 0x008fe400078e0003 */
[----:B------:R-:W-:-:S05]  /*18950*/  @P0 IMAD.MOV.U32 R23, RZ, RZ, R13 ;  /* 0x000000ffff170224 */ /* 0x000fca00078e000d */
[----:B------:R3:W4:Y:S01]  /*18960*/  @P0 LDG.E.U8 R25, desc[UR18][R22.64] ;  /* 0x0000001216190981 */ /* 0x000722000c1e1100 */
[----:B--2---:R-:W-:-:S03]  /*18970*/  ISETP.GE.AND P5, PT, R10, RZ, PT ;  /* 0x000000ff0a00720c */ /* 0x004fc60003fa6270 */
[----:B------:R-:W2:Y:S04]  /*18980*/  LDL R10, [R1+0x1124] ;  /* 0x00112400010a7983 */ /* 0x000ea80000100800 */
[----:B------:R0:W-:Y:S04]  /*18990*/  STL [R1+0x3bc], R17 ;  /* 0x0003bc1101007387 */ /* 0x0001e80000100800 */
[----:B0-----:R-:W2:Y:S04]  /*189a0*/  LDL.LU R17, [R1+0x1428] ;  /* 0x0014280001117983 */ /* 0x001ea80000300800 */
[----:B------:R-:W2:Y:S01]  /*189b0*/  LDL.LU R15, [R1+0x1424] ;  /* 0x00142400010f7983 */ /* 0x000ea20000300800 */
[----:B---3--:R-:W-:-:S02]  /*189c0*/  IMAD.MOV.U32 R22, RZ, RZ, R16 ;  /* 0x000000ffff167224 */ /* 0x008fc400078e0010 */
[----:B-1----:R-:W-:Y:S01]  /*189d0*/  IMAD R24, R24, UR5, RZ ;  /* 0x0000000518187c24 */ /* 0x002fe2000f8e02ff */
[----:B------:R-:W-:Y:S01]  /*189e0*/  STL [R1+0x3c4], R13 ;  /* 0x0003c40d01007387 */ /* 0x000fe20000100800 */
[----:B------:R-:W-:Y:S01]  /*189f0*/  @!P5 IMAD.MOV R22, RZ, RZ, -R22 ;  /* 0x000000ffff16d224 */ /* 0x000fe200078e0a16 */
[----:B----4-:R-:W-:Y:S01]  /*18a00*/  ISETP.GE.AND P6, PT, R12, RZ, PT ;  /* 0x000000ff0c00720c */ /* 0x010fe20003fc6270 */
[----:B------:R-:W0:Y:S01]  /*18a10*/  LDCU UR5, c[0x0][0x3b0] ;  /* 0x00007600ff0577ac */ /* 0x000e220008000800 */
[C---:B------:R-:W-:Y:S01]  /*18a20*/  IADD3 R16, P5, PT, R24.reuse, R7, RZ ;  /* 0x0000000718107210 */ /* 0x040fe20007fbe0ff */
[----:B------:R1:W-:Y:S04]  /*18a30*/  STL [R1+0xe74], R14 ;  /* 0x000e740e01007387 */ /* 0x0003e80000100800 */
[----:B-1----:R-:W3:Y:S04]  /*18a40*/  LDL.LU R14, [R1+0x1420] ;  /* 0x00142000010e7983 */ /* 0x002ee80000300800 */
[----:B------:R-:W4:Y:S04]  /*18a50*/  LDL.LU R13, [R1+0x141c] ;  /* 0x00141c00010d7983 */ /* 0x000f280000300800 */
[----:B------:R-:W3:Y:S04]  /*18a60*/  LDL.LU R3, [R1+0x1418] ;  /* 0x0014180001037983 */ /* 0x000ee80000300800 */
[----:B------:R-:W3:Y:S04]  /*18a70*/  LDL.LU R12, [R1+0x2c] ;  /* 0x00002c00010c7983 */ /* 0x000ee80000300800 */
[----:B------:R-:W-:Y:S04]  /*18a80*/  STL [R1+0x3d0], R16 ;  /* 0x0003d01001007387 */ /* 0x000fe80000100800 */
[----:B------:R1:W-:Y:S02]  /*18a90*/  STL [R1+0xe70], R25 ;  /* 0x000e701901007387 */ /* 0x0003e40000100800 */
[----:B-1----:R-:W-:Y:S01]  /*18aa0*/  LEA.HI.X.SX32 R25, R24, R6, 0x1, P5 ;  /* 0x0000000618197211 */ /* 0x002fe200028f0eff */
[----:B------:R-:W-:Y:S01]  /*18ab0*/  @P0 IMAD.MOV.U32 R24, RZ, RZ, R16 ;  /* 0x000000ffff180224 */ /* 0x000fe200078e0010 */
[----:B--2---:R-:W-:-:S06]  /*18ac0*/  PRMT R15, RZ, 0x7610, R15 ;  /* 0x00007610ff0f7816 */ /* 0x004fcc000000000f */
[----:B------:R1:W2:Y:S01]  /*18ad0*/  @P0 LDG.E.U8 R15, desc[UR18][R24.64] ;  /* 0x00000012180f0981 */ /* 0x0002a2000c1e1100 */
[----:B------:R-:W-:Y:S02]  /*18ae0*/  ISETP.GT.U32.AND P3, PT, R8, R2, PT ;  /* 0x000000020800720c */ /* 0x000fe40003f64070 */
[----:B------:R-:W-:-:S11]  /*18af0*/  SEL R23, R11, R22, !P4 ;  /* 0x000000160b177207 */ /* 0x000fd60006000000 */
[----:B------:R-:W-:-:S04]  /*18b00*/  @!P3 IMAD.IADD R2, R2, 0x1, -R8 ;  /* 0x000000010202b824 */ /* 0x000fc800078e0a08 */
[----:B------:R-:W-:Y:S02]  /*18b10*/  IMAD.MOV.U32 R22, RZ, RZ, R2 ;  /* 0x000000ffff167224 */ /* 0x000fe400078e0002 */
[----:B------:R-:W-:Y:S01]  /*18b20*/  IMAD R23, R23, UR13, RZ ;  /* 0x0000000d17177c24 */ /* 0x000fe2000f8e02ff */
[----:B------:R-:W-:Y:S01]  /*18b30*/  ISETP.GT.U32.AND P3, PT, R8, R4, PT ;  /* 0x000000040800720c */ /* 0x000fe20003f64070 */
[----:B------:R-:W-:Y:S01]  /*18b40*/  @!P6 IMAD.MOV R22, RZ, RZ, -R22 ;  /* 0x000000ffff16e224 */ /* 0x000fe200078e0a16 */
[----:B------:R-:W3:Y:S01]  /*18b50*/  LDL.LU R2, [R1+0x1414] ;  /* 0x0014140001027983 */ /* 0x000ee20000300800 */
[----:B----4-:R-:W-:Y:S01]  /*18b60*/  PRMT R13, RZ, 0x7610, R13 ;  /* 0x00007610ff0d7816 */ /* 0x010fe2000000000d */
[----:B------:R-:W4:Y:S02]  /*18b70*/  LDCU UR13, c[0x0][0x3b0] ;  /* 0x00007600ff0d77ac */ /* 0x000f240008000800 */
[----:B------:R-:W-:Y:S02]  /*18b80*/  SEL R22, R11, R22, !P4 ;  /* 0x000000160b167207 */ /* 0x000fe40006000000 */
[----:B------:R-:W-:-:S03]  /*18b90*/  IADD3 R16, P6, PT, R23, R7, RZ ;  /* 0x0000000717107210 */ /* 0x000fc60007fde0ff */
[----:B-1----:R-:W-:Y:S01]  /*18ba0*/  IMAD R24, R22, UR4, RZ ;  /* 0x0000000416187c24 */ /* 0x002fe2000f8e02ff */
[----:B------:R-:W-:Y:S01]  /*18bb0*/  LEA.HI.X.SX32 R23, R23, R6, 0x1, P6 ;  /* 0x0000000617177211 */ /* 0x000fe200030f0eff */
[----:B------:R-:W-:Y:S01]  /*18bc0*/  @P0 IMAD.MOV.U32 R22, RZ, RZ, R16 ;  /* 0x000000ffff160224 */ /* 0x000fe200078e0010 */
[----:B------:R-:W-:Y:S01]  /*18bd0*/  STL [R1+0x3cc], R25 ;  /* 0x0003cc1901007387 */ /* 0x000fe20000100800 */
[----:B------:R-:W-:Y:S01]  /*18be0*/  @!P3 IMAD.IADD R4, R4, 0x1, -R8 ;  /* 0x000000010404b824 */ /* 0x000fe200078e0a08 */
[----:B------:R-:W-:Y:S01]  /*18bf0*/  ISETP.GT.U32.AND P1, PT, R8, R85, PT ;  /* 0x000000550800720c */ /* 0x000fe20003f24070 */
[----:B------:R-:W1:Y:S01]  /*18c00*/  LDCU UR4, c[0x0][0x3b0] ;  /* 0x00007600ff0477ac */ /* 0x000e620008000800 */
[----:B------:R0:W3:Y:S01]  /*18c10*/  @P0 LDG.E.U8 R13, desc[UR18][R22.64] ;  /* 0x00000012160d0981 */ /* 0x0000e2000c1e1100 */
[----:B------:R-:W-:-:S03]  /*18c20*/  ISETP.GE.AND P3, PT, R10, RZ, PT ;  /* 0x000000ff0a00720c */ /* 0x000fc60003f66270 */
[----:B--2---:R2:W-:Y:S04]  /*18c30*/  STL [R1+0xe6c], R15 ;  /* 0x000e6c0f01007387 */ /* 0x0045e80000100800 */
[----:B--2---:R-:W2:Y:S04]  /*18c40*/  LDL.LU R15, [R1+0x40] ;  /* 0x00004000010f7983 */ /* 0x004ea80000300800 */
[----:B------:R-:W2:Y:S04]  /*18c50*/  LDL R25, [R1+0x1100] ;  /* 0x0011000001197983 */ /* 0x000ea80000100800 */
[----:B------:R-:W-:Y:S04]  /*18c60*/  STL [R1+0x3d8], R16 ;  /* 0x0003d81001007387 */ /* 0x000fe80000100800 */
[----:B------:R-:W2:Y:S04]  /*18c70*/  LDL.LU R10, [R1+0x30] ;  /* 0x00003000010a7983 */ /* 0x000ea80000300800 */
[----:B------:R0:W-:Y:S04]  /*18c80*/  STL [R1+0x3d4], R23 ;  /* 0x0003d41701007387 */ /* 0x0001e80000100800 */
[----:B0-----:R-:W2:Y:S01]  /*18c90*/  LDL R23, [R1+0x1104] ;  /* 0x0011040001177983 */ /* 0x001ea20000100800 */
[----:B------:R-:W-:-:S05]  /*18ca0*/  @!P1 IMAD.IADD R85, R85, 0x1, -R8 ;  /* 0x0000000155559824 */ /* 0x000fca00078e0a08 */
[----:B------:R-:W-:-:S13]  /*18cb0*/  ISETP.GT.U32.AND P1, PT, R8, R85, PT ;  /* 0x000000550800720c */ /* 0x000fda0003f24070 */
[----:B------:R-:W-:-:S04]  /*18cc0*/  @!P1 IMAD.IADD R85, R85, 0x1, -R8 ;  /* 0x0000000155559824 */ /* 0x000fc800078e0a08 */
[----:B------:R-:W-:Y:S02]  /*18cd0*/  IMAD.MOV.U32 R22, RZ, RZ, R85 ;  /* 0x000000ffff167224 */ /* 0x000fe400078e0055 */
[----:B------:R-:W4:Y:S04]  /*18ce0*/  LDL R85, [R1+0x10d4] ;  /* 0x0010d40001557983 */ /* 0x000f280000100800 */
[----:B---3--:R0:W-:Y:S01]  /*18cf0*/  STL [R1+0xe68], R13 ;  /* 0x000e680d01007387 */ /* 0x0081e20000100800 */
[----:B------:R-:W-:Y:S01]  /*18d00*/  @!P3 IMAD.MOV R22, RZ, RZ, -R22 ;  /* 0x000000ffff16b224 */ /* 0x000fe200078e0a16 */
[----:B------:R-:W-:Y:S02]  /*18d10*/  PRMT R2, RZ, 0x7610, R2 ;  /* 0x00007610ff027816 */ /* 0x000fe40000000002 */
[----:B0-----:R-:W-:-:S04]  /*18d20*/  IADD3 R13, P1, PT, R24, R7, RZ ;  /* 0x00000007180d7210 */ /* 0x001fc80007f3e0ff */
[----:B------:R-:W-:Y:S02]  /*18d30*/  LEA.HI.X.SX32 R16, R24, R6, 0x1, P1 ;  /* 0x0000000618107211 */ /* 0x000fe400008f0eff */
[----:B------:R-:W-:Y:S01]  /*18d40*/  SEL R24, R11, R22, !P4 ;  /* 0x000000160b187207 */ /* 0x000fe20006000000 */
[----:B------:R-:W-:Y:S01]  /*18d50*/  @P0 IMAD.MOV.U32 R22, RZ, RZ, R13 ;  /* 0x000000ffff160224 */ /* 0x000fe200078e000d */
[----:B--2---:R-:W-:Y:S01]  /*18d60*/  ISETP.GE.AND P1, PT, R23, RZ, PT ;  /* 0x000000ff1700720c */ /* 0x004fe20003f26270 */
[----:B------:R-:W-:-:S05]  /*18d70*/  @P0 IMAD.MOV.U32 R23, RZ, RZ, R16 ;  /* 0x000000ffff170224 */ /* 0x000fca00078e0010 */
[----:B------:R0:W2:Y:S01]  /*18d80*/  @P0 LDG.E.U8 R2, desc[UR18][R22.64] ;  /* 0x0000001216020981 */ /* 0x0000a2000c1e1100 */
[----:B------:R-:W-:-:S13]  /*18d90*/  ISETP.GT.U32.AND P5, PT, R8, R5, PT ;  /* 0x000000050800720c */ /* 0x000fda0003fa4070 */
[--C-:B------:R-:W-:Y:S01]  /*18da0*/  @!P5 IMAD.IADD R5, R5, 0x1, -R8.reuse ;  /* 0x000000010505d824 */ /* 0x100fe200078e0a08 */
[----:B------:R-:W-:Y:S01]  /*18db0*/  ISETP.GT.U32.AND P5, PT, R8, R4, PT ;  /* 0x000000040800720c */ /* 0x000fe20003fa4070 */
[----:B------:R3:W-:Y:S04]  /*18dc0*/  STL [R1+0x3e0], R13 ;  /* 0x0003e00d01007387 */ /* 0x0007e80000100800 */
[----:B------:R0:W-:Y:S04]  /*18dd0*/  STL [R1+0x3dc], R16 ;  /* 0x0003dc1001007387 */ /* 0x0001e80000100800 */
[----:B---3--:R-:W3:Y:S04]  /*18de0*/  LDL R13, [R1+0x10d0] ;  /* 0x0010d000010d7983 */ /* 0x008ee80000100800 */
[----:B------:R-:W-:Y:S01]  /*18df0*/  @!P5 IMAD.IADD R4, R4, 0x1, -R8 ;  /* 0x000000010404d824 */ /* 0x000fe200078e0a08 */
[----:B0-----:R-:W3:Y:S03]  /*18e00*/  LDL.LU R16, [R1+0x44] ;  /* 0x0000440001107983 */ /* 0x001ee60000300800 */
[----:B------:R-:W-:Y:S01]  /*18e10*/  IMAD.MOV.U32 R23, RZ, RZ, R4 ;  /* 0x000000ffff177224 */ /* 0x000fe200078e0004 */
[----:B------:R-:W-:-:S02]  /*18e20*/  ISETP.GT.U32.AND P6, PT, R8, R5, PT ;  /* 0x000000050800720c */ /* 0x000fc40003fc4070 */
[----:B------:R-:W-:Y:S01]  /*18e30*/  ISETP.GT.U32.AND P3, PT, R8, R12, PT ;  /* 0x0000000c0800720c */ /* 0x000fe20003f64070 */
[----:B--2---:R0:W-:Y:S04]  /*18e40*/  STL [R1+0xe64], R2 ;  /* 0x000e640201007387 */ /* 0x0041e80000100800 */
[----:B------:R-:W2:Y:S01]  /*18e50*/  LDL.LU R4, [R1+0x1410] ;  /* 0x0014100001047983 */ /* 0x000ea20000300800 */
[----:B------:R-:W-:Y:S01]  /*18e60*/  IMAD R24, R24, UR5, RZ ;  /* 0x0000000518187c24 */ /* 0x000fe2000f8e02ff */
[----:B------:R-:W-:-:S04]  /*18e70*/  PRMT R17, RZ, 0x7610, R17 ;  /* 0x00007610ff117816 */ /* 0x000fc80000000011 */
[--C-:B------:R-:W-:Y:S01]  /*18e80*/  @!P6 IMAD.IADD R5, R5, 0x1, -R8.reuse ;  /* 0x000000010505e824 */ /* 0x100fe200078e0a08 */
[----:B------:R-:W1:Y:S01]  /*18e90*/  LDCU UR5, c[0x0][0x3b0] ;  /* 0x00007600ff0577ac */ /* 0x000e620008000800 */
[----:B0-----:R-:W-:Y:S01]  /*18ea0*/  IADD3 R2, P6, PT, R24, R7, RZ ;  /* 0x0000000718027210 */ /* 0x001fe20007fde0ff */
[----:B------:R-:W-:Y:S01]  /*18eb0*/  @!P3 IMAD.IADD R12, R12, 0x1, -R8 ;  /* 0x000000010c0cb824 */ /* 0x000fe200078e0a08 */
[----:B------:R-:W-:Y:S01]  /*18ec0*/  ISETP.GE.AND P3, PT, R25, RZ, PT ;  /* 0x000000ff1900720c */ /* 0x000fe20003f66270 */
[----:B------:R-:W-:Y:S01]  /*18ed0*/  @!P1 IMAD.MOV R23, RZ, RZ, -R23 ;  /* 0x000000ffff179224 */ /* 0x000fe200078e0a17 */
[----:B------:R-:W-:Y:S02]  /*18ee0*/  LEA.HI.X.SX32 R22, R24, R6, 0x1, P6 ;  /* 0x0000000618167211 */ /* 0x000fe400030f0eff */
[C---:B------:R-:W-:Y:S01]  /*18ef0*/  ISETP.GT.U32.AND P6, PT, R8.reuse, R10, PT ;  /* 0x0000000a0800720c */ /* 0x040fe20003fc4070 */
[----:B------:R-:W-:Y:S01]  /*18f00*/  @P0 IMAD.MOV.U32 R24, RZ, RZ, R2 ;  /* 0x000000ffff180224 */ /* 0x000fe200078e0002 */
[----:B------:R-:W-:Y:S01]  /*18f10*/  ISETP.GT.U32.AND P1, PT, R8, R12, PT ;  /* 0x0000000c0800720c */ /* 0x000fe20003f24070 */
[----:B------:R-:W-:Y:S01]  /*18f20*/  @P0 IMAD.MOV.U32 R25, RZ, RZ, R22 ;  /* 0x000000ffff190224 */ /* 0x000fe200078e0016 */
[----:B------:R-:W-:Y:S01]  /*18f30*/  SEL R23, R11, R23, !P4 ;  /* 0x000000170b177207 */ /* 0x000fe20006000000 */
[----:B------:R0:W-:Y:S04]  /*18f40*/  STL [R1+0x400], R2 ;  /* 0x0004000201007387 */ /* 0x0001e80000100800 */
[----:B------:R1:W-:Y:S04]  /*18f50*/  STL [R1+0x3fc], R22 ;  /* 0x0003fc1601007387 */ /* 0x0003e80000100800 */
[----:B------:R3:W2:Y:S01]  /*18f60*/  @P0 LDG.E.U8 R17, desc[UR18][R24.64] ;  /* 0x0000001218110981 */ /* 0x0006a2000c1e1100 */
[----:B------:R-:W-:-:S03]  /*18f70*/  @!P6 IMAD.IADD R10, R10, 0x1, -R8 ;  /* 0x000000010a0ae824 */ /* 0x000fc600078e0a08 */
[----:B0-----:R-:W2:Y:S01]  /*18f80*/  LDL.LU R2, [R1+0x54] ;  /* 0x0000540001027983 */ /* 0x001ea20000300800 */
[----:B-1----:R-:W-:Y:S02]  /*18f90*/  IMAD.MOV.U32 R22, RZ, RZ, R5 ;  /* 0x000000ffff167224 */ /* 0x002fe400078e0005 */
[----:B---3--:R-:W-:Y:S01]  /*18fa0*/  IMAD R24, R23, UR4, RZ ;  /* 0x0000000417187c24 */ /* 0x008fe2000f8e02ff */
[----:B------:R-:W-:Y:S01]  /*18fb0*/  PRMT R3, RZ, 0x7610, R3 ;  /* 0x00007610ff037816 */ /* 0x000fe20000000003 */
[----:B------:R-:W-:Y:S01]  /*18fc0*/  @!P3 IMAD.MOV R22, RZ, RZ, -R22 ;  /* 0x000000ffff16b224 */ /* 0x000fe200078e0a16 */
[----:B----4-:R-:W-:Y:S01]  /*18fd0*/  ISETP.GE.AND P3, PT, R85, RZ, PT ;  /* 0x000000ff5500720c */ /* 0x010fe20003f66270 */
[----:B------:R-:W-:Y:S01]  /*18fe0*/  @!P1 IMAD.IADD R12, R12, 0x1, -R8 ;  /* 0x000000010c0c9824 */ /* 0x000fe200078e0a08 */
[----:B------:R-:W-:Y:S01]  /*18ff0*/  IADD3 R5, P6, PT, R24, R7, RZ ;  /* 0x0000000718057210 */ /* 0x000fe20007fde0ff */
[----:B------:R-:W3:Y:S01]  /*19000*/  LDL R85, [R1+0x1080] ;  /* 0x0010800001557983 */ /* 0x000ee20000100800 */
[----:B------:R-:W-:Y:S01]  /*19010*/  SEL R22, R11, R22, !P4 ;  /* 0x000000160b167207 */ /* 0x000fe20006000000 */
[----:B------:R-:W0:Y:S01]  /*19020*/  LDCU UR4, c[0x0][0x3b0] ;  /* 0x00007600ff0477ac */ /* 0x000e220008000800 */
[----:B------:R-:W-:-:S02]  /*19030*/  ISETP.GE.AND P1, PT, R13, RZ, PT ;  /* 0x000000ff0d00720c */ /* 0x000fc40003f26270 */
[-C--:B------:R-:W-:Y:S01]  /*19040*/  LEA.HI.X.SX32 R13, R24, R6.reuse, 0x1, P6 ;  /* 0x00000006180d7211 */ /* 0x080fe200030f0eff */
[----:B------:R-:W-:Y:S02]  /*19050*/  IMAD R22, R22, UR5, RZ ;  /* 0x0000000516167c24 */ /* 0x000fe4000f8e02ff */
[----:B------:R-:W-:Y:S01]  /*19060*/  IMAD.MOV.U32 R23, RZ, RZ, R12 ;  /* 0x000000ffff177224 */ /* 0x000fe200078e000c */
[----:B------:R1:W-:Y:S01]  /*19070*/  STL [R1+0x408], R5 ;  /* 0x0004080501007387 */ /* 0x0003e20000100800 */
[----:B------:R-:W-:Y:S02]  /*19080*/  @P0 IMAD.MOV.U32 R24, RZ, RZ, R5 ;  /* 0x000000ffff180224 */ /* 0x000fe400078e0005 */
[----:B------:R-:W-:Y:S01]  /*19090*/  @P0 IMAD.MOV.U32 R25, RZ, RZ, R13 ;  /* 0x000000ffff190224 */ /* 0x000fe200078e000d */
[----:B------:R-:W-:Y:S01]  /*190a0*/  IADD3 R12, P6, PT, R22, R7, RZ ;  /* 0x00000007160c7210 */ /* 0x000fe20007fde0ff */
[----:B------:R4:W-:Y:S01]  /*190b0*/  STL [R1+0x404], R13 ;  /* 0x0004040d01007387 */ /* 0x0009e20000100800 */
[----:B------:R-:W-:Y:S01]  /*190c0*/  ISETP.GT.U32.AND P5, PT, R8, R15, PT ;  /* 0x0000000f0800720c */ /* 0x000fe20003fa4070 */
[----:B------:R-:W0:Y:S02]  /*190d0*/  LDCU UR5, c[0x0][0x3b0] ;  /* 0x00007600ff0577ac */ /* 0x000e240008000800 */
[----:B-1----:R-:W3:Y:S01]  /*190e0*/  LDL R5, [R1+0x1098] ;  /* 0x0010980001057983 */ /* 0x002ee20000100800 */
[----:B----4-:R-:W-:-:S02]  /*190f0*/  LEA.HI.X.SX32 R13, R22, R6, 0x1, P6 ;  /* 0x00000006160d7211 */ /* 0x010fc400030f0eff */
[----:B--2---:R-:W-:-:S06]  /*19100*/  PRMT R4, RZ, 0x7610, R4 ;  /* 0x00007610ff047816 */ /* 0x004fcc0000000004 */
[----:B------:R1:W2:Y:S02]  /*19110*/  @P0 LDG.E.U8 R4, desc[UR18][R24.64] ;  /* 0x0000001218040981 */ /* 0x0002a4000c1e1100 */
[----:B-1----:R-:W-:Y:S02]  /*19120*/  @P0 IMAD.MOV.U32 R24, RZ, RZ, R12 ;  /* 0x000000ffff180224 */ /* 0x002fe400078e000c */
[----:B------:R-:W-:-:S05]  /*19130*/  @P0 IMAD.MOV.U32 R25, RZ, RZ, R13 ;  /* 0x000000ffff190224 */ /* 0x000fca00078e000d */
[----:B------:R1:W4:Y:S01]  /*19140*/  @P0 LDG.E.U8 R3, desc[UR18][R24.64] ;  /* 0x0000001218030981 */ /* 0x000322000c1e1100 */
[----:B------:R-:W-:-:S05]  /*19150*/  @!P5 IMAD.IADD R15, R15, 0x1, -R8 ;  /* 0x000000010f0fd824 */ /* 0x000fca00078e0a08 */
[C---:B------:R-:W-:Y:S01]  /*19160*/  ISETP.GT.U32.AND P5, PT, R8.reuse, R15, PT ;  /* 0x0000000f0800720c */ /* 0x040fe20003fa4070 */
[----:B------:R-:W-:Y:S01]  /*19170*/  @!P3 IMAD.MOV R23, RZ, RZ, -R23 ;  /* 0x000000ffff17b224 */ /* 0x000fe200078e0a17 */
[C---:B------:R-:W-:Y:S02]  /*19180*/  ISETP.GT.U32.AND P3, PT, R8.reuse, R10, PT ;  /* 0x0000000a0800720c */ /* 0x040fe40003f64070 */
[----:B------:R-:W-:-:S09]  /*19190*/  ISETP.GT.U32.AND P6, PT, R8, R2, PT ;  /* 0x000000020800720c */ /* 0x000fd20003fc4070 */
[----:B------:R-:W-:Y:S01]  /*191a0*/  @!P5 IMAD.IADD R15, R15, 0x1, -R8 ;  /* 0x000000010f0fd824 */ /* 0x000fe200078e0a08 */
[----:B------:R-:W-:-:S03]  /*191b0*/  ISETP.GT.U32.AND P5, PT, R8, R16, PT ;  /* 0x000000100800720c */ /* 0x000fc60003fa4070 */
[----:B------:R-:W-:Y:S01]  /*191c0*/  IMAD.MOV.U32 R22, RZ, RZ, R15 ;  /* 0x000000ffff167224 */ /* 0x000fe200078e000f */
[----:B-1----:R-:W-:-:S03]  /*191d0*/  SEL R24, R11, R23, !P4 ;  /* 0x000000170b187207 */ /* 0x002fc60006000000 */
[----:B------:R-:W-:Y:S01]  /*191e0*/  @!P1 IMAD.MOV R22, RZ, RZ, -R22 ;  /* 0x000000ffff169224 */ /* 0x000fe200078e0a16 */
[----:B---3--:R-:W-:Y:S01]  /*191f0*/  ISETP.GE.AND P1, PT, R85, RZ, PT ;  /* 0x000000ff5500720c */ /* 0x008fe20003f26270 */
[--C-:B------:R-:W-:Y:S02]  /*19200*/  @!P3 IMAD.IADD R10, R10, 0x1, -R8.reuse ;  /* 0x000000010a0ab824 */ /* 0x100fe400078e0a08 */
[----:B------:R-:W-:Y:S01]  /*19210*/  IMAD R24, R24, UR12, RZ ;  /* 0x0000000c18187c24 */ /* 0x000fe2000f8e02ff */
[----:B------:R-:W-:Y:S01]  /*19220*/  SEL R23, R11, R22, !P4 ;  /* 0x000000160b177207 */ /* 0x000fe20006000000 */
[--C-:B------:R-:W-:Y:S01]  /*19230*/  @!P5 IMAD.IADD R16, R16, 0x1, -R8.reuse ;  /* 0x000000011010d824 */ /* 0x100fe200078e0a08 */
[----:B------:R1:W-:Y:S01]  /*19240*/  STL [R1+0x410], R12 ;  /* 0x0004100c01007387 */ /* 0x0003e20000100800 */
[----:B------:R-:W-:Y:S01]  /*19250*/  @!P6 IMAD.IADD R2, R2, 0x1, -R8 ;  /* 0x000000010202e824 */ /* 0x000fe200078e0a08 */
[-C--:B------:R-:W-:Y:S01]  /*19260*/  IADD3 R15, P6, PT, R24, R7.reuse, RZ ;  /* 0x00000007180f7210 */ /* 0x080fe20007fde0ff */
[----:B------:R-:W-:Y:S01]  /*19270*/  IMAD.MOV.U32 R22, RZ, RZ, R10 ;  /* 0x000000ffff167224 */ /* 0x000fe200078e000a */
[----:B------:R-:W-:Y:S01]  /*19280*/  PRMT R14, RZ, 0x7610, R14 ;  /* 0x00007610ff0e7816 */ /* 0x000fe2000000000e */
[----:B0-----:R-:W-:Y:S01]  /*19290*/  IMAD R23, R23, UR4, RZ ;  /* 0x0000000417177c24 */ /* 0x001fe2000f8e02ff */
[----:B------:R-:W-:Y:S01]  /*192a0*/  ISETP.GT.U32.AND P5, PT, R8, R16, PT ;  /* 0x000000100800720c */ /* 0x000fe20003fa4070 */
[----:B------:R-:W-:Y:S01]  /*192b0*/  @!P1 IMAD.MOV R22, RZ, RZ, -R22 ;  /* 0x000000ffff169224 */ /* 0x000fe200078e0a16 */
[----:B------:R-:W-:Y:S01]  /*192c0*/  PRMT R25, RZ, 0x7610, R25 ;  /* 0x00007610ff197816 */ /* 0x000fe20000000019 */
[----:B------:R-:W0:Y:S01]  /*192d0*/  LDCU UR4, c[0x0][0x3b0] ;  /* 0x00007600ff0477ac */ /* 0x000e220008000800 */
[C---:B------:R-:W-:Y:S01]  /*192e0*/  IADD3 R10, P1, PT, R23.reuse, R7, RZ ;  /* 0x00000007170a7210 */ /* 0x040fe20007f3e0ff */
[----:B------:R-:W3:Y:S03]  /*192f0*/  LDCU UR12, c[0x0][0x3b0] ;  /* 0x00007600ff0c77ac */ /* 0x000ee60008000800 */
[----:B-1----:R-:W-:-:S05]  /*19300*/  LEA.HI.X.SX32 R12, R23, R6, 0x1, P1 ;  /* 0x00000006170c7211 */ /* 0x002fca00008f0eff */
[----:B------:R-:W-:Y:S01]  /*19310*/  @!P5 IMAD.IADD R16, R16, 0x1, -R8 ;  /* 0x000000011010d824 */ /* 0x000fe200078e0a08 */
[----:B------:R-:W-:Y:S01]  /*19320*/  ISETP.GE.AND P5, PT, R5, RZ, PT ;  /* 0x000000ff0500720c */ /* 0x000fe20003fa6270 */
[----:B--2---:R1:W-:Y:S04]  /*19330*/  STL [R1+0xe5c], R4 ;  /* 0x000e5c0401007387 */ /* 0x0043e80000100800 */
[----:B-1----:R-:W2:Y:S04]  /*19340*/  LDL.LU R4, [R1+0x5c] ;  /* 0x00005c0001047983 */ /* 0x002ea80000300800 */
[----:B------:R1:W-:Y:S02]  /*19350*/  STL [R1+0xe60], R17 ;  /* 0x000e601101007387 */ /* 0x0003e40000100800 */
[----:B-1----:R-:W-:-:S02]  /*19360*/  LEA.HI.X.SX32 R17, R24, R6, 0x1, P6 ;  /* 0x0000000618117211 */ /* 0x002fc400030f0eff */
[----:B------:R-:W-:Y:S01]  /*19370*/  SEL R24, R11, R22, !P4 ;  /* 0x000000160b187207 */ /* 0x000fe20006000000 */
[----:B------:R-:W-:Y:S02]  /*19380*/  @P0 IMAD.MOV.U32 R22, RZ, RZ, R15 ;  /* 0x000000ffff160224 */ /* 0x000fe400078e000f */
[----:B------:R-:W-:Y:S01]  /*19390*/  @P0 IMAD.MOV.U32 R23, RZ, RZ, R17 ;  /* 0x000000ffff170224 */ /* 0x000fe200078e0011 */
[----:B------:R-:W-:Y:S04]  /*193a0*/  STL [R1+0x40c], R13 ;  /* 0x00040c0d01007387 */ /* 0x000fe80000100800 */
[----:B------:R-:W2:Y:S04]  /*193b0*/  LDL R85, [R1+0x1094] ;  /* 0x0010940001557983 */ /* 0x000ea80000100800 */
[----:B----4-:R1:W-:Y:S04]  /*193c0*/  STL [R1+0xe58], R3 ;  /* 0x000e580301007387 */ /* 0x0103e80000100800 */
[----:B------:R4:W3:Y:S04]  /*193d0*/  @P0 LDG.E.U8 R14, desc[UR18][R22.64] ;  /* 0x00000012160e0981 */ /* 0x0008e8000c1e1100 */
[----:B-1----:R-:W3:Y:S04]  /*193e0*/  LDL.LU R3, [R1+0x8c] ;  /* 0x00008c0001037983 */ /* 0x002ee80000300800 */
[----:B------:R-:W3:Y:S01]  /*193f0*/  LDL.LU R13, [R1+0x90] ;  /* 0x00009000010d7983 */ /* 0x000ee20000300800 */
[----:B----4-:R-:W-:-:S02]  /*19400*/  @P0 IMAD.MOV.U32 R22, RZ, RZ, R10 ;  /* 0x000000ffff160224 */ /* 0x010fc400078e000a */
[----:B------:R-:W-:Y:S01]  /*19410*/  @P0 IMAD.MOV.U32 R23, RZ, RZ, R12 ;  /* 0x000000ffff170224 */ /* 0x000fe200078e000c */
[----:B------:R-:W-:Y:S04]  /*19420*/  STL [R1+0x418], R15 ;  /* 0x0004180f01007387 */ /* 0x000fe80000100800 */
[----:B------:R-:W-:Y:S04]  /*19430*/  STL [R1+0x420], R10 ;  /* 0x0004200a01007387 */ /* 0x000fe80000100800 */
[----:B------:R-:W4:Y:S04]  /*19440*/  LDL R5, [R1+0x106c] ;  /* 0x00106c0001057983 */ /* 0x000f280000100800 */
[----:B------:R1:W-:Y:S04]  /*19450*/  STL [R1+0x414], R17 ;  /* 0x0004141101007387 */ /* 0x0003e80000100800 */
[----:B------:R0:W4:Y:S04]  /*19460*/  @P0 LDG.E.U8 R25, desc[UR18][R22.64] ;  /* 0x0000001216190981 */ /* 0x000128000c1e1100 */
[----:B-1----:R-:W4:Y:S04]  /*19470*/  LDL.LU R17, [R1+0x140c] ;  /* 0x00140c0001117983 */ /* 0x002f280000300800 */
[----:B------:R-:W4:Y:S01]  /*19480*/  LDL.LU R15, [R1+0x1408] ;  /* 0x00140800010f7983 */ /* 0x000f220000300800 */
[----:B0-----:R-:W-:-:S02]  /*19490*/  IMAD.MOV.U32 R22, RZ, RZ, R16 ;  /* 0x000000ffff167224 */ /* 0x001fc400078e0010 */
[----:B------:R-:W-:Y:S01]  /*194a0*/  IMAD R24, R24, UR5, RZ ;  /* 0x0000000518187c24 */ /* 0x000fe2000f8e02ff */
[----:B------:R-:W-:Y:S01]  /*194b0*/  STL [R1+0x41c], R12 ;  /* 0x00041c0c01007387 */ /* 0x000fe20000100800 */
[----:B------:R-:W-:Y:S01]  /*194c0*/  @!P5 IMAD.MOV R22, RZ, RZ, -R22 ;  /* 0x000000ffff16d224 */ /* 0x000fe200078e0a16 */
[----:B------:R-:W-:Y:S01]  /*194d0*/  ISETP.GT.U32.AND P3, PT, R8, R2, PT ;  /* 0x000000020800720c */ /* 0x000fe20003f64070 */
[----:B------:R-:W0:Y:S01]  /*194e0*/  LDCU UR5, c[0x0][0x3b0] ;  /* 0x00007600ff0577ac */ /* 0x000e220008000800 */
[C---:B------:R-:W-:Y:S02]  /*194f0*/  IADD3 R16, P5, PT, R24.reuse, R7, RZ ;  /* 0x0000000718107210 */ /* 0x040fe40007fbe0ff */
[----:B--2---:R-:W-:Y:S01]  /*19500*/  ISETP.GE.AND P6, PT, R85, RZ, PT ;  /* 0x000000ff5500720c */ /* 0x004fe20003fc6270 */
[----:B---3--:R1:W-:Y:S04]  /*19510*/  STL [R1+0xe54], R14 ;  /* 0x000e540e01007387 */ /* 0x0083e80000100800 */
[----:B-1----:R-:W2:Y:S04]  /*19520*/  LDL.LU R14, [R1+0x1404] ;  /* 0x00140400010e7983 */ /* 0x002ea80000300800 */
[----:B------:R-:W3:Y:S04]  /*19530*/  LDL.LU R12, [R1+0x1400] ;  /* 0x00140000010c7983 */ /* 0x000ee80000300800 */
[----:B------:R-:W2:Y:S04]  /*19540*/  LDL.LU R10, [R1+0x13fc] ;  /* 0x0013fc00010a7983 */ /* 0x000ea80000300800 */
[----:B------:R-:W2:Y:S04]  /*19550*/  LDL.LU R85, [R1+0xb0] ;  /* 0x0000b00001557983 */ /* 0x000ea80000300800 */
[----:B------:R-:W-:Y:S04]  /*19560*/  STL [R1+0x440], R16 ;  /* 0x0004401001007387 */ /* 0x000fe80000100800 */
[----:B----4-:R1:W-:Y:S02]  /*19570*/  STL [R1+0xe50], R25 ;  /* 0x000e501901007387 */ /* 0x0103e40000100800 */
[----:B-1----:R-:W-:Y:S01]  /*19580*/  LEA.HI.X.SX32 R25, R24, R6, 0x1, P5 ;  /* 0x0000000618197211 */ /* 0x002fe200028f0eff */
[----:B------:R-:W-:Y:S01]  /*19590*/  @P0 IMAD.MOV.U32 R24, RZ, RZ, R16 ;  /* 0x000000ffff180224 */ /* 0x000fe200078e0010 */
[----:B------:R-:W-:-:S06]  /*195a0*/  PRMT R15, RZ, 0x7610, R15 ;  /* 0x00007610ff0f7816 */ /* 0x000fcc000000000f */
[----:B------:R1:W4:Y:S01]  /*195b0*/  @P0 LDG.E.U8 R15, desc[UR18][R24.64] ;  /* 0x00000012180f0981 */ /* 0x000322000c1e1100 */
[----:B------:R-:W-:Y:S01]  /*195c0*/  @!P3 IMAD.IADD R2, R2, 0x1, -R8 ;  /* 0x000000010202b824 */ /* 0x000fe200078e0a08 */
[----:B------:R-:W-:-:S03]  /*195d0*/  SEL R23, R11, R22, !P4 ;  /* 0x000000160b177207 */ /* 0x000fc60006000000 */
[----:B------:R-:W-:Y:S02]  /*195e0*/  IMAD.MOV.U32 R22, RZ, RZ, R2 ;  /* 0x000000ffff167224 */ /* 0x000fe400078e0002 */
[----:B------:R-:W-:Y:S01]  /*195f0*/  IMAD R23, R23, UR13, RZ ;  /* 0x0000000d17177c24 */ /* 0x000fe2000f8e02ff */
[----:B------:R-:W-:Y:S01]  /*19600*/  ISETP.GT.U32.AND P3, PT, R8, R3, PT ;  /* 0x000000030800720c */ /* 0x000fe20003f64070 */
[----:B------:R-:W-:Y:S01]  /*19610*/  @!P6 IMAD.MOV R22, RZ, RZ, -R22 ;  /* 0x000000ffff16e224 */ /* 0x000fe200078e0a16 */
[----:B------:R-:W2:Y:S01]  /*19620*/  LDL.LU R2, [R1+0x13f8] ;  /* 0x0013f80001027983 */ /* 0x000ea20000300800 */
[----:B---3--:R-:W-:Y:S01]  /*19630*/  PRMT R12, RZ, 0x7610, R12 ;  /* 0x00007610ff0c7816 */ /* 0x008fe2000000000c */
[----:B------:R-:W3:Y:S02]  /*19640*/  LDCU UR13, c[0x0][0x3b0] ;  /* 0x00007600ff0d77ac */ /* 0x000ee40008000800 */
        /* <DEDUP_REMOVED lines=11> */
[----:B----4-:R4:W-:Y:S04]  /*19700*/  STL [R1+0xe4c], R15 ;  /* 0x000e4c0f01007387 */ /* 0x0109e80000100800 */
[----:B----4-:R-:W4:Y:S04]  /*19710*/  LDL.LU R15, [R1+0xb4] ;  /* 0x0000b400010f7983 */ /* 0x010f280000300800 */
[----:B------:R-:W4:Y:S04]  /*19720*/  LDL R25, [R1+0x1054] ;  /* 0x0010540001197983 */ /* 0x000f280000100800 */
[----:B------:R-:W-:Y:S04]  /*19730*/  STL [R1+0x448], R16 ;  /* 0x0004481001007387 */ /* 0x000fe80000100800 */
[----:B------:R-:W4:Y:S04]  /*19740*/  LDL.LU R5, [R1+0xd4] ;  /* 0x0000d40001057983 */ /* 0x000f280000300800 */
[----:B------:R0:W-:Y:S04]  /*19750*/  STL [R1+0x444], R23 ;  /* 0x0004441701007387 */ /* 0x0001e80000100800 */
[----:B0-----:R-:W4:Y:S01]  /*19760*/  LDL R23, [R1+0x1064] ;  /* 0x0010640001177983 */ /* 0x001f220000100800 */
[----:B------:R-:W-:-:S05]  /*19770*/  @!P1 IMAD.IADD R4, R4, 0x1, -R8 ;  /* 0x0000000104049824 */ /* 0x000fca00078e0a08 */
[----:B------:R-:W-:-:S13]  /*19780*/  ISETP.GT.U32.AND P1, PT, R8, R4, PT ;  /* 0x000000040800720c */ /* 0x000fda0003f24070 */
[----:B------:R-:W-:-:S04]  /*19790*/  @!P1 IMAD.IADD R4, R4, 0x1, -R8 ;  /* 0x0000000104049824 */ /* 0x000fc800078e0a08 */
[----:B------:R-:W-:Y:S02]  /*197a0*/  IMAD.MOV.U32 R22, RZ, RZ, R4 ;  /* 0x000000ffff167224 */ /* 0x000fe400078e0004 */
[----:B------:R-:W4:Y:S02]  /*197b0*/  LDL R4, [R1+0x100c] ;  /* 0x00100c0001047983 */ /* 0x000f240000100800 */
[----:B------:R-:W-:Y:S01]  /*197c0*/  @!P3 IMAD.MOV R22, RZ, RZ, -R22 ;  /* 0x000000ffff16b224 */ /* 0x000fe200078e0a16 */
[----:B--2---:R-:W-:Y:S01]  /*197d0*/  PRMT R2, RZ, 0x7610, R2 ;  /* 0x00007610ff027816 */ /* 0x004fe20000000002 */
[----:B---3--:R0:W-:Y:S02]  /*197e0*/  STL [R1+0xe48], R12 ;  /* 0x000e480c01007387 */ /* 0x0081e40000100800 */
[----:B0-----:R-:W-:-:S04]  /*197f0*/  IADD3 R12, P1, PT, R24, R7, RZ ;  /* 0x00000007180c7210 */ /* 0x001fc80007f3e0ff */
[----:B------:R-:W-:Y:S02]  /*19800*/  LEA.HI.X.SX32 R16, R24, R6, 0x1, P1 ;  /* 0x0000000618107211 */ /* 0x000fe400008f0eff */
[----:B------:R-:W-:Y:S01]  /*19810*/  SEL R24, R11, R22, !P4 ;  /* 0x000000160b187207 */ /* 0x000fe20006000000 */
[----:B------:R-:W-:Y:S01]  /*19820*/  @P0 IMAD.MOV.U32 R22, RZ, RZ, R12 ;  /* 0x000000ffff160224 */ /* 0x000fe200078e000c */
[----:B----4-:R-:W-:Y:S01]  /*19830*/  ISETP.GE.AND P1, PT, R23, RZ, PT ;  /* 0x000000ff1700720c */ /* 0x010fe20003f26270 */
[----:B------:R-:W-:-:S05]  /*19840*/  @P0 IMAD.MOV.U32 R23, RZ, RZ, R16 ;  /* 0x000000ffff170224 */ /* 0x000fca00078e0010 */
[----:B------:R-:W2:Y:S01]  /*19850*/  @P0 LDG.E.U8 R2, desc[UR18][R22.64] ;  /* 0x0000001216020981 */ /* 0x000ea2000c1e1100 */
[----:B------:R-:W-:-:S13]  /*19860*/  ISETP.GT.U32.AND P5, PT, R8, R13, PT ;  /* 0x0000000d0800720c */ /* 0x000fda0003fa4070 */
[----:B------:R-:W-:-:S05]  /*19870*/  @!P5 IMAD.IADD R13, R13, 0x1, -R8 ;  /* 0x000000010d0dd824 */ /* 0x000fca00078e0a08 */
[C---:B------:R-:W-:Y:S01]  /*19880*/  ISETP.GT.U32.AND P6, PT, R8.reuse, R13, PT ;  /* 0x0000000d0800720c */ /* 0x040fe20003fc4070 */
[----:B------:R0:W-:Y:S01]  /*19890*/  STL [R1+0x450], R12 ;  /* 0x0004500c01007387 */ /* 0x0001e20000100800 */
[----:B------:R-:W-:Y:S01]  /*198a0*/  ISETP.GT.U32.AND P3, PT, R8, R85, PT ;  /* 0x000000550800720c */ /* 0x000fe20003f64070 */
[----:B------:R-:W-:Y:S01]  /*198b0*/  IMAD R24, R24, UR5, RZ ;  /* 0x0000000518187c24 */ /* 0x000fe2000f8e02ff */
[----:B------:R-:W-:Y:S01]  /*198c0*/  PRMT R17, RZ, 0x7610, R17 ;  /* 0x00007610ff117816 */ /* 0x000fe20000000011 */
[----:B------:R3:W-:Y:S01]  /*198d0*/  STL [R1+0x44c], R16 ;  /* 0x00044c1001007387 */ /* 0x0007e20000100800 */
[----:B------:R-:W-:Y:S01]  /*198e0*/  ISETP.GT.U32.AND P5, PT, R8, R3, PT ;  /* 0x000000030800720c */ /* 0x000fe20003fa4070 */
[----:B------:R-:W4:Y:S02]  /*198f0*/  LDCU UR5, c[0x0][0x3b0] ;  /* 0x00007600ff0577ac */ /* 0x000f240008000800 */
[----:B0-----:R-:W4:Y:S04]  /*19900*/  LDL R12, [R1+0x1014] ;  /* 0x00101400010c7983 */ /* 0x001f280000100800 */
[--C-:B------:R-:W-:Y:S01]  /*19910*/  @!P6 IMAD.IADD R13, R13, 0x1, -R8.reuse ;  /* 0x000000010d0de824 */ /* 0x100fe200078e0a08 */
[----:B---3--:R-:W3:Y:S01]  /*19920*/  LDL.LU R16, [R1+0xe0] ;  /* 0x0000e00001107983 */ /* 0x008ee20000300800 */
        /* <DEDUP_REMOVED lines=15> */
[----:B-1----:R-:W-:Y:S01]  /*19a20*/  IMAD R24, R23, UR4, RZ ;  /* 0x0000000417187c24 */ /* 0x002fe2000f8e02ff */
[----:B------:R1:W-:Y:S01]  /*19a30*/  STL [R1+0x454], R22 ;  /* 0x0004541601007387 */ /* 0x0003e20000100800 */
[----:B------:R-:W-:Y:S01]  /*19a40*/  @!P6 IMAD.IADD R5, R5, 0x1, -R8 ;  /* 0x000000010505e824 */ /* 0x000fe200078e0a08 */
[----:B------:R-:W-:Y:S01]  /*19a50*/  PRMT R10, RZ, 0x7610, R10 ;  /* 0x00007610ff0a7816 */ /* 0x000fe2000000000a */
[----:B------:R-:W2:Y:S01]  /*19a60*/  LDCU UR4, c[0x0][0x3b0] ;  /* 0x00007600ff0477ac */ /* 0x000ea20008000800 */
[----:B0-----:R-:W3:Y:S01]  /*19a70*/  LDL.LU R2, [R1+0x108] ;  /* 0x0001080001027983 */ /* 0x001ee20000300800 */
[----:B-1----:R-:W-:Y:S01]  /*19a80*/  IMAD.MOV.U32 R22, RZ, RZ, R13 ;  /* 0x000000ffff167224 */ /* 0x002fe200078e000d */
[----:B------:R-:W-:-:S03]  /*19a90*/  IADD3 R13, P6, PT, R24, R7, RZ ;  /* 0x00000007180d7210 */ /* 0x000fc60007fde0ff */
[----:B------:R-:W-:Y:S01]  /*19aa0*/  @!P3 IMAD.MOV R22, RZ, RZ, -R22 ;  /* 0x000000ffff16b224 */ /* 0x000fe200078e0a16 */
[----:B------:R-:W-:Y:S02]  /*19ab0*/  ISETP.GE.AND P3, PT, R4, RZ, PT ;  /* 0x000000ff0400720c */ /* 0x000fe40003f66270 */
[----:B------:R-:W3:Y:S04]  /*19ac0*/  LDL R4, [R1+0xfe0] ;  /* 0x000fe00001047983 */ /* 0x000ee80000100800 */
        /* <DEDUP_REMOVED lines=8> */
[----:B----4-:R-:W-:Y:S01]  /*19b50*/  IMAD R22, R22, UR5, RZ ;  /* 0x0000000516167c24 */ /* 0x010fe2000f8e02ff */
[----:B---3--:R-:W-:Y:S01]  /*19b60*/  PRMT R3, RZ, 0x7610, R3 ;  /* 0x00007610ff037816 */ /* 0x008fe20000000003 */
        /* <DEDUP_REMOVED lines=22> */
[----:B------:R-:W-:Y:S02]  /*19cd0*/  ISETP.GE.AND P1, PT, R4, RZ, PT ;  /* 0x000000ff0400720c */ /* 0x000fe40003f26270 */
        /* <DEDUP_REMOVED lines=742> */
[----:B------:R-:W4:Y:S04]  /*1cb40*/  LDL.LU R3, [R1+0x1370] ;  /* 0x0013700001037983 */ /* 0x000f280000300800 */
[----:B------:R-:W4:Y:S04]  /*1cb50*/  LDL.LU R12, [R1+0x60c] ;  /* 0x00060c00010c7983 */ /* 0x000f280000300800 */
        /* <DEDUP_REMOVED lines=13> */
[----:B------:R-:W4:Y:S01]  /*1cc30*/  LDL.LU R2, [R1+0x136c] ;  /* 0x00136c0001027983 */ /* 0x000f220000300800 */
        /* <DEDUP_REMOVED lines=24> */
[----:B------:R-:W2:Y:S04]  /*1cdc0*/  LDL R85, [R1+0x10c8] ;  /* 0x0010c80001557983 */ /* 0x000ea80000100800 */
[----:B---3--:R0:W-:Y:S01]  /*1cdd0*/  STL [R1+0xb4], R14 ;  /* 0x0000b40e01007387 */ /* 0x0081e20000100800 */
[----:B------:R-:W-:Y:S01]  /*1cde0*/  @!P3 IMAD.MOV R22, RZ, RZ, -R22 ;  /* 0x000000ffff16b224 */ /* 0x000fe200078e0a16 */
[----:B----4-:R-:W-:Y:S02]  /*1cdf0*/  PRMT R2, RZ, 0x7610, R2 ;  /* 0x00007610ff027816 */ /* 0x010fe40000000002 */
        /* <DEDUP_REMOVED lines=14> */
[----:B----4-:R-:W4:Y:S03]  /*1cee0*/  LDL.LU R16, [R1+0x63c] ;  /* 0x00063c0001107983 */ /* 0x010f260000300800 */
[----:B0-----:R-:W-:Y:S01]  /*1cef0*/  IMAD.MOV.U32 R23, RZ, RZ, R4 ;  /* 0x000000ffff177224 */ /* 0x001fe200078e0004 */
        /* <DEDUP_REMOVED lines=20> */
[----:B------:R3:W4:Y:S01]  /*1d040*/  @P0 LDG.E.U8 R17, desc[UR18][R24.64] ;  /* 0x0000001218110981 */ /* 0x000722000c1e1100 */
[----:B------:R-:W-:-:S03]  /*1d050*/  @!P6 IMAD.IADD R10, R10, 0x1, -R8 ;  /* 0x000000010a0ae824 */ /* 0x000fc600078e0a08 */
[----:B0-----:R-:W4:Y:S01]  /*1d060*/  LDL.LU R2, [R1+0x644] ;  /* 0x0006440001027983 */ /* 0x001f220000300800 */
[----:B-1----:R-:W-:Y:S02]  /*1d070*/  IMAD.MOV.U32 R22, RZ, RZ, R5 ;  /* 0x000000ffff167224 */ /* 0x002fe400078e0005 */
[----:B---3--:R-:W-:Y:S01]  /*1d080*/  IMAD R24, R23, UR4, RZ ;  /* 0x0000000417187c24 */ /* 0x008fe2000f8e02ff */
[----:B------:R-:W-:Y:S01]  /*1d090*/  PRMT R3, RZ, 0x7610, R3 ;  /* 0x00007610ff037816 */ /* 0x000fe20000000003 */
[----:B------:R-:W-:Y:S01]  /*1d0a0*/  @!P3 IMAD.MOV R22, RZ, RZ, -R22 ;  /* 0x000000ffff16b224 */ /* 0x000fe200078e0a16 */
[----:B------:R-:W-:Y:S01]  /*1d0b0*/  ISETP.GE.AND P3, PT, R85, RZ, PT ;  /* 0x000000ff5500720c */ /* 0x000fe20003f66270 */
        /* <DEDUP_REMOVED lines=15> */
[----:B------:R-:W2:Y:S02]  /*1d1b0*/  LDCU UR5, c[0x0][0x3b0] ;  /* 0x00007600ff0577ac */ /* 0x000ea40008000800 */
[----:B-1----:R-:W3:Y:S01]  /*1d1c0*/  LDL R5, [R1+0x1120] ;  /* 0x0011200001057983 */ /* 0x002ee20000100800 */
[----:B0-----:R-:W-:-:S02]  /*1d1d0*/  LEA.HI.X.SX32 R14, R22, R6, 0x1, P6 ;  /* 0x00000006160e7211 */ /* 0x001fc400030f0eff */
[----:B--2---:R-:W-:-:S06]  /*1d1e0*/  PRMT R4, RZ, 0x7610, R4 ;  /* 0x00007610ff047816 */ /* 0x004fcc0000000004 */
[----:B------:R0:W2:Y:S02]  /*1d1f0*/  @P0 LDG.E.U8 R4, desc[UR18][R24.64] ;  /* 0x0000001218040981 */ /* 0x0000a4000c1e1100 */
[----:B0-----:R-:W-:Y:S02]  /*1d200*/  @P0 IMAD.MOV.U32 R24, RZ, RZ, R12 ;  /* 0x000000ffff180224 */ /* 0x001fe400078e000c */
[----:B------:R-:W-:-:S05]  /*1d210*/  @P0 IMAD.MOV.U32 R25, RZ, RZ, R14 ;  /* 0x000000ffff190224 */ /* 0x000fca00078e000e */
[----:B------:R0:W2:Y:S01]  /*1d220*/  @P0 LDG.E.U8 R3, desc[UR18][R24.64] ;  /* 0x0000001218030981 */ /* 0x0000a2000c1e1100 */
[----:B------:R-:W-:-:S05]  /*1d230*/  @!P5 IMAD.IADD R15, R15, 0x1, -R8 ;  /* 0x000000010f0fd824 */ /* 0x000fca00078e0a08 */
[C---:B------:R-:W-:Y:S01]  /*1d240*/  ISETP.GT.U32.AND P5, PT, R8.reuse, R15, PT ;  /* 0x0000000f0800720c */ /* 0x040fe20003fa4070 */
[----:B------:R-:W-:Y:S01]  /*1d250*/  @!P3 IMAD.MOV R23, RZ, RZ, -R23 ;  /* 0x000000ffff17b224 */ /* 0x000fe200078e0a17 */
[C---:B------:R-:W-:Y:S02]  /*1d260*/  ISETP.GT.U32.AND P3, PT, R8.reuse, R10, PT ;  /* 0x0000000a0800720c */ /* 0x040fe40003f64070 */
[----:B----4-:R-:W-:-:S09]  /*1d270*/  ISETP.GT.U32.AND P6, PT, R8, R2, PT ;  /* 0x000000020800720c */ /* 0x010fd20003fc4070 */
[----:B------:R-:W-:-:S04]  /*1d280*/  @!P5 IMAD.IADD R15, R15, 0x1, -R8 ;  /* 0x000000010f0fd824 */ /* 0x000fc800078e0a08 */
[----:B------:R-:W-:Y:S01]  /*1d290*/  IMAD.MOV.U32 R22, RZ, RZ, R15 ;  /* 0x000000ffff167224 */ /* 0x000fe200078e000f */
[----:B0-----:R-:W-:-:S03]  /*1d2a0*/  SEL R24, R11, R23, !P4 ;  /* 0x000000170b187207 */ /* 0x001fc60006000000 */
[----:B------:R-:W-:Y:S01]  /*1d2b0*/  @!P1 IMAD.MOV R22, RZ, RZ, -R22 ;  /* 0x000000ffff169224 */ /* 0x000fe200078e0a16 */
[----:B---3--:R-:W-:Y:S01]  /*1d2c0*/  ISETP.GE.AND P1, PT, R85, RZ, PT ;  /* 0x000000ff5500720c */ /* 0x008fe20003f26270 */
[--C-:B------:R-:W-:Y:S02]  /*1d2d0*/  @!P3 IMAD.IADD R10, R10, 0x1, -R8.reuse ;  /* 0x000000010a0ab824 */ /* 0x100fe400078e0a08 */
[----:B------:R-:W-:Y:S01]  /*1d2e0*/  IMAD R24, R24, UR12, RZ ;  /* 0x0000000c18187c24 */ /* 0x000fe2000f8e02ff */
[----:B------:R-:W-:Y:S01]  /*1d2f0*/  SEL R23, R11, R22, !P4 ;  /* 0x000000160b177207 */ /* 0x000fe20006000000 */
[----:B------:R-:W-:Y:S01]  /*1d300*/  @!P6 IMAD.IADD R2, R2, 0x1, -R8 ;  /* 0x000000010202e824 */ /* 0x000fe200078e0a08 */
[----:B------:R0:W-:Y:S01]  /*1d310*/  STL [R1+0x618], R12 ;  /* 0x0006180c01007387 */ /* 0x0001e20000100800 */
[----:B------:R-:W-:Y:S01]  /*1d320*/  IMAD.MOV.U32 R22, RZ, RZ, R10 ;  /* 0x000000ffff167224 */ /* 0x000fe200078e000a */
[-C--:B------:R-:W-:Y:S01]  /*1d330*/  IADD3 R15, P6, PT, R24, R7.reuse, RZ ;  /* 0x00000007180f7210 */ /* 0x080fe20007fde0ff */
[----:B------:R-:W-:Y:S01]  /*1d340*/  IMAD R23, R23, UR4, RZ ;  /* 0x0000000417177c24 */ /* 0x000fe2000f8e02ff */
[----:B------:R-:W-:Y:S01]  /*1d350*/  PRMT R13, RZ, 0x7610, R13 ;  /* 0x00007610ff0d7816 */ /* 0x000fe2000000000d */
[----:B------:R-:W1:Y:S02]  /*1d360*/  LDCU UR4, c[0x0][0x3b0] ;  /* 0x00007600ff0477ac */ /* 0x000e640008000800 */
[----:B------:R-:W-:Y:S01]  /*1d370*/  @!P1 IMAD.MOV R22, RZ, RZ, -R22 ;  /* 0x000000ffff169224 */ /* 0x000fe200078e0a16 */
[C---:B------:R-:W-:Y:S01]  /*1d380*/  IADD3 R10, P1, PT, R23.reuse, R7, RZ ;  /* 0x00000007170a7210 */ /* 0x040fe20007f3e0ff */
[----:B------:R-:W3:Y:S03]  /*1d390*/  LDCU UR12, c[0x0][0x3b0] ;  /* 0x00007600ff0c77ac */ /* 0x000ee60008000800 */
[----:B0-----:R-:W-:-:S02]  /*1d3a0*/  LEA.HI.X.SX32 R12, R23, R6, 0x1, P1 ;  /* 0x00000006170c7211 */ /* 0x001fc400008f0eff */
[----:B------:R-:W-:Y:S01]  /*1d3b0*/  PRMT R25, RZ, 0x7610, R25 ;  /* 0x00007610ff197816 */ /* 0x000fe20000000019 */
[----:B--2---:R0:W-:Y:S04]  /*1d3c0*/  STL [R1+0x8c], R4 ;  /* 0x00008c0401007387 */ /* 0x0041e80000100800 */
[----:B0-----:R-:W2:Y:S04]  /*1d3d0*/  LDL.LU R4, [R1+0x64c] ;  /* 0x00064c0001047983 */ /* 0x001ea80000300800 */
[----:B------:R0:W-:Y:S02]  /*1d3e0*/  STL [R1+0x90], R17 ;  /* 0x0000901101007387 */ /* 0x0001e40000100800 */
[----:B0-----:R-:W-:-:S02]  /*1d3f0*/  LEA.HI.X.SX32 R17, R24, R6, 0x1, P6 ;  /* 0x0000000618117211 */ /* 0x001fc400030f0eff */
[----:B------:R-:W-:Y:S01]  /*1d400*/  SEL R24, R11, R22, !P4 ;  /* 0x000000160b187207 */ /* 0x000fe20006000000 */
[----:B------:R-:W-:Y:S02]  /*1d410*/  @P0 IMAD.MOV.U32 R22, RZ, RZ, R15 ;  /* 0x000000ffff160224 */ /* 0x000fe400078e000f */
[----:B------:R-:W-:Y:S01]  /*1d420*/  @P0 IMAD.MOV.U32 R23, RZ, RZ, R17 ;  /* 0x000000ffff170224 */ /* 0x000fe200078e0011 */
[----:B------:R-:W-:Y:S04]  /*1d430*/  STL [R1+0x614], R14 ;  /* 0x0006140e01007387 */ /* 0x000fe80000100800 */
[----:B------:R-:W4:Y:S04]  /*1d440*/  LDL R85, [R1+0x1114] ;  /* 0x0011140001557983 */ /* 0x000f280000100800 */
[----:B------:R0:W-:Y:S01]  /*1d450*/  STL [R1+0x80], R3 ;  /* 0x0000800301007387 */ /* 0x0001e20000100800 */
[----:B------:R-:W-:-:S03]  /*1d460*/  ISETP.GE.AND P6, PT, R5, RZ, PT ;  /* 0x000000ff0500720c */ /* 0x000fc60003fc6270 */
[----:B------:R1:W2:Y:S04]  /*1d470*/  @P0 LDG.E.U8 R13, desc[UR18][R22.64] ;  /* 0x00000012160d0981 */ /* 0x0002a8000c1e1100 */
[----:B0-----:R-:W3:Y:S04]  /*1d480*/  LDL.LU R3, [R1+0x320] ;  /* 0x0003200001037983 */ /* 0x001ee80000300800 */
[----:B------:R-:W3:Y:S01]  /*1d490*/  LDL.LU R14, [R1+0x31c] ;  /* 0x00031c00010e7983 */ /* 0x000ee20000300800 */
[----:B-1----:R-:W-:Y:S02]  /*1d4a0*/  @P0 IMAD.MOV.U32 R22, RZ, RZ, R10 ;  /* 0x000000ffff160224 */ /* 0x002fe400078e000a */
[----:B------:R-:W-:Y:S01]  /*1d4b0*/  @P0 IMAD.MOV.U32 R23, RZ, RZ, R12 ;  /* 0x000000ffff170224 */ /* 0x000fe200078e000c */
[----:B------:R-:W-:Y:S04]  /*1d4c0*/  STL [R1+0x620], R15 ;  /* 0x0006200f01007387 */ /* 0x000fe80000100800 */
[----:B------:R-:W-:Y:S04]  /*1d4d0*/  STL [R1+0x638], R10 ;  /* 0x0006380a01007387 */ /* 0x000fe80000100800 */
[----:B------:R-:W3:Y:S04]  /*1d4e0*/  LDL R5, [R1+0x1130] ;  /* 0x0011300001057983 */ /* 0x000ee80000100800 */
[----:B------:R0:W-:Y:S04]  /*1d4f0*/  STL [R1+0x61c], R17 ;  /* 0x00061c1101007387 */ /* 0x0001e80000100800 */
[----:B------:R1:W3:Y:S04]  /*1d500*/  @P0 LDG.E.U8 R25, desc[UR18][R22.64] ;  /* 0x0000001216190981 */ /* 0x0002e8000c1e1100 */
[----:B0-----:R-:W3:Y:S04]  /*1d510*/  LDL.LU R17, [R1+0x1364] ;  /* 0x0013640001117983 */ /* 0x001ee80000300800 */
[----:B------:R-:W3:Y:S01]  /*1d520*/  LDL.LU R15, [R1+0x1360] ;  /* 0x00136000010f7983 */ /* 0x000ee20000300800 */
[----:B------:R-:W-:-:S02]  /*1d530*/  ISETP.GT.U32.AND P5, PT, R8, R16, PT ;  /* 0x000000100800720c */ /* 0x000fc40003fa4070 */
[----:B------:R-:W-:-:S11]  /*1d540*/  ISETP.GT.U32.AND P3, PT, R8, R2, PT ;  /* 0x000000020800720c */ /* 0x000fd60003f64070 */
[----:B------:R-:W-:-:S05]  /*1d550*/  @!P5 IMAD.IADD R16, R16, 0x1, -R8 ;  /* 0x000000011010d824 */ /* 0x000fca00078e0a08 */
[----:B------:R-:W-:Y:S01]  /*1d560*/  ISETP.GT.U32.AND P5, PT, R8, R16, PT ;  /* 0x000000100800720c */ /* 0x000fe20003fa4070 */
[----:B------:R-:W-:Y:S01]  /*1d570*/  IMAD R24, R24, UR5, RZ ;  /* 0x0000000518187c24 */ /* 0x000fe2000f8e02ff */
[----:B------:R-:W-:Y:S01]  /*1d580*/  STL [R1+0x634], R12 ;  /* 0x0006340c01007387 */ /* 0x000fe20000100800 */
[--C-:B------:R-:W-:Y:S01]  /*1d590*/  @!P3 IMAD.IADD R2, R2, 0x1, -R8.reuse ;  /* 0x000000010202b824 */ /* 0x100fe200078e0a08 */
[----:B------:R-:W0:Y:S09]  /*1d5a0*/  LDCU UR5, c[0x0][0x3b0] ;  /* 0x00007600ff0577ac */ /* 0x000e320008000800 */
[----:B------:R-:W-:-:S04]  /*1d5b0*/  @!P5 IMAD.IADD R16, R16, 0x1, -R8 ;  /* 0x000000011010d824 */ /* 0x000fc800078e0a08 */
[----:B-1----:R-:W-:Y:S01]  /*1d5c0*/  IMAD.MOV.U32 R22, RZ, RZ, R16 ;  /* 0x000000ffff167224 */ /* 0x002fe200078e0010 */
[C---:B------:R-:W-:Y:S02]  /*1d5d0*/  IADD3 R16, P3, PT, R24.reuse, R7, RZ ;  /* 0x0000000718107210 */ /* 0x040fe40007f7e0ff */
[----:B----4-:R-:W-:Y:S01]  /*1d5e0*/  ISETP.GE.AND P5, PT, R85, RZ, PT ;  /* 0x000000ff5500720c */ /* 0x010fe20003fa6270 */
[----:B--2---:R1:W-:Y:S04]  /*1d5f0*/  STL [R1+0x7c], R13 ;  /* 0x00007c0d01007387 */ /* 0x0043e80000100800 */
[----:B-1----:R-:W2:Y:S04]  /*1d600*/  LDL.LU R13, [R1+0x135c] ;  /* 0x00135c00010d7983 */ /* 0x002ea80000300800 */
[----:B------:R-:W4:Y:S04]  /*1d610*/  LDL.LU R12, [R1+0x1358] ;  /* 0x00135800010c7983 */ /* 0x000f280000300800 */
[----:B------:R-:W4:Y:S04]  /*1d620*/  LDL.LU R10, [R1+0x1354] ;  /* 0x00135400010a7983 */ /* 0x000f280000300800 */
[----:B------:R-:W4:Y:S04]  /*1d630*/  LDL.LU R85, [R1+0x318] ;  /* 0x0003180001557983 */ /* 0x000f280000300800 */
[----:B------:R-:W-:Y:S04]  /*1d640*/  STL [R1+0x640], R16 ;  /* 0x0006401001007387 */ /* 0x000fe80000100800 */
[----:B---3--:R1:W-:Y:S02]  /*1d650*/  STL [R1+0x78], R25 ;  /* 0x0000781901007387 */ /* 0x0083e40000100800 */
[----:B-1----:R-:W-:Y:S01]  /*1d660*/  LEA.HI.X.SX32 R25, R24, R6, 0x1, P3 ;  /* 0x0000000618197211 */ /* 0x002fe200018f0eff */
[----:B------:R-:W-:Y:S01]  /*1d670*/  @P0 IMAD.MOV.U32 R24, RZ, RZ, R16 ;  /* 0x000000ffff180224 */ /* 0x000fe200078e0010 */
[----:B------:R-:W-:-:S06]  /*1d680*/  PRMT R15, RZ, 0x7610, R15 ;  /* 0x00007610ff0f7816 */ /* 0x000fcc000000000f */
[----:B------:R1:W3:Y:S01]  /*1d690*/  @P0 LDG.E.U8 R15, desc[UR18][R24.64] ;  /* 0x00000012180f0981 */ /* 0x0002e2000c1e1100 */
[----:B------:R-:W-:-:S05]  /*1d6a0*/  @!P6 IMAD.MOV R22, RZ, RZ, -R22 ;  /* 0x000000ffff16e224 */ /* 0x000fca00078e0a16 */
[----:B------:R-:W-:Y:S01]  /*1d6b0*/  SEL R23, R11, R22, !P4 ;  /* 0x000000160b177207 */ /* 0x000fe20006000000 */
[----:B------:R-:W-:Y:S01]  /*1d6c0*/  IMAD.MOV.U32 R22, RZ, RZ, R2 ;  /* 0x000000ffff167224 */ /* 0x000fe200078e0002 */
[----:B------:R-:W-:Y:S01]  /*1d6d0*/  ISETP.GT.U32.AND P6, PT, R8, R3, PT ;  /* 0x000000030800720c */ /* 0x000fe20003fc4070 */
[----:B------:R-:W4:Y:S02]  /*1d6e0*/  LDL.LU R2, [R1+0x1350] ;  /* 0x0013500001027983 */ /* 0x000f240000300800 */
[----:B------:R-:W-:Y:S02]  /*1d6f0*/  @!P5 IMAD.MOV R22, RZ, RZ, -R22 ;  /* 0x000000ffff16d224 */ /* 0x000fe400078e0a16 */
[----:B------:R-:W-:Y:S01]  /*1d700*/  IMAD R23, R23, UR13, RZ ;  /* 0x0000000d17177c24 */ /* 0x000fe2000f8e02ff */
[----:B------:R-:W-:Y:S01]  /*1d710*/  STL [R1+0x63c], R25 ;  /* 0x00063c1901007387 */ /* 0x000fe20000100800 */
[----:B--2---:R-:W-:-:S06]  /*1d720*/  PRMT R13, RZ, 0x7610, R13 ;  /* 0x00007610ff0d7816 */ /* 0x004fcc000000000d */
[----:B------:R-:W-:Y:S01]  /*1d730*/  @!P6 IMAD.IADD R3, R3, 0x1, -R8 ;  /* 0x000000010303e824 */ /* 0x000fe200078e0a08 */
[----:B------:R-:W-:Y:S01]  /*1d740*/  SEL R22, R11, R22, !P4 ;  /* 0x000000160b167207 */ /* 0x000fe20006000000 */
[----:B------:R-:W2:Y:S01]  /*1d750*/  LDCU UR13, c[0x0][0x3b0] ;  /* 0x00007600ff0d77ac */ /* 0x000ea20008000800 */
[----:B------:R-:W-:-:S03]  /*1d760*/  IADD3 R16, P5, PT, R23, R7, RZ ;  /* 0x0000000717107210 */ /* 0x000fc60007fbe0ff */
[----:B-1----:R-:W-:Y:S01]  /*1d770*/  IMAD R24, R22, UR4, RZ ;  /* 0x0000000416187c24 */ /* 0x002fe2000f8e02ff */
[----:B------:R-:W-:Y:S01]  /*1d780*/  LEA.HI.X.SX32 R23, R23, R6, 0x1, P5 ;  /* 0x0000000617177211 */ /* 0x000fe200028f0eff */
[----:B------:R-:W-:Y:S01]  /*1d790*/  @P0 IMAD.MOV.U32 R22, RZ, RZ, R16 ;  /* 0x000000ffff160224 */ /* 0x000fe200078e0010 */
[----:B------:R-:W-:Y:S01]  /*1d7a0*/  ISETP.GE.AND P6, PT, R5, RZ, PT ;  /* 0x000000ff0500720c */ /* 0x000fe20003fc6270 */
[----:B------:R-:W1:Y:S03]  /*1d7b0*/  LDCU UR4, c[0x0][0x3b0] ;  /* 0x00007600ff0477ac */ /* 0x000e660008000800 */
[----:B------:R0:W2:Y:S04]  /*1d7c0*/  @P0 LDG.E.U8 R13, desc[UR18][R22.64] ;  /* 0x00000012160d0981 */ /* 0x0000a8000c1e1100 */
[----:B---3--:R3:W-:Y:S04]  /*1d7d0*/  STL [R1+0x74], R15 ;  /* 0x0000740f01007387 */ /* 0x0087e80000100800 */
[----:B---3--:R-:W3:Y:S04]  /*1d7e0*/  LDL.LU R15, [R1+0x314] ;  /* 0x00031400010f7983 */ /* 0x008ee80000300800 */
[----:B------:R-:W3:Y:S04]  /*1d7f0*/  LDL R25, [R1+0x1110] ;  /* 0x0011100001197983 */ /* 0x000ee80000100800 */
[----:B------:R-:W-:Y:S04]  /*1d800*/  STL [R1+0x648], R16 ;  /* 0x0006481001007387 */ /* 0x000fe80000100800 */
[----:B------:R-:W3:Y:S04]  /*1d810*/  LDL.LU R5, [R1+0x310] ;  /* 0x0003100001057983 */ /* 0x000ee80000300800 */
[----:B------:R0:W-:Y:S04]  /*1d820*/  STL [R1+0x644], R23 ;  /* 0x0006441701007387 */ /* 0x0001e80000100800 */
[----:B0-----:R-:W3:Y:S01]  /*1d830*/  LDL R23, [R1+0x10fc] ;  /* 0x0010fc0001177983 */ /* 0x001ee20000100800 */
[----:B------:R-:W-:-:S13]  /*1d840*/  ISETP.GT.U32.AND P1, PT, R8, R4, PT ;  /* 0x000000040800720c */ /* 0x000fda0003f24070 */
[----:B------:R-:W-:-:S05]  /*1d850*/  @!P1 IMAD.IADD R4, R4, 0x1, -R8 ;  /* 0x0000000104049824 */ /* 0x000fca00078e0a08 */
[----:B------:R-:W-:-:S13]  /*1d860*/  ISETP.GT.U32.AND P1, PT, R8, R4, PT ;  /* 0x000000040800720c */ /* 0x000fda0003f24070 */
[----:B------:R-:W-:-:S04]  /*1d870*/  @!P1 IMAD.IADD R4, R4, 0x1, -R8 ;  /* 0x0000000104049824 */ /* 0x000fc800078e0a08 */
[----:B------:R-:W-:Y:S02]  /*1d880*/  IMAD.MOV.U32 R22, RZ, RZ, R4 ;  /* 0x000000ffff167224 */ /* 0x000fe400078e0004 */
[----:B------:R-:W3:Y:S02]  /*1d890*/  LDL R4, [R1+0x111c] ;  /* 0x00111c0001047983 */ /* 0x000ee40000100800 */
[----:B------:R-:W-:Y:S01]  /*1d8a0*/  @!P6 IMAD.MOV R22, RZ, RZ, -R22 ;  /* 0x000000ffff16e224 */ /* 0x000fe200078e0a16 */
[----:B----4-:R-:W-:Y:S01]  /*1d8b0*/  PRMT R2, RZ, 0x7610, R2 ;  /* 0x00007610ff027816 */ /* 0x010fe20000000002 */
[----:B--2---:R0:W-:Y:S02]  /*1d8c0*/  STL [R1+0x70], R13 ;  /* 0x0000700d01007387 */ /* 0x0041e40000100800 */
[----:B0-----:R-:W-:-:S04]  /*1d8d0*/  IADD3 R13, P1, PT, R24, R7, RZ ;  /* 0x00000007180d7210 */ /* 0x001fc80007f3e0ff */
[----:B------:R-:W-:Y:S02]  /*1d8e0*/  LEA.HI.X.SX32 R16, R24, R6, 0x1, P1 ;  /* 0x0000000618107211 */ /* 0x000fe400008f0eff */
[----:B------:R-:W-:Y:S01]  /*1d8f0*/  SEL R24, R11, R22, !P4 ;  /* 0x000000160b187207 */ /* 0x000fe20006000000 */
[----:B------:R-:W-:Y:S01]  /*1d900*/  @P0 IMAD.MOV.U32 R22, RZ, RZ, R13 ;  /* 0x000000ffff160224 */ /* 0x000fe200078e000d */
[----:B---3--:R-:W-:Y:S01]  /*1d910*/  ISETP.GE.AND P1, PT, R23, RZ, PT ;  /* 0x000000ff1700720c */ /* 0x008fe20003f26270 */
[----:B------:R-:W-:-:S05]  /*1d920*/  @P0 IMAD.MOV.U32 R23, RZ, RZ, R16 ;  /* 0x000000ffff170224 */ /* 0x000fca00078e0010 */
[----:B------:R0:W2:Y:S01]  /*1d930*/  @P0 LDG.E.U8 R2, desc[UR18][R22.64] ;  /* 0x0000001216020981 */ /* 0x0000a2000c1e1100 */
[----:B------:R-:W-:-:S13]  /*1d940*/  ISETP.GT.U32.AND P3, PT, R8, R14, PT ;  /* 0x0000000e0800720c */ /* 0x000fda0003f64070 */
[----:B------:R-:W-:Y:S01]  /*1d950*/  @!P3 IMAD.IADD R14, R14, 0x1, -R8 ;  /* 0x000000010e0eb824 */ /* 0x000fe200078e0a08 */
[----:B------:R-:W-:-:S04]  /*1d960*/  ISETP.GT.U32.AND P3, PT, R8, R3, PT ;  /* 0x000000030800720c */ /* 0x000fc80003f64070 */
[C---:B------:R-:W-:Y:S01]  /*1d970*/  ISETP.GT.U32.AND P5, PT, R8.reuse, R14, PT ;  /* 0x0000000e0800720c */ /* 0x040fe20003fa4070 */
[----:B------:R3:W-:Y:S01]  /*1d980*/  STL [R1+0x650], R13 ;  /* 0x0006500d01007387 */ /* 0x0007e20000100800 */
[----:B------:R-:W-:Y:S01]  /*1d990*/  ISETP.GT.U32.AND P6, PT, R8, R85, PT ;  /* 0x000000550800720c */ /* 0x000fe20003fc4070 */
[----:B------:R-:W-:Y:S01]  /*1d9a0*/  IMAD R24, R24, UR5, RZ ;  /* 0x0000000518187c24 */ /* 0x000fe2000f8e02ff */
[----:B0-----:R-:W-:Y:S01]  /*1d9b0*/  PRMT R22, RZ, 0x7610, R22 ;  /* 0x00007610ff167816 */ /* 0x001fe20000000016 */
[----:B------:R0:W-:Y:S01]  /*1d9c0*/  STL [R1+0x64c], R16 ;  /* 0x00064c1001007387 */ /* 0x0001e20000100800 */
[----:B------:R-:W4:Y:S03]  /*1d9d0*/  LDCU UR5, c[0x0][0x3b0] ;  /* 0x00007600ff0577ac */ /* 0x000f260008000800 */
[----:B---3--:R-:W3:Y:S04]  /*1d9e0*/  LDL R13, [R1+0x1150] ;  /* 0x00115000010d7983 */ /* 0x008ee80000100800 */
[--C-:B------:R-:W-:Y:S01]  /*1d9f0*/  @!P5 IMAD.IADD R14, R14, 0x1, -R8.reuse ;  /* 0x000000010e0ed824 */ /* 0x100fe200078e0a08 */
[----:B0-----:R-:W3:Y:S01]  /*1da00*/  LDL.LU R16, [R1+0x30c] ;  /* 0x00030c0001107983 */ /* 0x001ee20000300800 */
[----:B------:R-:W-:-:S02]  /*1da10*/  @!P3 IMAD.IADD R3, R3, 0x1, -R8 ;  /* 0x000000010303b824 */ /* 0x000fc400078e0a08 */
[----:B------:R-:W-:Y:S02]  /*1da20*/  @!P6 IMAD.IADD R85, R85, 0x1, -R8 ;  /* 0x000000015555e824 */ /* 0x000fe400078e0a08 */
[----:B------:R-:W-:Y:S01]  /*1da30*/  IMAD.MOV.U32 R23, RZ, RZ, R3 ;  /* 0x000000ffff177224 */ /* 0x000fe200078e0003 */
[----:B------:R-:W-:Y:S01]  /*1da40*/  ISETP.GE.AND P6, PT, R25, RZ, PT ;  /* 0x000000ff1900720c */ /* 0x000fe20003fc6270 */
[----:B--2---:R0:W-:Y:S04]  /*1da50*/  STL [R1+0x6c], R2 ;  /* 0x00006c0201007387 */ /* 0x0041e80000100800 */
[----:B------:R-:W2:Y:S01]  /*1da60*/  LDL.LU R3, [R1+0x134c] ;  /* 0x00134c0001037983 */ /* 0x000ea20000300800 */
[----:B0-----:R-:W-:-:S04]  /*1da70*/  IADD3 R2, P5, PT, R24, R7, RZ ;  /* 0x0000000718027210 */ /* 0x001fc80007fbe0ff */
[----:B------:R-:W-:Y:S01]  /*1da80*/  LEA.HI.X.SX32 R24, R24, R6, 0x1, P5 ;  /* 0x0000000618187211 */ /* 0x000fe200028f0eff */
[----:B------:R-:W-:Y:S04]  /*1da90*/  STL [R1+0x658], R2 ;  /* 0x0006580201007387 */ /* 0x000fe80000100800 */
[----:B------:R0:W-:Y:S01]  /*1daa0*/  STL [R1+0x654], R24 ;  /* 0x0006541801007387 */ /* 0x0001e20000100800 */
[----:B------:R-:W-:Y:S02]  /*1dab0*/  @P0 IMAD.MOV.U32 R25, RZ, RZ, R24 ;  /* 0x000000ffff190224 */ /* 0x000fe400078e0018 */
[----:B0-----:R-:W-:Y:S01]  /*1dac0*/  @P0 IMAD.MOV.U32 R24, RZ, RZ, R2 ;  /* 0x000000ffff180224 */ /* 0x001fe200078e0002 */
[----:B------:R-:W-:Y:S01]  /*1dad0*/  ISETP.GT.U32.AND P5, PT, R8, R5, PT ;  /* 0x000000050800720c */ /* 0x000fe20003fa4070 */
[----:B------:R-:W-:Y:S01]  /*1dae0*/  @!P1 IMAD.MOV R23, RZ, RZ, -R23 ;  /* 0x000000ffff179224 */ /* 0x000fe200078e0a17 */
[----:B------:R-:W3:Y:S04]  /*1daf0*/  LDL.LU R2, [R1+0x308] ;  /* 0x0003080001027983 */ /* 0x000ee80000300800 */
[----:B------:R1:W3:Y:S01]  /*1db00*/  @P0 LDG.E.U8 R22, desc[UR18][R24.64] ;  /* 0x0000001218160981 */ /* 0x0002e2000c1e1100 */
[----:B------:R-:W-:-:S05]  /*1db10*/  SEL R23, R11, R23, !P4 ;  /* 0x000000170b177207 */ /* 0x000fca0006000000 */
[----:B-1----:R-:W-:Y:S02]  /*1db20*/  IMAD R24, R23, UR4, RZ ;  /* 0x0000000417187c24 */ /* 0x002fe4000f8e02ff */
[----:B------:R-:W-:Y:S01]  /*1db30*/  @!P5 IMAD.IADD R5, R5, 0x1, -R8 ;  /* 0x000000010505d824 */ /* 0x000fe200078e0a08 */
[----:B--2---:R-:W-:Y:S01]  /*1db40*/  PRMT R3, RZ, 0x7610, R3 ;  /* 0x00007610ff037816 */ /* 0x004fe20000000003 */
[----:B------:R-:W0:Y:S01]  /*1db50*/  LDCU UR4, c[0x0][0x3b0] ;  /* 0x00007600ff0477ac */ /* 0x000e220008000800 */
[----:B---3--:R1:W-:Y:S02]  /*1db60*/  STL [R1+0x68], R22 ;  /* 0x0000681601007387 */ /* 0x0083e40000100800 */
[----:B-1----:R-:W-:Y:S01]  /*1db70*/  IMAD.MOV.U32 R22, RZ, RZ, R14 ;  /* 0x000000ffff167224 */ /* 0x002fe200078e000e */
[----:B------:R-:W-:-:S03]  /*1db80*/  IADD3 R14, P5, PT, R24, R7, RZ ;  /* 0x00000007180e7210 */ /* 0x000fc60007fbe0ff */
[----:B------:R-:W-:Y:S01]  /*1db90*/  @!P6 IMAD.MOV R22, RZ, RZ, -R22 ;  /* 0x000000ffff16e224 */ /* 0x000fe200078e0a16 */
[----:B------:R-:W-:Y:S02]  /*1dba0*/  LEA.HI.X.SX32 R24, R24, R6, 0x1, P5 ;  /* 0x0000000618187211 */ /* 0x000fe400028f0eff */
[----:B------:R-:W-:Y:S02]  /*1dbb0*/  ISETP.GE.AND P6, PT, R4, RZ, PT ;  /* 0x000000ff0400720c */ /* 0x000fe40003fc6270 */
[----:B------:R-:W2:Y:S01]  /*1dbc0*/  LDL R4, [R1+0x114c] ;  /* 0x00114c0001047983 */ /* 0x000ea20000100800 */
[----:B------:R-:W-:-:S03]  /*1dbd0*/  @P0 IMAD.MOV.U32 R25, RZ, RZ, R24 ;  /* 0x000000ffff190224 */ /* 0x000fc600078e0018 */
[----:B------:R-:W-:Y:S04]  /*1dbe0*/  STL [R1+0x660], R14 ;  /* 0x0006600e01007387 */ /* 0x000fe80000100800 */
[----:B------:R1:W-:Y:S02]  /*1dbf0*/  STL [R1+0x65c], R24 ;  /* 0x00065c1801007387 */ /* 0x0003e40000100800 */
[----:B-1----:R-:W-:-:S05]  /*1dc00*/  @P0 IMAD.MOV.U32 R24, RZ, RZ, R14 ;  /* 0x000000ffff180224 */ /* 0x002fca00078e000e */
[----:B------:R1:W3:Y:S01]  /*1dc10*/  @P0 LDG.E.U8 R3, desc[UR18][R24.64] ;  /* 0x0000001218030981 */ /* 0x0002e2000c1e1100 */
[----:B------:R-:W-:Y:S02]  /*1dc20*/  ISETP.GT.U32.AND P1, PT, R8, R85, PT ;  /* 0x000000550800720c */ /* 0x000fe40003f24070 */
[----:B------:R-:W-:-:S05]  /*1dc30*/  SEL R22, R11, R22, !P4 ;  /* 0x000000160b167207 */ /* 0x000fca0006000000 */
[----:B----4-:R-:W-:Y:S01]  /*1dc40*/  IMAD R22, R22, UR5, RZ ;  /* 0x0000000516167c24 */ /* 0x010fe2000f8e02ff */
[----:B------:R-:W-:Y:S01]  /*1dc50*/  PRMT R12, RZ, 0x7610, R12 ;  /* 0x00007610ff0c7816 */ /* 0x000fe2000000000c */
[----:B------:R-:W4:Y:S04]  /*1dc60*/  LDCU UR5, c[0x0][0x3b0] ;  /* 0x00007600ff0577ac */ /* 0x000f280008000800 */
[----:B------:R-:W-:Y:S01]  /*1dc70*/  @!P1 IMAD.IADD R85, R85, 0x1, -R8 ;  /* 0x0000000155559824 */ /* 0x000fe200078e0a08 */
[----:B------:R-:W-:Y:S02]  /*1dc80*/  ISETP.GE.AND P1, PT, R13, RZ, PT ;  /* 0x000000ff0d00720c */ /* 0x000fe40003f26270 */
[----:B------:R-:W-:-:S04]  /*1dc90*/  IADD3 R13, P5, PT, R22, R7, RZ ;  /* 0x00000007160d7210 */ /* 0x000fc80007fbe0ff */
[----:B------:R-:W-:Y:S01]  /*1dca0*/  LEA.HI.X.SX32 R14, R22, R6, 0x1, P5 ;  /* 0x00000006160e7211 */ /* 0x000fe200028f0eff */
[----:B-1----:R-:W-:-:S04]  /*1dcb0*/  @P0 IMAD.MOV.U32 R24, RZ, RZ, R13 ;  /* 0x000000ffff180224 */ /* 0x002fc800078e000d */
[----:B------:R-:W-:-:S05]  /*1dcc0*/  @P0 IMAD.MOV.U32 R25, RZ, RZ, R14 ;  /* 0x000000ffff190224 */ /* 0x000fca00078e000e */
[----:B------:R1:W2:Y:S01]  /*1dcd0*/  @P0 LDG.E.U8 R12, desc[UR18][R24.64] ;  /* 0x00000012180c0981 */ /* 0x0002a2000c1e1100 */
[----:B------:R-:W-:-:S13]  /*1dce0*/  ISETP.GT.U32.AND P3, PT, R8, R15, PT ;  /* 0x0000000f0800720c */ /* 0x000fda0003f64070 */
[----:B------:R-:W-:Y:S01]  /*1dcf0*/  @!P3 IMAD.IADD R15, R15, 0x1, -R8 ;  /* 0x000000010f0fb824 */ /* 0x000fe200078e0a08 */
[----:B---3--:R3:W-:Y:S04]  /*1dd00*/  STL [R1+0x64], R3 ;  /* 0x0000640301007387 */ /* 0x0087e80000100800 */
[----:B---3--:R-:W3:Y:S01]  /*1dd10*/  LDL R3, [R1+0x1134] ;  /* 0x0011340001037983 */ /* 0x008ee20000100800 */
[----:B------:R-:W-:Y:S01]  /*1dd20*/  ISETP.GT.U32.AND P3, PT, R8, R15, PT ;  /* 0x0000000f0800720c */ /* 0x000fe20003f64070 */
[----:B------:R-:W-:-:S04]  /*1dd30*/  IMAD.MOV.U32 R23, RZ, RZ, R85 ;  /* 0x000000ffff177224 */ /* 0x000fc800078e0055 */
[----:B------:R-:W-:Y:S01]  /*1dd40*/  @!P6 IMAD.MOV R23, RZ, RZ, -R23 ;  /* 0x000000ffff17e224 */ /* 0x000fe200078e0a17 */
[----:B------:R-:W-:-:S07]  /*1dd50*/  ISETP.GT.U32.AND P6, PT, R8, R5, PT ;  /* 0x000000050800720c */ /* 0x000fce0003fc4070 */
[----:B------:R-:W-:Y:S01]  /*1dd60*/  @!P3 IMAD.IADD R15, R15, 0x1, -R8 ;  /* 0x000000010f0fb824 */ /* 0x000fe200078e0a08 */
[----:B------:R-:W-:-:S03]  /*1dd70*/  ISETP.GT.U32.AND P3, PT, R8, R16, PT ;  /* 0x000000100800720c */ /* 0x000fc60003f64070 */
[----:B------:R-:W-:Y:S01]  /*1dd80*/  IMAD.MOV.U32 R22, RZ, RZ, R15 ;  /* 0x000000ffff167224 */ /* 0x000fe200078e000f */
[----:B-1----:R-:W-:-:S03]  /*1dd90*/  SEL R24, R11, R23, !P4 ;  /* 0x000000170b187207 */ /* 0x002fc60006000000 */
[----:B------:R-:W-:Y:S01]  /*1dda0*/  @!P1 IMAD.MOV R22, RZ, RZ, -R22 ;  /* 0x000000ffff169224 */ /* 0x000fe200078e0a16 */
[----:B------:R-:W-:Y:S01]  /*1ddb0*/  STL [R1+0x678], R13 ;  /* 0x0006780d01007387 */ /* 0x000fe20000100800 */
[----:B------:R-:W-:-:S04]  /*1ddc0*/  @!P6 IMAD.IADD R5, R5, 0x1, -R8 ;  /* 0x000000010505e824 */ /* 0x000fc800078e0a08 */
[----:B------:R-:W-:Y:S01]  /*1ddd0*/  @!P3 IMAD.IADD R16, R16, 0x1, -R8 ;  /* 0x000000011010b824 */ /* 0x000fe200078e0a08 */
[----:B--2---:R-:W-:Y:S01]  /*1dde0*/  ISETP.GE.AND P3, PT, R4, RZ, PT ;  /* 0x000000ff0400720c */ /* 0x004fe20003f66270 */
[----:B------:R-:W2:Y:S01]  /*1ddf0*/  LDL.LU R85, [R1+0x2ac] ;  /* 0x0002ac0001557983 */ /* 0x000ea20000300800 */
[----:B------:R-:W-:Y:S02]  /*1de00*/  SEL R23, R11, R22, !P4 ;  /* 0x000000160b177207 */ /* 0x000fe40006000000 */
[----:B------:R-:W-:Y:S01]  /*1de10*/  ISETP.GT.U32.AND P1, PT, R8, R16, PT ;  /* 0x000000100800720c */ /* 0x000fe20003f24070 */
[----:B------:R1:W-:Y:S01]  /*1de20*/  STL [R1+0x674], R14 ;  /* 0x0006740e01007387 */ /* 0x0003e20000100800 */
[----:B------:R-:W-:Y:S01]  /*1de30*/  IMAD R24, R24, UR12, RZ ;  /* 0x0000000c18187c24 */ /* 0x000fe2000f8e02ff */
[----:B------:R-:W-:Y:S01]  /*1de40*/  PRMT R10, RZ, 0x7610, R10 ;  /* 0x00007610ff0a7816 */ /* 0x000fe2000000000a */
[----:B------:R-:W-:Y:S01]  /*1de50*/  IMAD.MOV.U32 R22, RZ, RZ, R5 ;  /* 0x000000ffff167224 */ /* 0x000fe200078e0005 */
[----:B------:R-:W-:Y:S01]  /*1de60*/  PRMT R17, RZ, 0x7610, R17 ;  /* 0x00007610ff117816 */ /* 0x000fe20000000011 */
[----:B0-----:R-:W-:Y:S01]  /*1de70*/  IMAD R23, R23, UR4, RZ ;  /* 0x0000000417177c24 */ /* 0x001fe2000f8e02ff */
[----:B------:R-:W-:Y:S01]  /*1de80*/  ISETP.GT.U32.AND P5, PT, R8, R2, PT ;  /* 0x000000020800720c */ /* 0x000fe20003fa4070 */
[----:B------:R-:W0:Y:S01]  /*1de90*/  LDCU UR4, c[0x0][0x3b0] ;  /* 0x00007600ff0477ac */ /* 0x000e220008000800 */
[----:B-1----:R-:W2:Y:S01]  /*1dea0*/  LDL R14, [R1+0x1138] ;  /* 0x00113800010e7983 */ /* 0x002ea20000100800 */
[----:B------:R-:W1:Y:S03]  /*1deb0*/  LDCU UR12, c[0x0][0x3b0] ;  /* 0x00007600ff0c77ac */ /* 0x000e660008000800 */
[----:B------:R-:W2:Y:S04]  /*1dec0*/  LDL.LU R4, [R1+0x1cc] ;  /* 0x0001cc0001047983 */ /* 0x000ea80000300800 */
[----:B------:R-:W2:Y:S04]  /*1ded0*/  LDL.LU R5, [R1+0x1ac] ;  /* 0x0001ac0001057983 */ /* 0x000ea80000300800 */
[----:B------:R0:W-:Y:S01]  /*1dee0*/  STL [R1+0x60], R12 ;  /* 0x0000600c01007387 */ /* 0x0001e20000100800 */
[----:B------:R-:W-:Y:S01]  /*1def0*/  @!P3 IMAD.MOV R22, RZ, RZ, -R22 ;  /* 0x000000ffff16b224 */ /* 0x000fe200078e0a16 */
[-C--:B------:R-:W-:Y:S01]  /*1df00*/  IADD3 R25, P3, PT, R23, R7.reuse, RZ ;  /* 0x0000000717197210 */ /* 0x080fe20007f7e0ff */
[----:B------:R-:W-:Y:S01]  /*1df10*/  @!P1 IMAD.IADD R16, R16, 0x1, -R8 ;  /* 0x0000000110109824 */ /* 0x000fe200078e0a08 */
[----:B0-----:R-:W-:-:S04]  /*1df20*/  IADD3 R12, P6, PT, R24, R7, RZ ;  /* 0x00000007180c7210 */ /* 0x001fc80007fde0ff */
[----:B------:R-:W-:Y:S02]  /*1df30*/  LEA.HI.X.SX32 R13, R24, R6, 0x1, P6 ;  /* 0x00000006180d7211 */ /* 0x000fe400030f0eff */
[----:B------:R-:W-:Y:S01]  /*1df40*/  SEL R24, R11, R22, !P4 ;  /* 0x000000160b187207 */ /* 0x000fe20006000000 */
[----:B------:R-:W-:Y:S01]  /*1df50*/  @P0 IMAD.MOV.U32 R22, RZ, RZ, R12 ;  /* 0x000000ffff160224 */ /* 0x000fe200078e000c */
[----:B------:R-:W-:Y:S04]  /*1df60*/  STL [R1+0x680], R12 ;  /* 0x0006800c01007387 */ /* 0x000fe80000100800 */
[----:B------:R-:W-:Y:S04]  /*1df70*/  STL [R1+0x688], R25 ;  /* 0x0006881901007387 */ /* 0x000fe80000100800 */
[----:B------:R-:W2:Y:S04]  /*1df80*/  LDL R15, [R1+0x1148] ;  /* 0x00114800010f7983 */ /* 0x000ea80000100800 */
[----:B------:R0:W-:Y:S01]  /*1df90*/  STL [R1+0x67c], R13 ;  /* 0x00067c0d01007387 */ /* 0x0001e20000100800 */
[----:B---3--:R-:W-:-:S02]  /*1dfa0*/  ISETP.GE.AND P1, PT, R3, RZ, PT ;  /* 0x000000ff0300720c */ /* 0x008fc40003f26270 */
[----:B------:R-:W-:Y:S01]  /*1dfb0*/  LEA.HI.X.SX32 R3, R23, R6, 0x1, P3 ;  /* 0x0000000617037211 */ /* 0x000fe200018f0eff */
[----:B------:R-:W-:Y:S02]  /*1dfc0*/  @P0 IMAD.MOV.U32 R23, RZ, RZ, R13 ;  /* 0x000000ffff170224 */ /* 0x000fe400078e000d */
[----:B0-----:R-:W3:Y:S04]  /*1dfd0*/  LDL.LU R13, [R1+0x1348] ;  /* 0x00134800010d7983 */ /* 0x001ee80000300800 */
[----:B------:R0:W3:Y:S01]  /*1dfe0*/  @P0 LDG.E.U8 R10, desc[UR18][R22.64] ;  /* 0x00000012160a0981 */ /* 0x0000e2000c1e1100 */
[----:B------:R-:W-:Y:S02]  /*1dff0*/  @!P5 IMAD.IADD R2, R2, 0x1, -R8 ;  /* 0x000000010202d824 */ /* 0x000fe400078e0a08 */
[----:B----4-:R-:W-:Y:S01]  /*1e000*/  IMAD R24, R24, UR5, RZ ;  /* 0x0000000518187c24 */ /* 0x010fe2000f8e02ff */
[----:B------:R-:W4:Y:S01]  /*1e010*/  LDL.LU R12, [R1+0x1344] ;  /* 0x00134400010c7983 */ /* 0x000f220000300800 */
[----:B------:R-:W1:Y:S01]  /*1e020*/  LDCU UR5, c[0x0][0x3b0] ;  /* 0x00007600ff0577ac */ /* 0x000e620008000800 */
[----:B0-----:R-:W-:-:S02]  /*1e030*/  @P0 IMAD.MOV.U32 R22, RZ, RZ, R25 ;  /* 0x000000ffff160224 */ /* 0x001fc400078e0019 */
[----:B------:R-:W-:-:S05]  /*1e040*/  @P0 IMAD.MOV.U32 R23, RZ, RZ, R3 ;  /* 0x000000ffff170224 */ /* 0x000fca00078e0003 */
[----:B------:R0:W4:Y:S01]  /*1e050*/  @P0 LDG.E.U8 R17, desc[UR18][R22.64] ;  /* 0x0000001216110981 */ /* 0x000122000c1e1100 */
[----:B------:R-:W-:-:S03]  /*1e060*/  ISETP.GT.U32.AND P5, PT, R8, R2, PT ;  /* 0x000000020800720c */ /* 0x000fc60003fa4070 */
[----:B------:R-:W-:Y:S01]  /*1e070*/  STL [R1+0x684], R3 ;  /* 0x0006840301007387 */ /* 0x000fe20000100800 */
[----:B0-----:R-:W-:-:S09]  /*1e080*/  IMAD.MOV.U32 R22, RZ, RZ, R16 ;  /* 0x000000ffff167224 */ /* 0x001fd200078e0010 */
[----:B------:R-:W-:Y:S01]  /*1e090*/  @!P5 IMAD.IADD R2, R2, 0x1, -R8 ;  /* 0x000000010202d824 */ /* 0x000fe200078e0a08 */
[----:B------:R-:W-:Y:S02]  /*1e0a0*/  IADD3 R16, P5, PT, R24, R7, RZ ;  /* 0x0000000718107210 */ /* 0x000fe40007fbe0ff */
[----:B--2---:R-:W-:Y:S01]  /*1e0b0*/  ISETP.GE.AND P3, PT, R14, RZ, PT ;  /* 0x000000ff0e00720c */ /* 0x004fe20003f66270 */
[----:B---3--:R0:W-:Y:S01]  /*1e0c0*/  STL [R1+0x5c], R10 ;  /* 0x00005c0a01007387 */ /* 0x0081e20000100800 */
[----:B------:R-:W-:-:S03]  /*1e0d0*/  PRMT R13, RZ, 0x7610, R13 ;  /* 0x00007610ff0d7816 */ /* 0x000fc6000000000d */
[----:B0-----:R-:W2:Y:S04]  /*1e0e0*/  LDL.LU R10, [R1+0x1340] ;  /* 0x00134000010a7983 */ /* 0x001ea80000300800 */
[----:B------:R-:W3:Y:S04]  /*1e0f0*/  LDL.LU R3, [R1+0x133c] ;  /* 0x00133c0001037983 */ /* 0x000ee80000300800 */
[----:B------:R-:W3:Y:S04]  /*1e100*/  LDL.LU R14, [R1+0x1a8] ;  /* 0x0001a800010e7983 */ /* 0x000ee80000300800 */
[----:B------:R-:W-:Y:S04]  /*1e110*/  STL [R1+0x690], R16 ;  /* 0x0006901001007387 */ /* 0x000fe80000100800 */
[----:B----4-:R0:W-:Y:S02]  /*1e120*/  STL [R1+0x58], R17 ;  /* 0x0000581101007387 */ /* 0x0101e40000100800 */
[----:B0-----:R-:W-:Y:S01]  /*1e130*/  LEA.HI.X.SX32 R17, R24, R6, 0x1, P5 ;  /* 0x0000000618117211 */ /* 0x001fe200028f0eff */
[----:B------:R-:W-:-:S04]  /*1e140*/  @P0 IMAD.MOV.U32 R24, RZ, RZ, R16 ;  /* 0x000000ffff180224 */ /* 0x000fc800078e0010 */
[----:B------:R-:W-:-:S05]  /*1e150*/  @P0 IMAD.MOV.U32 R25, RZ, RZ, R17 ;  /* 0x000000ffff190224 */ /* 0x000fca00078e0011 */
[----:B------:R0:W4:Y:S01]  /*1e160*/  @P0 LDG.E.U8 R13, desc[UR18][R24.64] ;  /* 0x00000012180d0981 */ /* 0x000122000c1e1100 */
[----:B------:R-:W-:Y:S01]  /*1e170*/  @!P1 IMAD.MOV R22, RZ, RZ, -R22 ;  /* 0x000000ffff169224 */ /* 0x000fe200078e0a16 */
[----:B------:R-:W-:-:S04]  /*1e180*/  ISETP.GT.U32.AND P1, PT, R8, R4, PT ;  /* 0x000000040800720c */ /* 0x000fc80003f24070 */
[----:B------:R-:W-:Y:S01]  /*1e190*/  SEL R23, R11, R22, !P4 ;  /* 0x000000160b177207 */ /* 0x000fe20006000000 */
[----:B------:R-:W-:Y:S02]  /*1e1a0*/  IMAD.MOV.U32 R22, RZ, RZ, R2 ;  /* 0x000000ffff167224 */ /* 0x000fe400078e0002 */
[----:B------:R-:W4:Y:S02]  /*1e1b0*/  LDL.LU R2, [R1+0x1338] ;  /* 0x0013380001027983 */ /* 0x000f240000300800 */
[----:B------:R-:W-:Y:S01]  /*1e1c0*/  IMAD R23, R23, UR13, RZ ;  /* 0x0000000d17177c24 */ /* 0x000fe2000f8e02ff */
[----:B--2---:R-:W-:Y:S01]  /*1e1d0*/  PRMT R10, RZ, 0x7610, R10 ;  /* 0x00007610ff0a7816 */ /* 0x004fe2000000000a */
[----:B------:R2:W-:Y:S01]  /*1e1e0*/  STL [R1+0x68c], R17 ;  /* 0x00068c1101007387 */ /* 0x0005e20000100800 */
[----:B------:R-:W-:Y:S01]  /*1e1f0*/  @!P3 IMAD.MOV R22, RZ, RZ, -R22 ;  /* 0x000000ffff16b224 */ /* 0x000fe200078e0a16 */
[----:B------:R-:W-:Y:S01]  /*1e200*/  ISETP.GT.U32.AND P6, PT, R8, R85, PT ;  /* 0x000000550800720c */ /* 0x000fe20003fc4070 */
[----:B------:R-:W-:Y:S01]  /*1e210*/  @!P1 IMAD.IADD R4, R4, 0x1, -R8 ;  /* 0x0000000104049824 */ /* 0x000fe200078e0a08 */
[----:B------:R-:W4:Y:S01]  /*1e220*/  LDL R16, [R1+0x112c] ;  /* 0x00112c0001107983 */ /* 0x000f220000100800 */
[----:B------:R-:W-:Y:S01]  /*1e230*/  ISETP.GE.AND P1, PT, R15, RZ, PT ;  /* 0x000000ff0f00720c */ /* 0x000fe20003f26270 */
[----:B------:R-:W1:Y:S02]  /*1e240*/  LDCU UR13, c[0x0][0x3b0] ;  /* 0x00007600ff0d77ac */ /* 0x000e640008000800 */
[----:B--2---:R-:W2:Y:S01]  /*1e250*/  LDL.LU R17, [R1+0x1a4] ;  /* 0x0001a40001117983 */ /* 0x004ea20000300800 */
[----:B------:R-:W-:-:S05]  /*1e260*/  SEL R22, R11, R22, !P4 ;  /* 0x000000160b167207 */ /* 0x000fca0006000000 */
[----:B0-----:R-:W-:Y:S01]  /*1e270*/  IMAD R24, R22, UR4, RZ ;  /* 0x0000000416187c24 */ /* 0x001fe2000f8e02ff */
[----:B---3--:R-:W-:Y:S01]  /*1e280*/  PRMT R3, RZ, 0x7610, R3 ;  /* 0x00007610ff037816 */ /* 0x008fe20000000003 */
[----:B------:R-:W-:Y:S01]  /*1e290*/  @!P6 IMAD.IADD R85, R85, 0x1, -R8 ;  /* 0x000000015555e824 */ /* 0x000fe200078e0a08 */
[C---:B------:R-:W-:Y:S01]  /*1e2a0*/  ISETP.GT.U32.AND P5, PT, R8.reuse, R5, PT ;  /* 0x000000050800720c */ /* 0x040fe20003fa4070 */
[----:B------:R-:W0:Y:S01]  /*1e2b0*/  LDCU UR4, c[0x0][0x3b0] ;  /* 0x00007600ff0477ac */ /* 0x000e220008000800 */
[----:B----4-:R3:W-:Y:S02]  /*1e2c0*/  STL [R1+0x54], R13 ;  /* 0x0000540d01007387 */ /* 0x0107e40000100800 */
[----:B------:R-:W-:Y:S02]  /*1e2d0*/  ISETP.GT.U32.AND P6, PT, R8, R85, PT ;  /* 0x000000550800720c */ /* 0x000fe40003fc4070 */
[----:B------:R-:W4:Y:S01]  /*1e2e0*/  LDL R25, [R1+0x1174] ;  /* 0x0011740001197983 */ /* 0x000f220000100800 */
[----:B---3--:R-:W-:-:S04]  /*1e2f0*/  IADD3 R13, P3, PT, R23, R7, RZ ;  /* 0x00000007170d7210 */ /* 0x008fc80007f7e0ff */
[----:B------:R-:W-:Y:S01]  /*1e300*/  LEA.HI.X.SX32 R15, R23, R6, 0x1, P3 ;  /* 0x00000006170f7211 */ /* 0x000fe200018f0eff */
[----:B------:R-:W-:-:S04]  /*1e310*/  @P0 IMAD.MOV.U32 R22, RZ, RZ, R13 ;  /* 0x000000ffff160224 */ /* 0x000fc800078e000d */
[----:B------:R-:W-:-:S05]  /*1e320*/  @P0 IMAD.MOV.U32 R23, RZ, RZ, R15 ;  /* 0x000000ffff170224 */ /* 0x000fca00078e000f */
[----:B------:R3:W2:Y:S01]  /*1e330*/  @P0 LDG.E.U8 R10, desc[UR18][R22.64] ;  /* 0x00000012160a0981 */ /* 0x0006a2000c1e1100 */
[----:B------:R-:W-:-:S03]  /*1e340*/  @!P6 IMAD.IADD R85, R85, 0x1, -R8 ;  /* 0x000000015555e824 */ /* 0x000fc600078e0a08 */
[----:B------:R0:W-:Y:S04]  /*1e350*/  STL [R1+0x698], R13 ;  /* 0x0006980d01007387 */ /* 0x0001e80000100800 */
[----:B------:R-:W-:Y:S01]  /*1e360*/  STL [R1+0x694], R15 ;  /* 0x0006940f01007387 */ /* 0x000fe20000100800 */
[----:B---3--:R-:W-:-:S03]  /*1e370*/  IMAD.MOV.U32 R22, RZ, RZ, R85 ;  /* 0x000000ffff167224 */ /* 0x008fc600078e0055 */
[----:B0-----:R-:W3:Y:S04]  /*1e380*/  LDL.LU R13, [R1+0x1a0] ;  /* 0x0001a000010d7983 */ /* 0x001ee80000300800 */
[----:B------:R-:W3:Y:S01]  /*1e390*/  LDL R85, [R1+0x1170] ;  /* 0x0011700001557983 */ /* 0x000ee20000100800 */
[----:B------:R-:W-:-:S03]  /*1e3a0*/  @!P1 IMAD.MOV R22, RZ, RZ, -R22 ;  /* 0x000000ffff169224 */ /* 0x000fc600078e0a16 */
[----:B--2---:R0:W-:Y:S02]  /*1e3b0*/  STL [R1+0x50], R10 ;  /* 0x0000500a01007387 */ /* 0x0041e40000100800 */
[----:B0-----:R-:W-:-:S04]  /*1e3c0*/  IADD3 R10, P6, PT, R24, R7, RZ ;  /* 0x00000007180a7210 */ /* 0x001fc80007fde0ff */
[----:B------:R-:W-:Y:S02]  /*1e3d0*/  LEA.HI.X.SX32 R15, R24, R6, 0x1, P6 ;  /* 0x00000006180f7211 */ /* 0x000fe400030f0eff */
[----:B------:R-:W-:Y:S01]  /*1e3e0*/  SEL R24, R11, R22, !P4 ;  /* 0x000000160b187207 */ /* 0x000fe20006000000 */
[----:B------:R-:W-:Y:S02]  /*1e3f0*/  @P0 IMAD.MOV.U32 R22, RZ, RZ, R10 ;  /* 0x000000ffff160224 */ /* 0x000fe400078e000a */
[----:B------:R-:W-:-:S05]  /*1e400*/  @P0 IMAD.MOV.U32 R23, RZ, RZ, R15 ;  /* 0x000000ffff170224 */ /* 0x000fca00078e000f */
[----:B------:R0:W2:Y:S01]  /*1e410*/  @P0 LDG.E.U8 R3, desc[UR18][R22.64] ;  /* 0x0000001216030981 */ /* 0x0000a2000c1e1100 */
[----:B------:R-:W-:Y:S01]  /*1e420*/  @!P5 IMAD.IADD R5, R5, 0x1, -R8 ;  /* 0x000000010505d824 */ /* 0x000fe200078e0a08 */
[----:B------:R-:W-:-:S04]  /*1e430*/  ISETP.GT.U32.AND P5, PT, R8, R4, PT ;  /* 0x000000040800720c */ /* 0x000fc80003fa4070 */
[----:B------:R-:W-:Y:S01]  /*1e440*/  ISETP.GT.U32.AND P3, PT, R8, R5, PT ;  /* 0x000000050800720c */ /* 0x000fe20003f64070 */
[----:B-1----:R-:W-:Y:S01]  /*1e450*/  IMAD R24, R24, UR5, RZ ;  /* 0x0000000518187c24 */ /* 0x002fe2000f8e02ff */
[----:B------:R-:W-:Y:S01]  /*1e460*/  ISETP.GT.U32.AND P1, PT, R8, R14, PT ;  /* 0x0000000e0800720c */ /* 0x000fe20003f24070 */
[----:B------:R1:W-:Y:S01]  /*1e470*/  STL [R1+0x6a0], R10 ;  /* 0x0006a00a01007387 */ /* 0x0003e20000100800 */
[----:B------:R-:W-:Y:S01]  /*1e480*/  ISETP.GE.AND P6, PT, R16, RZ, PT ;  /* 0x000000ff1000720c */ /* 0x000fe20003fc6270 */
[----:B------:R-:W2:Y:S02]  /*1e490*/  LDCU UR5, c[0x0][0x3b0] ;  /* 0x00007600ff0577ac */ /* 0x000ea40008000800 */
[----:B------:R3:W-:Y:S02]  /*1e4a0*/  STL [R1+0x69c], R15 ;  /* 0x00069c0f01007387 */ /* 0x0007e40000100800 */
[----:B------:R-:W-:-:S04]  /*1e4b0*/  @!P5 IMAD.IADD R4, R4, 0x1, -R8 ;  /* 0x000000010404d824 */ /* 0x000fc800078e0a08 */
[----:B------:R-:W-:Y:S01]  /*1e4c0*/  @!P3 IMAD.IADD R5, R5, 0x1, -R8 ;  /* 0x000000010505b824 */ /* 0x000fe200078e0a08 */
[C---:B-1----:R-:W-:Y:S01]  /*1e4d0*/  IADD3 R10, P3, PT, R24.reuse, R7, RZ ;  /* 0x00000007180a7210 */ /* 0x042fe20007f7e0ff */
[----:B0-----:R-:W-:Y:S01]  /*1e4e0*/  IMAD.MOV.U32 R23, RZ, RZ, R4 ;  /* 0x000000ffff177224 */ /* 0x001fe200078e0004 */
[----:B---3--:R-:W3:Y:S02]  /*1e4f0*/  LDL R15, [R1+0x1158] ;  /* 0x00115800010f7983 */ /* 0x008ee40000100800 */
[----:B------:R-:W-:Y:S01]  /*1e500*/  LEA.HI.X.SX32 R24, R24, R6, 0x1, P3 ;  /* 0x0000000618187211 */ /* 0x000fe200018f0eff */
[----:B------:R-:W-:Y:S01]  /*1e510*/  @!P1 IMAD.IADD R14, R14, 0x1, -R8 ;  /* 0x000000010e0e9824 */ /* 0x000fe200078e0a08 */
[----:B------:R-:W3:Y:S01]  /*1e520*/  LDL.LU R16, [R1+0x19c] ;  /* 0x00019c0001107983 */ /* 0x000ee20000300800 */
[----:B----4-:R-:W-:Y:S02]  /*1e530*/  ISETP.GE.AND P1, PT, R25, RZ, PT ;  /* 0x000000ff1900720c */ /* 0x010fe40003f26270 */
[----:B------:R-:W-:Y:S01]  /*1e540*/  @P0 IMAD.MOV.U32 R25, RZ, RZ, R24 ;  /* 0x000000ffff190224 */ /* 0x000fe200078e0018 */
[----:B------:R-:W-:Y:S01]  /*1e550*/  PRMT R22, RZ, 0x7610, R22 ;  /* 0x00007610ff167816 */ /* 0x000fe20000000016 */
[----:B--2---:R-:W-:Y:S04]  /*1e560*/  STL [R1+0x12cc], R3 ;  /* 0x0012cc0301007387 */ /* 0x004fe80000100800 */
[----:B------:R-:W2:Y:S04]  /*1e570*/  LDL.LU R4, [R1+0x1334] ;  /* 0x0013340001047983 */ /* 0x000ea80000300800 */
[----:B------:R-:W-:Y:S04]  /*1e580*/  STL [R1+0x6b8], R10 ;  /* 0x0006b80a01007387 */ /* 0x000fe80000100800 */
[----:B------:R0:W-:Y:S02]  /*1e590*/  STL [R1+0x6b4], R24 ;  /* 0x0006b41801007387 */ /* 0x0001e40000100800 */
[----:B0-----:R-:W-:-:S02]  /*1e5a0*/  @P0 IMAD.MOV.U32 R24, RZ, RZ, R10 ;  /* 0x000000ffff180224 */ /* 0x001fc400078e000a */
[----:B------:R-:W-:Y:S01]  /*1e5b0*/  @!P6 IMAD.MOV R23, RZ, RZ, -R23 ;  /* 0x000000ffff17e224 */ /* 0x000fe200078e0a17 */
[C---:B------:R-:W-:Y:S01]  /*1e5c0*/  ISETP.GT.U32.AND P3, PT, R8.reuse, R14, PT ;  /* 0x0000000e0800720c */ /* 0x040fe20003f64070 */
[----:B------:R-:W4:Y:S04]  /*1e5d0*/  LDL.LU R10, [R1+0x194] ;  /* 0x00019400010a7983 */ /* 0x000f280000300800 */
[----:B------:R0:W2:Y:S01]  /*1e5e0*/  @P0 LDG.E.U8 R22, desc[UR18][R24.64] ;  /* 0x0000001218160981 */ /* 0x0000a2000c1e1100 */
[----:B------:R-:W-:Y:S02]  /*1e5f0*/  ISETP.GT.U32.AND P6, PT, R8, R13, PT ;  /* 0x0000000d0800720c */ /* 0x000fe40003fc4070 */
[----:B------:R-:W-:-:S05]  /*1e600*/  SEL R23, R11, R23, !P4 ;  /* 0x000000170b177207 */ /* 0x000fca0006000000 */
[----:B0-----:R-:W-:Y:S01]  /*1e610*/  IMAD R24, R23, UR4, RZ ;  /* 0x0000000417187c24 */ /* 0x001fe2000f8e02ff */
[----:B------:R-:W-:Y:S01]  /*1e620*/  PRMT R2, RZ, 0x7610, R2 ;  /* 0x00007610ff027816 */ /* 0x000fe20000000002 */
[----:B------:R-:W-:-:S04]  /*1e630*/  @!P3 IMAD.IADD R14, R14, 0x1, -R8 ;  /* 0x000000010e0eb824 */ /* 0x000fc800078e0a08 */
[----:B------:R-:W-:Y:S01]  /*1e640*/  @!P6 IMAD.IADD R13, R13, 0x1, -R8 ;  /* 0x000000010d0de824 */ /* 0x000fe200078e0a08 */
[----:B---3--:R-:W-:Y:S01]  /*1e650*/  ISETP.GE.AND P3, PT, R15, RZ, PT ;  /* 0x000000ff0f00720c */ /* 0x008fe20003f66270 */
[----:B--2---:R0:W-:Y:S01]  /*1e660*/  STL [R1+0x48], R22 ;  /* 0x0000481601007387 */ /* 0x0041e20000100800 */
[----:B------:R-:W-:Y:S01]  /*1e670*/  ISETP.GT.U32.AND P5, PT, R8, R17, PT ;  /* 0x000000110800720c */ /* 0x000fe20003fa4070 */
[----:B------:R-:W1:Y:S01]  /*1e680*/  LDCU UR4, c[0x0][0x3b0] ;  /* 0x00007600ff0477ac */ /* 0x000e620008000800 */
[----:B0-----:R-:W-:Y:S01]  /*1e690*/  IMAD.MOV.U32 R22, RZ, RZ, R5 ;  /* 0x000000ffff167224 */ /* 0x001fe200078e0005 */
[----:B------:R-:W-:-:S04]  /*1e6a0*/  IADD3 R5, P6, PT, R24, R7, RZ ;  /* 0x0000000718057210 */ /* 0x000fc80007fde0ff */
[----:B------:R-:W-:Y:S01]  /*1e6b0*/  LEA.HI.X.SX32 R15, R24, R6, 0x1, P6 ;  /* 0x00000006180f7211 */ /* 0x000fe200030f0eff */
[----:B------:R-:W-:-:S04]  /*1e6c0*/  @P0 IMAD.MOV.U32 R24, RZ, RZ, R5 ;  /* 0x000000ffff180224 */ /* 0x000fc800078e0005 */
[----:B------:R-:W-:-:S05]  /*1e6d0*/  @P0 IMAD.MOV.U32 R25, RZ, RZ, R15 ;  /* 0x000000ffff190224 */ /* 0x000fca00078e000f */
[----:B------:R-:W2:Y:S01]  /*1e6e0*/  @P0 LDG.E.U8 R2, desc[UR18][R24.64] ;  /* 0x0000001218020981 */ /* 0x000ea2000c1e1100 */
[----:B------:R-:W-:Y:S01]  /*1e6f0*/  @!P1 IMAD.MOV R22, RZ, RZ, -R22 ;  /* 0x000000ffff169224 */ /* 0x000fe200078e0a16 */
[----:B------:R-:W-:Y:S02]  /*1e700*/  ISETP.GE.AND P1, PT, R85, RZ, PT ;  /* 0x000000ff5500720c */ /* 0x000fe40003f26270 */
[----:B------:R-:W3:Y:S04]  /*1e710*/  LDL R85, [R1+0x115c] ;  /* 0x00115c0001557983 */ /* 0x000ee80000100800 */
[----:B------:R-:W-:Y:S04]  /*1e720*/  STL [R1+0x6c0], R5 ;  /* 0x0006c00501007387 */ /* 0x000fe80000100800 */
[----:B------:R-:W-:Y:S01]  /*1e730*/  STL [R1+0x6bc], R15 ;  /* 0x0006bc0f01007387 */ /* 0x000fe20000100800 */
[----:B------:R-:W-:Y:S01]  /*1e740*/  @!P5 IMAD.IADD R17, R17, 0x1, -R8 ;  /* 0x000000011111d824 */ /* 0x000fe200078e0a08 */
[----:B------:R-:W-:-:S04]  /*1e750*/  SEL R22, R11, R22, !P4 ;  /* 0x000000160b167207 */ /* 0x000fc80006000000 */
[----:B------:R-:W-:Y:S01]  /*1e760*/  ISETP.GT.U32.AND P5, PT, R8, R17, PT ;  /* 0x000000110800720c */ /* 0x000fe20003fa4070 */
[----:B------:R-:W-:Y:S02]  /*1e770*/  IMAD.MOV.U32 R23, RZ, RZ, R14 ;  /* 0x000000ffff177224 */ /* 0x000fe400078e000e */
[----:B------:R-:W-:Y:S01]  /*1e780*/  IMAD R22, R22, UR5, RZ ;  /* 0x0000000516167c24 */ /* 0x000fe2000f8e02ff */
[----:B------:R-:W-:Y:S01]  /*1e790*/  ISETP.GT.U32.AND P6, PT, R8, R13, PT ;  /* 0x0000000d0800720c */ /* 0x000fe20003fc4070 */
[----:B------:R-:W-:Y:S01]  /*1e7a0*/  @!P1 IMAD.MOV R23, RZ, RZ, -R23 ;  /* 0x000000ffff179224 */ /* 0x000fe200078e0a17 */
[----:B------:R-:W-:Y:S01]  /*1e7b0*/  PRMT R4, RZ, 0x7610, R4 ;  /* 0x00007610ff047816 */ /* 0x000fe20000000004 */
[----:B------:R-:W0:Y:S01]  /*1e7c0*/  LDCU UR5, c[0x0][0x3b0] ;  /* 0x00007600ff0577ac */ /* 0x000e220008000800 */
[----:B------:R-:W-:-:S05]  /*1e7d0*/  IADD3 R14, P1, PT, R22, R7, RZ ;  /* 0x00000007160e7210 */ /* 0x000fca0007f3e0ff */
[----:B------:R-:W-:Y:S01]  /*1e7e0*/  @!P5 IMAD.IADD R17, R17, 0x1, -R8 ;  /* 0x000000011111d824 */ /* 0x000fe200078e0a08 */
[----:B--2---:R2:W-:Y:S04]  /*1e7f0*/  STL [R1+0x44], R2 ;  /* 0x0000440201007387 */ /* 0x0045e80000100800 */
[----:B--2---:R-:W2:Y:S01]  /*1e800*/  LDL R2, [R1+0x116c] ;  /* 0x00116c0001027983 */ /* 0x004ea20000100800 */
[----:B------:R-:W-:Y:S02]  /*1e810*/  ISETP.GT.U32.AND P5, PT, R8, R16, PT ;  /* 0x000000100800720c */ /* 0x000fe40003fa4070 */
[----:B------:R-:W-:Y:S01]  /*1e820*/  LEA.HI.X.SX32 R15, R22, R6, 0x1, P1 ;  /* 0x00000006160f7211 */ /* 0x000fe200008f0eff */
[----:B------:R-:W-:Y:S02]  /*1e830*/  @P0 IMAD.MOV.U32 R24, RZ, RZ, R14 ;  /* 0x000000ffff180224 */ /* 0x000fe400078e000e */
[----:B------:R-:W-:-:S02]  /*1e840*/  IMAD.MOV.U32 R22, RZ, RZ, R17 ;  /* 0x000000ffff167224 */ /* 0x000fc400078e0011 */
[----:B------:R-:W-:Y:S02]  /*1e850*/  @P0 IMAD.MOV.U32 R25, RZ, RZ, R15 ;  /* 0x000000ffff190224 */ /* 0x000fe400078e000f */
[----:B------:R-:W-:-:S03]  /*1e860*/  @!P3 IMAD.MOV R22, RZ, RZ, -R22 ;  /* 0x000000ffff16b224 */ /* 0x000fc600078e0a16 */
[----:B------:R0:W2:Y:S01]  /*1e870*/  @P0 LDG.E.U8 R4, desc[UR18][R24.64] ;  /* 0x0000001218040981 */ /* 0x0000a2000c1e1100 */
[--C-:B------:R-:W-:Y:S01]  /*1e880*/  @!P5 IMAD.IADD R16, R16, 0x1, -R8.reuse ;  /* 0x000000011010d824 */ /* 0x100fe200078e0a08 */
[----:B---3--:R-:W-:Y:S01]  /*1e890*/  ISETP.GE.AND P5, PT, R85, RZ, PT ;  /* 0x000000ff5500720c */ /* 0x008fe20003fa6270 */
[----:B------:R-:W-:-:S03]  /*1e8a0*/  @!P6 IMAD.IADD R13, R13, 0x1, -R8 ;  /* 0x000000010d0de824 */ /* 0x000fc600078e0a08 */
[----:B------:R-:W-:Y:S02]  /*1e8b0*/  ISETP.GT.U32.AND P3, PT, R8, R16, PT ;  /* 0x000000100800720c */ /* 0x000fe40003f64070 */
[C---:B0-----:R-:W-:Y:S02]  /*1e8c0*/  SEL R24, R11.reuse, R23, !P4 ;  /* 0x000000170b187207 */ /* 0x041fe40006000000 */
[----:B------:R-:W-:-:S03]  /*1e8d0*/  SEL R23, R11, R22, !P4 ;  /* 0x000000160b177207 */ /* 0x000fc60006000000 */
[----:B------:R-:W-:Y:S01]  /*1e8e0*/  IMAD R24, R24, UR12, RZ ;  /* 0x0000000c18187c24 */ /* 0x000fe2000f8e02ff */
[----:B------:R-:W-:Y:S01]  /*1e8f0*/  STL [R1+0x6c8], R14 ;  /* 0x0006c80e01007387 */ /* 0x000fe20000100800 */
[----:B------:R-:W-:Y:S01]  /*1e900*/  IMAD.MOV.U32 R22, RZ, RZ, R13 ;  /* 0x000000ffff167224 */ /* 0x000fe200078e000d */
[----:B------:R-:W-:Y:S01]  /*1e910*/  PRMT R12, RZ, 0x7610, R12 ;  /* 0x00007610ff0c7816 */ /* 0x000fe2000000000c */
[----:B-1----:R-:W-:Y:S01]  /*1e920*/  IMAD R23, R23, UR4, RZ ;  /* 0x0000000417177c24 */ /* 0x002fe2000f8e02ff */
[-C--:B------:R-:W-:Y:S01]  /*1e930*/  IADD3 R13, P6, PT, R24, R7.reuse, RZ ;  /* 0x00000007180d7210 */ /* 0x080fe20007fde0ff */
[----:B------:R-:W3:Y:S01]  /*1e940*/  LDL.LU R5, [R1+0x190] ;  /* 0x0001900001057983 */ /* 0x000ee20000300800 */
[----:B------:R-:W-:Y:S01]  /*1e950*/  @!P5 IMAD.MOV R22, RZ, RZ, -R22 ;  /* 0x000000ffff16d224 */ /* 0x000fe200078e0a16 */
[----:B------:R-:W-:Y:S01]  /*1e960*/  PRMT R18, RZ, 0x7610, R18 ;  /* 0x00007610ff127816 */ /* 0x000fe20000000012 */
[----:B------:R-:W-:Y:S01]  /*1e970*/  @!P3 IMAD.IADD R16, R16, 0x1, -R8 ;  /* 0x000000011010b824 */ /* 0x000fe200078e0a08 */
[----:B------:R0:W-:Y:S01]  /*1e980*/  STL [R1+0x6c4], R15 ;  /* 0x0006c40f01007387 */ /* 0x0001e20000100800 */
[----:B------:R-:W-:Y:S01]  /*1e990*/  IADD3 R25, P5, PT, R23, R7, RZ ;  /* 0x0000000717197210 */ /* 0x000fe20007fbe0ff */
[----:B------:R-:W1:Y:S02]  /*1e9a0*/  LDCU UR4, c[0x0][0x3b0] ;  /* 0x00007600ff0477ac */ /* 0x000e640008000800 */
[----:B------:R-:W3:Y:S01]  /*1e9b0*/  LDL R85, [R1+0x1154] ;  /* 0x0011540001557983 */ /* 0x000ee20000100800 */
[----:B----4-:R-:W-:Y:S01]  /*1e9c0*/  ISETP.GT.U32.AND P1, PT, R8, R10, PT ;  /* 0x0000000a0800720c */ /* 0x010fe20003f24070 */
[----:B------:R-:W4:Y:S01]  /*1e9d0*/  LDCU UR12, c[0x0][0x3b0] ;  /* 0x00007600ff0c77ac */ /* 0x000f220008000800 */
[----:B0-----:R-:W-:-:S02]  /*1e9e0*/  LEA.HI.X.SX32 R15, R24, R6, 0x1, P6 ;  /* 0x00000006180f7211 */ /* 0x001fc400030f0eff */
[----:B------:R-:W-:Y:S01]  /*1e9f0*/  SEL R24, R11, R22, !P4 ;  /* 0x000000160b187207 */ /* 0x000fe20006000000 */
[----:B------:R-:W-:Y:S01]  /*1ea00*/  @P0 IMAD.MOV.U32 R22, RZ, RZ, R13 ;  /* 0x000000ffff160224 */ /* 0x000fe200078e000d */
[----:B--2---:R-:W-:Y:S02]  /*1ea10*/  ISETP.GE.AND P3, PT, R2, RZ, PT ;  /* 0x000000ff0200720c */ /* 0x004fe40003f66270 */
[----:B------:R-:W-:Y:S01]  /*1ea20*/  LEA.HI.X.SX32 R2, R23, R6, 0x1, P5 ;  /* 0x0000000617027211 */ /* 0x000fe200028f0eff */
[----:B------:R-:W-:-:S05]  /*1ea30*/  @P0 IMAD.MOV.U32 R23, RZ, RZ, R15 ;  /* 0x000000ffff170224 */ /* 0x000fca00078e000f */
[----:B------:R0:W2:Y:S04]  /*1ea40*/  @P0 LDG.E.U8 R12, desc[UR18][R22.64] ;  /* 0x00000012160c0981 */ /* 0x0000a8000c1e1100 */
[----:B------:R1:W-:Y:S01]  /*1ea50*/  STL [R1+0x40], R4 ;  /* 0x0000400401007387 */ /* 0x0003e20000100800 */
[----:B0-----:R-:W-:Y:S02]  /*1ea60*/  @P0 IMAD.MOV.U32 R22, RZ, RZ, R25 ;  /* 0x000000ffff160224 */ /* 0x001fe400078e0019 */
[----:B------:R-:W-:Y:S01]  /*1ea70*/  @P0 IMAD.MOV.U32 R23, RZ, RZ, R2 ;  /* 0x000000ffff170224 */ /* 0x000fe200078e0002 */
[----:B-1----:R-:W3:Y:S04]  /*1ea80*/  LDL.LU R4, [R1+0x188] ;  /* 0x0001880001047983 */ /* 0x002ee80000300800 */
[----:B------:R-:W4:Y:S04]  /*1ea90*/  LDL.LU R17, [R1+0x184] ;  /* 0x0001840001117983 */ /* 0x000f280000300800 */
[----:B------:R-:W-:Y:S04]  /*1eaa0*/  STL [R1+0x6d0], R13 ;  /* 0x0006d00d01007387 */ /* 0x000fe80000100800 */
[----:B------:R-:W-:Y:S04]  /*1eab0*/  STL [R1+0x6d8], R25 ;  /* 0x0006d81901007387 */ /* 0x000fe80000100800 */
[----:B------:R-:W4:Y:S04]  /*1eac0*/  LDL R14, [R1+0x1198] ;  /* 0x00119800010e7983 */ /* 0x000f280000100800 */
[----:B------:R0:W-:Y:S04]  /*1ead0*/  STL [R1+0x6cc], R15 ;  /* 0x0006cc0f01007387 */ /* 0x0001e80000100800 */
[----:B------:R1:W4:Y:S04]  /*1eae0*/  @P0 LDG.E.U8 R18, desc[UR18][R22.64] ;  /* 0x0000001216120981 */ /* 0x000328000c1e1100 */
[----:B0-----:R-:W4:Y:S04]  /*1eaf0*/  LDL.LU R15, [R1+0x1330] ;  /* 0x00133000010f7983 */ /* 0x001f280000300800 */
[----:B------:R-:W4:Y:S04]  /*1eb00*/  LDL.LU R13, [R1+0x132c] ;  /* 0x00132c00010d7983 */ /* 0x000f280000300800 */
[----:B------:R-:W-:Y:S04]  /*1eb10*/  STL [R1+0x6d4], R2 ;  /* 0x0006d40201007387 */ /* 0x000fe80000100800 */
[----:B--2---:R0:W-:Y:S04]  /*1eb20*/  STL [R1+0x3c], R12 ;  /* 0x00003c0c01007387 */ /* 0x0041e80000100800 */
[----:B0-----:R-:W2:Y:S04]  /*1eb30*/  LDL.LU R12, [R1+0x1328] ;  /* 0x00132800010c7983 */ /* 0x001ea80000300800 */
[----:B------:R-:W2:Y:S01]  /*1eb40*/  LDL.LU R2, [R1+0x1324] ;  /* 0x0013240001027983 */ /* 0x000ea20000300800 */
[----:B-1----:R-:W-:-:S02]  /*1eb50*/  IMAD.MOV.U32 R22, RZ, RZ, R16 ;  /* 0x000000ffff167224 */ /* 0x002fc400078e0010 */
[----:B------:R-:W-:Y:S01]  /*1eb60*/  IMAD R24, R24, UR5, RZ ;  /* 0x0000000518187c24 */ /* 0x000fe2000f8e02ff */
[----:B---3--:R-:W-:Y:S01]  /*1eb70*/  ISETP.GE.AND P5, PT, R85, RZ, PT ;  /* 0x000000ff5500720c */ /* 0x008fe20003fa6270 */
[----:B------:R-:W-:Y:S01]  /*1eb80*/  @!P3 IMAD.MOV R22, RZ, RZ, -R22 ;  /* 0x000000ffff16b224 */ /* 0x000fe200078e0a16 */
[----:B------:R-:W3:Y:S01]  /*1eb90*/  LDL.LU R85, [R1+0x180] ;  /* 0x0001800001557983 */ /* 0x000ee20000300800 */
[----:B------:R-:W-:Y:S01]  /*1eba0*/  @!P1 IMAD.IADD R10, R10, 0x1, -R8 ;  /* 0x000000010a0a9824 */ /* 0x000fe200078e0a08 */
[C---:B------:R-:W-:Y:S01]  /*1ebb0*/  IADD3 R16, P3, PT, R24.reuse, R7, RZ ;  /* 0x0000000718107210 */ /* 0x040fe20007f7e0ff */
[----:B------:R-:W0:Y:S04]  /*1ebc0*/  LDCU UR5, c[0x0][0x3b0] ;  /* 0x00007600ff0577ac */ /* 0x000e280008000800 */
[----:B------:R-:W-:Y:S04]  /*1ebd0*/  STL [R1+0x6e0], R16 ;  /* 0x0006e01001007387 */ /* 0x000fe80000100800 */
[----:B----4-:R1:W-:Y:S02]  /*1ebe0*/  STL [R1+0x38], R18 ;  /* 0x0000381201007387 */ /* 0x0103e40000100800 */
[----:B-1----:R-:W-:Y:S01]  /*1ebf0*/  LEA.HI.X.SX32 R18, R24, R6, 0x1, P3 ;  /* 0x0000000618127211 */ /* 0x002fe200018f0eff */
[----:B------:R-:W-:-:S04]  /*1ec00*/  @P0 IMAD.MOV.U32 R24, RZ, RZ, R16 ;  /* 0x000000ffff180224 */ /* 0x000fc800078e0010 */
        /* <DEDUP_REMOVED lines=10> */
[----:B------:R-:W-:Y:S01]  /*1ecb0*/  PRMT R13, RZ, 0x7610, R13 ;  /* 0x00007610ff0d7816 */ /* 0x000fe2000000000d */
[----:B------:R-:W4:Y:S01]  /*1ecc0*/  LDL.LU R10, [R1+0x1320] ;  /* 0x00132000010a7983 */ /* 0x000f220000300800 */
[----:B------:R-:W-:Y:S01]  /*1ecd0*/  IADD3 R16, P5, PT, R23, R7, RZ ;  /* 0x0000000717107210 */ /* 0x000fe20007fbe0ff */
[----:B------:R-:W0:Y:S01]  /*1ece0*/  LDCU UR13, c[0x0][0x3b0] ;  /* 0x00007600ff0d77ac */ /* 0x000e220008000800 */
[----:B------:R-:W-:Y:S02]  /*1ecf0*/  SEL R22, R11, R22, !P4 ;  /* 0x000000160b167207 */ /* 0x000fe40006000000 */
[----:B------:R-:W-:-:S03]  /*1ed00*/  LEA.HI.X.SX32 R23, R23, R6, 0x1, P5 ;  /* 0x0000000617177211 */ /* 0x000fc600028f0eff */
[----:B-1----:R-:W-:Y:S01]  /*1ed10*/  IMAD R24, R22, UR4, RZ ;  /* 0x0000000416187c24 */ /* 0x002fe2000f8e02ff */
[----:B------:R1:W-:Y:S01]  /*1ed20*/  STL [R1+0x6dc], R18 ;  /* 0x0006dc1201007387 */ /* 0x0003e20000100800 */
[----:B------:R-:W-:Y:S01]  /*1ed30*/  @P0 IMAD.MOV.U32 R22, RZ, RZ, R16 ;  /* 0x000000ffff160224 */ /* 0x000fe200078e0010 */
[----:B------:R-:W-:Y:S01]  /*1ed40*/  ISETP.GT.U32.AND P6, PT, R8, R5, PT ;  /* 0x000000050800720c */ /* 0x000fe20003fc4070 */
[----:B------:R-:W-:Y:S01]  /*1ed50*/  @!P1 IMAD.IADD R4, R4, 0x1, -R8 ;  /* 0x0000000104049824 */ /* 0x000fe200078e0a08 */
[----:B------:R-:W-:Y:S01]  /*1ed60*/  ISETP.GT.U32.AND P3, PT, R8, R17, PT ;  /* 0x000000110800720c */ /* 0x000fe20003f64070 */
[----:B------:R-:W0:Y:S01]  /*1ed70*/  LDCU UR4, c[0x0][0x3b0] ;  /* 0x00007600ff0477ac */ /* 0x000e220008000800 */
[----:B------:R0:W3:Y:S01]  /*1ed80*/  @P0 LDG.E.U8 R13, desc[UR18][R22.64] ;  /* 0x00000012160d0981 */ /* 0x0000e2000c1e1100 */
[----:B------:R-:W-:-:S03]  /*1ed90*/  ISETP.GE.AND P1, PT, R14, RZ, PT ;  /* 0x000000ff0e00720c */ /* 0x000fc60003f26270 */
[----:B-1----:R-:W3:Y:S04]  /*1eda0*/  LDL.LU R18, [R1+0x17c] ;  /* 0x00017c0001127983 */ /* 0x002ee80000300800 */
[----:B--2---:R-:W-:Y:S04]  /*1edb0*/  STL [R1+0x12d0], R2 ;  /* 0x0012d00201007387 */ /* 0x004fe80000100800 */
[----:B------:R-:W2:Y:S04]  /*1edc0*/  LDL R25, [R1+0x1184] ;  /* 0x0011840001197983 */ /* 0x000ea80000100800 */
[----:B------:R-:W-:Y:S04]  /*1edd0*/  STL [R1+0x6f8], R16 ;  /* 0x0006f81001007387 */ /* 0x000fe80000100800 */
[----:B------:R-:W2:Y:S04]  /*1ede0*/  LDL.LU R14, [R1+0x174] ;  /* 0x00017400010e7983 */ /* 0x000ea80000300800 */
[----:B------:R1:W-:Y:S04]  /*1edf0*/  STL [R1+0x6f4], R23 ;  /* 0x0006f41701007387 */ /* 0x0003e80000100800 */
[----:B-1----:R-:W2:Y:S01]  /*1ee00*/  LDL R23, [R1+0x1180] ;  /* 0x0011800001177983 */ /* 0x002ea20000100800 */
[----:B------:R-:W-:-:S05]  /*1ee10*/  @!P6 IMAD.IADD R5, R5, 0x1, -R8 ;  /* 0x000000010505e824 */ /* 0x000fca00078e0a08 */
[----:B------:R-:W-:Y:S01]  /*1ee20*/  ISETP.GT.U32.AND P6, PT, R8, R5, PT ;  /* 0x000000050800720c */ /* 0x000fe20003fc4070 */
[----:B------:R-:W-:-:S12]  /*1ee30*/  @!P3 IMAD.IADD R17, R17, 0x1, -R8 ;  /* 0x000000011111b824 */ /* 0x000fd800078e0a08 */
[----:B------:R-:W-:-:S04]  /*1ee40*/  @!P6 IMAD.IADD R5, R5, 0x1, -R8 ;  /* 0x000000010505e824 */ /* 0x000fc800078e0a08 */
[----:B0-----:R-:W-:Y:S02]  /*1ee50*/  IMAD.MOV.U32 R22, RZ, RZ, R5 ;  /* 0x000000ffff167224 */ /* 0x001fe400078e0005 */
[----:B------:R-:W2:Y:S01]  /*1ee60*/  LDL R5, [R1+0x1188] ;  /* 0x0011880001057983 */ /* 0x000ea20000100800 */
[C---:B------:R-:W-:Y:S01]  /*1ee70*/  ISETP.GT.U32.AND P3, PT, R8.reuse, R17, PT ;  /* 0x000000110800720c */ /* 0x040fe20003f64070 */
[----:B------:R-:W-:Y:S02]  /*1ee80*/  @!P1 IMAD.MOV R22, RZ, RZ, -R22 ;  /* 0x000000ffff169224 */ /* 0x000fe400078e0a16 */
[----:B---3--:R0:W-:Y:S01]  /*1ee90*/  STL [R1+0x30], R13 ;  /* 0x0000300d01007387 */ /* 0x0081e20000100800 */
[----:B------:R-:W-:Y:S02]  /*1eea0*/  ISETP.GT.U32.AND P1, PT, R8, R85, PT ;  /* 0x000000550800720c */ /* 0x000fe40003f24070 */
[----:B0-----:R-:W-:-:S04]  /*1eeb0*/  IADD3 R13, P6, PT, R24, R7, RZ ;  /* 0x00000007180d7210 */ /* 0x001fc80007fde0ff */
[----:B------:R-:W-:Y:S02]  /*1eec0*/  LEA.HI.X.SX32 R16, R24, R6, 0x1, P6 ;  /* 0x0000000618107211 */ /* 0x000fe400030f0eff */
[----:B------:R-:W-:Y:S01]  /*1eed0*/  SEL R24, R11, R22, !P4 ;  /* 0x000000160b187207 */ /* 0x000fe20006000000 */
[----:B------:R-:W-:Y:S01]  /*1eee0*/  @P0 IMAD.MOV.U32 R22, RZ, RZ, R13 ;  /* 0x000000ffff160224 */ /* 0x000fe200078e000d */
[----:B----4-:R-:W-:-:S03]  /*1eef0*/  PRMT R10, RZ, 0x7610, R10 ;  /* 0x00007610ff0a7816 */ /* 0x010fc6000000000a */
[----:B------:R-:W-:Y:S01]  /*1ef00*/  IMAD R24, R24, UR5, RZ ;  /* 0x0000000518187c24 */ /* 0x000fe2000f8e02ff */
[----:B------:R-:W-:Y:S01]  /*1ef10*/  STL [R1+0x700], R13 ;  /* 0x0007000d01007387 */ /* 0x000fe20000100800 */
[--C-:B------:R-:W-:Y:S01]  /*1ef20*/  @!P3 IMAD.IADD R17, R17, 0x1, -R8.reuse ;  /* 0x000000011111b824 */ /* 0x100fe200078e0a08 */
[----:B------:R-:W-:Y:S01]  /*1ef30*/  PRMT R19, RZ, 0x7610, R19 ;  /* 0x00007610ff137816 */ /* 0x000fe20000000013 */
[----:B------:R-:W-:Y:S01]  /*1ef40*/  @!P1 IMAD.IADD R85, R85, 0x1, -R8 ;  /* 0x0000000155559824 */ /* 0x000fe200078e0a08 */
[----:B------:R0:W-:Y:S01]  /*1ef50*/  STL [R1+0x6fc], R16 ;  /* 0x0006fc1001007387 */ /* 0x0001e20000100800 */
[----:B------:R-:W-:Y:S01]  /*1ef60*/  ISETP.GT.U32.AND P5, PT, R8, R4, PT ;  /* 0x000000040800720c */ /* 0x000fe20003fa4070 */
[----:B------:R-:W1:Y:S01]  /*1ef70*/  LDCU UR5, c[0x0][0x3b0] ;  /* 0x00007600ff0577ac */ /* 0x000e620008000800 */
[----:B--2---:R-:W-:Y:S02]  /*1ef80*/  ISETP.GE.AND P1, PT, R25, RZ, PT ;  /* 0x000000ff1900720c */ /* 0x004fe40003f26270 */
[----:B------:R-:W-:Y:S01]  /*1ef90*/  ISETP.GE.AND P6, PT, R23, RZ, PT ;  /* 0x000000ff1700720c */ /* 0x000fe20003fc6270 */
[----:B------:R-:W-:Y:S01]  /*1efa0*/  @P0 IMAD.MOV.U32 R23, RZ, RZ, R16 ;  /* 0x000000ffff170224 */ /* 0x000fe200078e0010 */
[----:B0-----:R-:W-:-:S04]  /*1efb0*/  IADD3 R16, P3, PT, R24, R7, RZ ;  /* 0x0000000718107210 */ /* 0x001fc80007f7e0ff */
[----:B------:R0:W2:Y:S02]  /*1efc0*/  @P0 LDG.E.U8 R10, desc[UR18][R22.64] ;  /* 0x00000012160a0981 */ /* 0x0000a4000c1e1100 */
[----:B0-----:R-:W-:Y:S01]  /*1efd0*/  LEA.HI.X.SX32 R22, R24, R6, 0x1, P3 ;  /* 0x0000000618167211 */ /* 0x001fe200018f0eff */
[----:B------:R-:W-:-:S04]  /*1efe0*/  @P0 IMAD.MOV.U32 R24, RZ, RZ, R16 ;  /* 0x000000ffff180224 */ /* 0x000fc800078e0010 */
[----:B------:R-:W-:-:S05]  /*1eff0*/  @P0 IMAD.MOV.U32 R25, RZ, RZ, R22 ;  /* 0x000000ffff190224 */ /* 0x000fca00078e0016 */
[----:B------:R0:W3:Y:S01]  /*1f000*/  @P0 LDG.E.U8 R19, desc[UR18][R24.64] ;  /* 0x0000001218130981 */ /* 0x0000e2000c1e1100 */
[----:B------:R-:W-:-:S04]  /*1f010*/  @!P5 IMAD.IADD R4, R4, 0x1, -R8 ;  /* 0x000000010404d824 */ /* 0x000fc800078e0a08 */
[----:B------:R-:W-:-:S04]  /*1f020*/  IMAD.MOV.U32 R23, RZ, RZ, R4 ;  /* 0x000000ffff177224 */ /* 0x000fc800078e0004 */
[----:B------:R-:W-:Y:S01]  /*1f030*/  @!P6 IMAD.MOV R23, RZ, RZ, -R23 ;  /* 0x000000ffff17e224 */ /* 0x000fe200078e0a17 */
[----:B------:R-:W-:-:S04]  /*1f040*/  ISETP.GT.U32.AND P6, PT, R8, R14, PT ;  /* 0x0000000e0800720c */ /* 0x000fc80003fc4070 */
[----:B------:R-:W-:-:S05]  /*1f050*/  SEL R23, R11, R23, !P4 ;  /* 0x000000170b177207 */ /* 0x000fca0006000000 */
[----:B0-----:R-:W-:Y:S01]  /*1f060*/  IMAD R24, R23, UR4, RZ ;  /* 0x0000000417187c24 */ /* 0x001fe2000f8e02ff */
[----:B------:R-:W-:Y:S01]  /*1f070*/  PRMT R12, RZ, 0x7610, R12 ;  /* 0x00007610ff0c7816 */ /* 0x000fe2000000000c */
[----:B------:R-:W0:Y:S02]  /*1f080*/  LDCU UR4, c[0x0][0x3b0] ;  /* 0x00007600ff0477ac */ /* 0x000e240008000800 */
[----:B------:R-:W-:Y:S01]  /*1f090*/  @!P6 IMAD.IADD R14, R14, 0x1, -R8 ;  /* 0x000000010e0ee824 */ /* 0x000fe200078e0a08 */
[----:B--2---:R2:W-:Y:S04]  /*1f0a0*/  STL [R1+0x2c], R10 ;  /* 0x00002c0a01007387 */ /* 0x0045e80000100800 */
[----:B--2---:R-:W2:Y:S04]  /*1f0b0*/  LDL R10, [R1+0x117c] ;  /* 0x00117c00010a7983 */ /* 0x004ea80000100800 */
[----:B------:R-:W4:Y:S04]  /*1f0c0*/  LDL.LU R13, [R1+0x178] ;  /* 0x00017800010d7983 */ /* 0x000f280000300800 */
[----:B------:R-:W2:Y:S04]  /*1f0d0*/  LDL.LU R4, [R1+0x131c] ;  /* 0x00131c0001047983 */ /* 0x000ea80000300800 */
[----:B------:R0:W-:Y:S04]  /*1f0e0*/  STL [R1+0x708], R16 ;  /* 0x0007081001007387 */ /* 0x0001e80000100800 */
[----:B------:R1:W-:Y:S04]  /*1f0f0*/  STL [R1+0x704], R22 ;  /* 0x0007041601007387 */ /* 0x0003e80000100800 */
[----:B0-----:R-:W2:Y:S01]  /*1f100*/  LDL.LU R16, [R1+0x170] ;  /* 0x0001700001107983 */ /* 0x001ea20000300800 */
[----:B-1----:R-:W-:Y:S01]  /*1f110*/  IMAD.MOV.U32 R22, RZ, RZ, R17 ;  /* 0x000000ffff167224 */ /* 0x002fe200078e0011 */
[----:B------:R-:W-:-:S03]  /*1f120*/  IADD3 R17, P6, PT, R24, R7, RZ ;  /* 0x0000000718117210 */ /* 0x000fc60007fde0ff */
[----:B------:R-:W-:Y:S01]  /*1f130*/  @!P1 IMAD.MOV R22, RZ, RZ, -R22 ;  /* 0x000000ffff169224 */ /* 0x000fe200078e0a16 */
[----:B------:R-:W-:Y:S02]  /*1f140*/  ISETP.GE.AND P1, PT, R5, RZ, PT ;  /* 0x000000ff0500720c */ /* 0x000fe40003f26270 */
[----:B------:R-:W2:Y:S04]  /*1f150*/  LDL R5, [R1+0x1178] ;  /* 0x0011780001057983 */ /* 0x000ea80000100800 */
[----:B------:R-:W-:Y:S04]  /*1f160*/  STL [R1+0x710], R17 ;  /* 0x0007101101007387 */ /* 0x000fe80000100800 */
[----:B---3--:R0:W-:Y:S02]  /*1f170*/  STL [R1+0x28], R19 ;  /* 0x0000281301007387 */ /* 0x0081e40000100800 */
[----:B0-----:R-:W-:Y:S01]  /*1f180*/  LEA.HI.X.SX32 R19, R24, R6, 0x1, P6 ;  /* 0x0000000618137211 */ /* 0x001fe200030f0eff */
[----:B------:R-:W-:-:S04]  /*1f190*/  @P0 IMAD.MOV.U32 R24, RZ, RZ, R17 ;  /* 0x000000ffff180224 */ /* 0x000fc800078e0011 */
[----:B------:R-:W-:-:S05]  /*1f1a0*/  @P0 IMAD.MOV.U32 R25, RZ, RZ, R19 ;  /* 0x000000ffff190224 */ /* 0x000fca00078e0013 */
[----:B------:R-:W3:Y:S04]  /*1f1b0*/  @P0 LDG.E.U8 R12, desc[UR18][R24.64] ;  /* 0x00000012180c0981 */ /* 0x000ee8000c1e1100 */
[----:B------:R-:W-:Y:S01]  /*1f1c0*/  STL [R1+0x70c], R19 ;  /* 0x00070c1301007387 */ /* 0x000fe20000100800 */
[C---:B------:R-:W-:Y:S02]  /*1f1d0*/  ISETP.GT.U32.AND P5, PT, R8.reuse, R18, PT ;  /* 0x000000120800720c */ /* 0x040fe40003fa4070 */
[----:B------:R-:W-:Y:S02]  /*1f1e0*/  ISETP.GT.U32.AND P3, PT, R8, R85, PT ;  /* 0x000000550800720c */ /* 0x000fe40003f64070 */
[----:B------:R-:W-:-:S09]  /*1f1f0*/  SEL R22, R11, R22, !P4 ;  /* 0x000000160b167207 */ /* 0x000fd20006000000 */
[----:B------:R-:W-:-:S05]  /*1f200*/  @!P5 IMAD.IADD R18, R18, 0x1, -R8 ;  /* 0x000000011212d824 */ /* 0x000fca00078e0a08 */
[----:B------:R-:W-:Y:S01]  /*1f210*/  ISETP.GT.U32.AND P5, PT, R8, R18, PT ;  /* 0x000000120800720c */ /* 0x000fe20003fa4070 */
[----:B------:R-:W-:Y:S02]  /*1f220*/  @!P3 IMAD.IADD R85, R85, 0x1, -R8 ;  /* 0x000000015555b824 */ /* 0x000fe400078e0a08 */
[----:B------:R-:W-:Y:S01]  /*1f230*/  IMAD R22, R22, UR5, RZ ;  /* 0x0000000516167c24 */ /* 0x000fe2000f8e02ff */
[----:B------:R-:W-:Y:S01]  /*1f240*/  ISETP.GT.U32.AND P6, PT, R8, R14, PT ;  /* 0x0000000e0800720c */ /* 0x000fe20003fc4070 */
[----:B------:R-:W-:Y:S01]  /*1f250*/  IMAD.MOV.U32 R23, RZ, RZ, R85 ;  /* 0x000000ffff177224 */ /* 0x000fe200078e0055 */
[----:B------:R-:W-:Y:S01]  /*1f260*/  PRMT R2, RZ, 0x7610, R2 ;  /* 0x00007610ff027816 */ /* 0x000fe20000000002 */
[----:B------:R-:W0:Y:S02]  /*1f270*/  LDCU UR5, c[0x0][0x3b0] ;  /* 0x00007600ff0577ac */ /* 0x000e240008000800 */
[----:B------:R-:W-:Y:S01]  /*1f280*/  @!P1 IMAD.MOV R23, RZ, RZ, -R23 ;  /* 0x000000ffff179224 */ /* 0x000fe200078e0a17 */
[----:B---3--:R1:W-:Y:S04]  /*1f290*/  STL [R1+0x24], R12 ;  /* 0x0000240c01007387 */ /* 0x0083e80000100800 */
[----:B-1----:R-:W3:Y:S01]  /*1f2a0*/  LDL R12, [R1+0x11c8] ;  /* 0x0011c800010c7983 */ /* 0x002ee20000100800 */
[----:B--2---:R-:W-:Y:S01]  /*1f2b0*/  ISETP.GE.AND P3, PT, R10, RZ, PT ;  /* 0x000000ff0a00720c */ /* 0x004fe20003f66270 */
[----:B------:R-:W-:Y:S01]  /*1f2c0*/  @!P5 IMAD.IADD R18, R18, 0x1, -R8 ;  /* 0x000000011212d824 */ /* 0x000fe200078e0a08 */
[----:B----4-:R-:W-:-:S02]  /*1f2d0*/  ISETP.GT.U32.AND P5, PT, R8, R13, PT ;  /* 0x0000000d0800720c */ /* 0x010fc40003fa4070 */
[----:B------:R-:W-:-:S04]  /*1f2e0*/  IADD3 R10, P1, PT, R22, R7, RZ ;  /* 0x00000007160a7210 */ /* 0x000fc80007f3e0ff */
[----:B------:R-:W-:Y:S01]  /*1f2f0*/  LEA.HI.X.SX32 R17, R22, R6, 0x1, P1 ;  /* 0x0000000616117211 */ /* 0x000fe200008f0eff */
[----:B------:R-:W-:Y:S02]  /*1f300*/  @P0 IMAD.MOV.U32 R24, RZ, RZ, R10 ;  /* 0x000000ffff180224 */ /* 0x000fe400078e000a */
[----:B------:R-:W-:Y:S02]  /*1f310*/  IMAD.MOV.U32 R22, RZ, RZ, R18 ;  /* 0x000000ffff167224 */ /* 0x000fe400078e0012 */
[----:B------:R-:W-:Y:S02]  /*1f320*/  @P0 IMAD.MOV.U32 R25, RZ, RZ, R17 ;  /* 0x000000ffff190224 */ /* 0x000fe400078e0011 */
[----:B------:R-:W-:Y:S01]  /*1f330*/  @!P5 IMAD.IADD R13, R13, 0x1, -R8 ;  /* 0x000000010d0dd824 */ /* 0x000fe200078e0a08 */
[----:B------:R-:W-:Y:S01]  /*1f340*/  ISETP.GE.AND P5, PT, R5, RZ, PT ;  /* 0x000000ff0500720c */ /* 0x000fe20003fa6270 */
[----:B------:R-:W-:Y:S01]  /*1f350*/  @!P3 IMAD.MOV R22, RZ, RZ, -R22 ;  /* 0x000000ffff16b224 */ /* 0x000fe200078e0a16 */
[----:B------:R1:W2:Y:S02]  /*1f360*/  @P0 LDG.E.U8 R2, desc[UR18][R24.64] ;  /* 0x0000001218020981 */ /* 0x0002a4000c1e1100 */
[----:B------:R-:W-:Y:S01]  /*1f370*/  ISETP.GT.U32.AND P3, PT, R8, R13, PT ;  /* 0x0000000d0800720c */ /* 0x000fe20003f64070 */
[----:B------:R-:W-:Y:S01]  /*1f380*/  @!P6 IMAD.IADD R14, R14, 0x1, -R8 ;  /* 0x000000010e0ee824 */ /* 0x000fe200078e0a08 */
[----:B-1----:R-:W-:-:S02]  /*1f390*/  SEL R24, R11, R23, !P4 ;  /* 0x000000170b187207 */ /* 0x002fc40006000000 */
[----:B------:R-:W-:-:S03]  /*1f3a0*/  SEL R23, R11, R22, !P4 ;  /* 0x000000160b177207 */ /* 0x000fc60006000000 */
[----:B------:R-:W-:Y:S01]  /*1f3b0*/  IMAD R24, R24, UR12, RZ ;  /* 0x0000000c18187c24 */ /* 0x000fe2000f8e02ff */
[----:B------:R-:W-:Y:S01]  /*1f3c0*/  PRMT R4, RZ, 0x7610, R4 ;  /* 0x00007610ff047816 */ /* 0x000fe20000000004 */
[----:B------:R-:W-:Y:S01]  /*1f3d0*/  IMAD.MOV.U32 R22, RZ, RZ, R14 ;  /* 0x000000ffff167224 */ /* 0x000fe200078e000e */
[----:B------:R1:W-:Y:S01]  /*1f3e0*/  STL [R1+0x718], R10 ;  /* 0x0007180a01007387 */ /* 0x0003e20000100800 */
[----:B------:R-:W-:Y:S01]  /*1f3f0*/  IMAD R23, R23, UR4, RZ ;  /* 0x0000000417177c24 */ /* 0x000fe2000f8e02ff */
[CC--:B------:R-:W-:Y:S01]  /*1f400*/  IADD3 R18, P6, PT, R24.reuse, R7.reuse, RZ ;  /* 0x0000000718127210 */ /* 0x0c0fe20007fde0ff */
[----:B------:R-:W-:Y:S01]  /*1f410*/  @!P5 IMAD.MOV R22, RZ, RZ, -R22 ;  /* 0x000000ffff16d224 */ /* 0x000fe200078e0a16 */
[----:B------:R-:W4:Y:S01]  /*1f420*/  LDL.LU R85, [R1+0x16c] ;  /* 0x00016c0001557983 */ /* 0x000f220000300800 */
[----:B------:R-:W-:Y:S01]  /*1f430*/  @!P3 IMAD.IADD R13, R13, 0x1, -R8 ;  /* 0x000000010d0db824 */ /* 0x000fe200078e0a08 */
[----:B------:R-:W-:Y:S01]  /*1f440*/  IADD3 R25, P5, PT, R23, R7, RZ ;  /* 0x0000000717197210 */ /* 0x000fe20007fbe0ff */
[----:B------:R-:W0:Y:S01]  /*1f450*/  LDCU UR4, c[0x0][0x3b0] ;  /* 0x00007600ff0477ac */ /* 0x000e220008000800 */
[----:B------:R-:W-:-:S02]  /*1f460*/  LEA.HI.X.SX32 R19, R24, R6, 0x1, P6 ;  /* 0x0000000618137211 */ /* 0x000fc400030f0eff */
[----:B------:R-:W-:Y:S01]  /*1f470*/  SEL R24, R11, R22, !P4 ;  /* 0x000000160b187207 */ /* 0x000fe20006000000 */
[----:B------:R-:W-:Y:S01]  /*1f480*/  @P0 IMAD.MOV.U32 R22, RZ, RZ, R18 ;  /* 0x000000ffff160224 */ /* 0x000fe200078e0012 */
[----:B------:R-:W-:Y:S01]  /*1f490*/  PRMT R15, RZ, 0x7610, R15 ;  /* 0x00007610ff0f7816 */ /* 0x000fe2000000000f */
[----:B------:R-:W0:Y:S01]  /*1f4a0*/  LDCU UR12, c[0x0][0x3b0] ;  /* 0x00007600ff0c77ac */ /* 0x000e220008000800 */
[----:B---3--:R-:W-:Y:S02]  /*1f4b0*/  ISETP.GE.AND P3, PT, R12, RZ, PT ;  /* 0x000000ff0c00720c */ /* 0x008fe40003f66270 */
[----:B------:R-:W-:Y:S01]  /*1f4c0*/  LEA.HI.X.SX32 R12, R23, R6, 0x1, P5 ;  /* 0x00000006170c7211 */ /* 0x000fe200028f0eff */
[----:B------:R-:W-:-:S05]  /*1f4d0*/  @P0 IMAD.MOV.U32 R23, RZ, RZ, R19 ;  /* 0x000000ffff170224 */ /* 0x000fca00078e0013 */
[----:B------:R3:W4:Y:S04]  /*1f4e0*/  @P0 LDG.E.U8 R4, desc[UR18][R22.64] ;  /* 0x0000001216040981 */ /* 0x000728000c1e1100 */
[----:B------:R0:W-:Y:S04]  /*1f4f0*/  STL [R1+0x714], R17 ;  /* 0x0007141101007387 */ /* 0x0001e80000100800 */
[----:B--2---:R-:W-:Y:S01]  /*1f500*/  STL [R1+0x12d4], R2 ;  /* 0x0012d40201007387 */ /* 0x004fe20000100800 */
[----:B---3--:R-:W-:Y:S02]  /*1f510*/  @P0 IMAD.MOV.U32 R22, RZ, RZ, R25 ;  /* 0x000000ffff160224 */ /* 0x008fe400078e0019 */
[----:B------:R-:W-:Y:S01]  /*1f520*/  @P0 IMAD.MOV.U32 R23, RZ, RZ, R12 ;  /* 0x000000ffff170224 */ /* 0x000fe200078e000c */
[----:B-1----:R-:W2:Y:S04]  /*1f530*/  LDL R10, [R1+0x11a4] ;  /* 0x0011a400010a7983 */ /* 0x002ea80000100800 */
[----:B------:R-:W3:Y:S04]  /*1f540*/  LDL.LU R5, [R1+0x168] ;  /* 0x0001680001057983 */ /* 0x000ee80000300800 */
[----:B0-----:R-:W3:Y:S04]  /*1f550*/  LDL.LU R17, [R1+0x15c] ;  /* 0x00015c0001117983 */ /* 0x001ee80000300800 */
[----:B------:R-:W-:Y:S04]  /*1f560*/  STL [R1+0x720], R18 ;  /* 0x0007201201007387 */ /* 0x000fe80000100800 */
[----:B------:R-:W-:Y:S04]  /*1f570*/  STL [R1+0x738], R25 ;  /* 0x0007381901007387 */ /* 0x000fe80000100800 */
[----:B------:R-:W3:Y:S04]  /*1f580*/  LDL R14, [R1+0x11a8] ;  /* 0x0011a800010e7983 */ /* 0x000ee80000100800 */
[----:B------:R0:W-:Y:S04]  /*1f590*/  STL [R1+0x71c], R19 ;  /* 0x00071c1301007387 */ /* 0x0001e80000100800 */
[----:B------:R1:W3:Y:S04]  /*1f5a0*/  @P0 LDG.E.U8 R15, desc[UR18][R22.64] ;  /* 0x00000012160f0981 */ /* 0x0002e8000c1e1100 */
[----:B0-----:R-:W3:Y:S04]  /*1f5b0*/  LDL.LU R19, [R1+0x1318] ;  /* 0x0013180001137983 */ /* 0x001ee80000300800 */
[----:B------:R-:W3:Y:S04]  /*1f5c0*/  LDL.LU R18, [R1+0x1314] ;  /* 0x0013140001127983 */ /* 0x000ee80000300800 */
[----:B------:R0:W-:Y:S04]  /*1f5d0*/  STL [R1+0x734], R12 ;  /* 0x0007340c01007387 */ /* 0x0001e80000100800 */
[----:B----4-:R-:W-:Y:S04]  /*1f5e0*/  STL [R1+0x12d8], R4 ;  /* 0x0012d80401007387 */ /* 0x010fe80000100800 */
[----:B0-----:R-:W4:Y:S01]  /*1f5f0*/  LDL.LU R12, [R1+0x1310] ;  /* 0x00131000010c7983 */ /* 0x001f220000300800 */
[----:B-1----:R-:W-:-:S02]  /*1f600*/  IMAD.MOV.U32 R22, RZ, RZ, R13 ;  /* 0x000000ffff167224 */ /* 0x002fc400078e000d */
[----:B------:R-:W-:Y:S01]  /*1f610*/  IMAD R24, R24, UR5, RZ ;  /* 0x0000000518187c24 */ /* 0x000fe2000f8e02ff */
[----:B------:R-:W-:Y:S01]  /*1f620*/  ISETP.GT.U32.AND P1, PT, R8, R16, PT ;  /* 0x000000100800720c */ /* 0x000fe20003f24070 */
[----:B------:R-:W-:Y:S01]  /*1f630*/  @!P3 IMAD.MOV R22, RZ, RZ, -R22 ;  /* 0x000000ffff16b224 */ /* 0x000fe200078e0a16 */
[----:B--2---:R-:W-:Y:S01]  /*1f640*/  ISETP.GE.AND P5, PT, R10, RZ, PT ;  /* 0x000000ff0a00720c */ /* 0x004fe20003fa6270 */
[----:B------:R-:W0:Y:S01]  /*1f650*/  LDCU UR5, c[0x0][0x3b0] ;  /* 0x00007600ff0577ac */ /* 0x000e220008000800 */
[C---:B------:R-:W-:Y:S01]  /*1f660*/  IADD3 R13, P3, PT, R24.reuse, R7, RZ ;  /* 0x00000007180d7210 */ /* 0x040fe20007f7e0ff */
[----:B------:R-:W2:Y:S04]  /*1f670*/  LDL.LU R10, [R1+0x158] ;  /* 0x00015800010a7983 */ /* 0x000ea80000300800 */
[----:B------:R-:W-:Y:S04]  /*1f680*/  STL [R1+0x740], R13 ;  /* 0x0007400d01007387 */ /* 0x000fe80000100800 */
[----:B---3--:R1:W-:Y:S02]  /*1f690*/  STL [R1+0x18], R15 ;  /* 0x0000180f01007387 */ /* 0x0083e40000100800 */
[----:B-1----:R-:W-:Y:S01]  /*1f6a0*/  LEA.HI.X.SX32 R15, R24, R6, 0x1, P3 ;  /* 0x00000006180f7211 */ /* 0x002fe200018f0eff */
[----:B------:R-:W-:-:S04]  /*1f6b0*/  @P0 IMAD.MOV.U32 R24, RZ, RZ, R13 ;  /* 0x000000ffff180224 */ /* 0x000fc800078e000d */
[----:B------:R-:W-:Y:S01]  /*1f6c0*/  @P0 IMAD.MOV.U32 R25, RZ, RZ, R15 ;  /* 0x000000ffff190224 */ /* 0x000fe200078e000f */
[----:B----4-:R-:W-:-:S06]  /*1f6d0*/  PRMT R12, RZ, 0x7610, R12 ;  /* 0x00007610ff0c7816 */ /* 0x010fcc000000000c */
[----:B------:R1:W3:Y:S01]  /*1f6e0*/  @P0 LDG.E.U8 R12, desc[UR18][R24.64] ;  /* 0x00000012180c0981 */ /* 0x0002e2000c1e1100 */
[----:B------:R-:W-:-:S05]  /*1f6f0*/  @!P1 IMAD.IADD R16, R16, 0x1, -R8 ;  /* 0x0000000110109824 */ /* 0x000fca00078e0a08 */
[----:B------:R-:W-:Y:S02]  /*1f700*/  ISETP.GT.U32.AND P1, PT, R8, R16, PT ;  /* 0x000000100800720c */ /* 0x000fe40003f24070 */
[----:B------:R-:W-:Y:S01]  /*1f710*/  SEL R23, R11, R22, !P4 ;  /* 0x000000160b177207 */ /* 0x000fe20006000000 */
[----:B------:R4:W-:Y:S04]  /*1f720*/  STL [R1+0x73c], R15 ;  /* 0x00073c0f01007387 */ /* 0x0009e80000100800 */
[----:B------:R-:W-:Y:S01]  /*1f730*/  IMAD R23, R23, UR13, RZ ;  /* 0x0000000d17177c24 */ /* 0x000fe2000f8e02ff */
[----:B------:R-:W2:Y:S01]  /*1f740*/  LDL R13, [R1+0x1190] ;  /* 0x00119000010d7983 */ /* 0x000ea20000100800 */
[----:B------:R-:W-:Y:S01]  /*1f750*/  PRMT R4, RZ, 0x7610, R4 ;  /* 0x00007610ff047816 */ /* 0x000fe20000000004 */
[----:B------:R-:W0:Y:S03]  /*1f760*/  LDCU UR13, c[0x0][0x3b0] ;  /* 0x00007600ff0d77ac */ /* 0x000e260008000800 */
[----:B------:R-:W-:Y:S01]  /*1f770*/  @!P1 IMAD.IADD R16, R16, 0x1, -R8 ;  /* 0x0000000110109824 */ /* 0x000fe200078e0a08 */
[----:B----4-:R-:W4:Y:S03]  /*1f780*/  LDL.LU R15, [R1+0x154] ;  /* 0x00015400010f7983 */ /* 0x010f260000300800 */
[----:B------:R-:W-:-:S04]  /*1f790*/  IMAD.MOV.U32 R22, RZ, RZ, R16 ;  /* 0x000000ffff167224 */ /* 0x000fc800078e0010 */
[----:B------:R-:W-:-:S05]  /*1f7a0*/  @!P5 IMAD.MOV R22, RZ, RZ, -R22 ;  /* 0x000000ffff16d224 */ /* 0x000fca00078e0a16 */
[----:B------:R-:W-:-:S05]  /*1f7b0*/  SEL R22, R11, R22, !P4 ;  /* 0x000000160b167207 */ /* 0x000fca0006000000 */
[----:B-1----:R-:W-:Y:S01]  /*1f7c0*/  IMAD R24, R22, UR4, RZ ;  /* 0x0000000416187c24 */ /* 0x002fe2000f8e02ff */
[----:B------:R-:W-:Y:S01]  /*1f7d0*/  ISETP.GT.U32.AND P6, PT, R8, R85, PT ;  /* 0x000000550800720c */ /* 0x000fe20003fc4070 */
[----:B------:R-:W1:Y:S01]  /*1f7e0*/  LDCU UR4, c[0x0][0x3b0] ;  /* 0x00007600ff0477ac */ /* 0x000e620008000800 */
[----:B---3--:R3:W-:Y:S02]  /*1f7f0*/  STL [R1+0x14], R12 ;  /* 0x0000140c01007387 */ /* 0x0087e40000100800 */
[----:B---3--:R-:W-:-:S04]  /*1f800*/  IADD3 R12, P5, PT, R23, R7, RZ ;  /* 0x00000007170c7210 */ /* 0x008fc80007fbe0ff */
[----:B------:R-:W-:Y:S01]  /*1f810*/  LEA.HI.X.SX32 R16, R23, R6, 0x1, P5 ;  /* 0x0000000617107211 */ /* 0x000fe200028f0eff */
[----:B------:R-:W-:-:S04]  /*1f820*/  @P0 IMAD.MOV.U32 R22, RZ, RZ, R12 ;  /* 0x000000ffff160224 */ /* 0x000fc800078e000c */
[----:B------:R-:W-:-:S05]  /*1f830*/  @P0 IMAD.MOV.U32 R23, RZ, RZ, R16 ;  /* 0x000000ffff170224 */ /* 0x000fca00078e0010 */
[----:B------:R3:W2:Y:S01]  /*1f840*/  @P0 LDG.E.U8 R4, desc[UR18][R22.64] ;  /* 0x0000001216040981 */ /* 0x0006a2000c1e1100 */
[----:B------:R-:W-:Y:S01]  /*1f850*/  ISETP.GT.U32.AND P1, PT, R8, R5, PT ;  /* 0x000000050800720c */ /* 0x000fe20003f24070 */
[----:B------:R-:W-:-:S05]  /*1f860*/  @!P6 IMAD.IADD R85, R85, 0x1, -R8 ;  /* 0x000000015555e824 */ /* 0x000fca00078e0a08 */
[----:B------:R-:W-:-:S07]  /*1f870*/  ISETP.GT.U32.AND P6, PT, R8, R85, PT ;  /* 0x000000550800720c */ /* 0x000fce0003fc4070 */
[--C-:B------:R-:W-:Y:S01]  /*1f880*/  @!P1 IMAD.IADD R5, R5, 0x1, -R8.reuse ;  /* 0x0000000105059824 */ /* 0x100fe200078e0a08 */
[----:B------:R-:W-:Y:S02]  /*1f890*/  ISETP.GE.AND P1, PT, R14, RZ, PT ;  /* 0x000000ff0e00720c */ /* 0x000fe40003f26270 */
[----:B------:R-:W4:Y:S03]  /*1f8a0*/  LDL R14, [R1+0x11a0] ;  /* 0x0011a000010e7983 */ /* 0x000f260000100800 */
[----:B------:R-:W-:Y:S01]  /*1f8b0*/  @!P6 IMAD.IADD R85, R85, 0x1, -R8 ;  /* 0x000000015555e824 */ /* 0x000fe200078e0a08 */
[----:B------:R-:W-:Y:S04]  /*1f8c0*/  STL [R1+0x748], R12 ;  /* 0x0007480c01007387 */ /* 0x000fe80000100800 */
[----:B------:R0:W-:Y:S01]  /*1f8d0*/  STL [R1+0x744], R16 ;  /* 0x0007441001007387 */ /* 0x0001e20000100800 */
[----:B---3--:R-:W-:-:S04]  /*1f8e0*/  IMAD.MOV.U32 R22, RZ, RZ, R85 ;  /* 0x000000ffff167224 */ /* 0x008fc800078e0055 */
[----:B------:R-:W-:Y:S01]  /*1f8f0*/  @!P1 IMAD.MOV R22, RZ, RZ, -R22 ;  /* 0x000000ffff169224 */ /* 0x000fe200078e0a16 */
[----:B0-----:R-:W3:Y:S01]  /*1f900*/  LDL.LU R16, [R1+0x14c] ;  /* 0x00014c0001107983 */ /* 0x001ee20000300800 */
[----:B------:R-:W-:-:S03]  /*1f910*/  PRMT R2, RZ, 0x7610, R2 ;  /* 0x00007610ff027816 */ /* 0x000fc60000000002 */
[----:B--2---:R0:W-:Y:S01]  /*1f920*/  STL [R1+0x12dc], R4 ;  /* 0x0012dc0401007387 */ /* 0x0041e20000100800 */
[C---:B------:R-:W-:Y:S02]  /*1f930*/  ISETP.GT.U32.AND P3, PT, R8.reuse, R17, PT ;  /* 0x000000110800720c */ /* 0x040fe40003f64070 */
[----:B------:R-:W-:Y:S01]  /*1f940*/  ISETP.GT.U32.AND P1, PT, R8, R10, PT ;  /* 0x0000000a0800720c */ /* 0x000fe20003f24070 */
[----:B------:R-:W2:Y:S01]  /*1f950*/  LDL R85, [R1+0x119c] ;  /* 0x00119c0001557983 */ /* 0x000ea20000100800 */
[----:B0-----:R-:W-:-:S04]  /*1f960*/  IADD3 R4, P6, PT, R24, R7, RZ ;  /* 0x0000000718047210 */ /* 0x001fc80007fde0ff */
[----:B------:R-:W-:Y:S02]  /*1f970*/  LEA.HI.X.SX32 R12, R24, R6, 0x1, P6 ;  /* 0x00000006180c7211 */ /* 0x000fe400030f0eff */
[----:B------:R-:W-:Y:S01]  /*1f980*/  SEL R24, R11, R22, !P4 ;  /* 0x000000160b187207 */ /* 0x000fe20006000000 */
[----:B------:R-:W-:Y:S02]  /*1f990*/  @P0 IMAD.MOV.U32 R22, RZ, RZ, R4 ;  /* 0x000000ffff160224 */ /* 0x000fe400078e0004 */
[----:B------:R-:W-:-:S05]  /*1f9a0*/  @P0 IMAD.MOV.U32 R23, RZ, RZ, R12 ;  /* 0x000000ffff170224 */ /* 0x000fca00078e000c */
[----:B------:R0:W2:Y:S01]  /*1f9b0*/  @P0 LDG.E.U8 R2, desc[UR18][R22.64] ;  /* 0x0000001216020981 */ /* 0x0000a2000c1e1100 */
[----:B------:R-:W-:-:S05]  /*1f9c0*/  @!P3 IMAD.IADD R17, R17, 0x1, -R8 ;  /* 0x000000011111b824 */ /* 0x000fca00078e0a08 */
[C---:B------:R-:W-:Y:S02]  /*1f9d0*/  ISETP.GT.U32.AND P3, PT, R8.reuse, R17, PT ;  /* 0x000000110800720c */ /* 0x040fe40003f64070 */
[----:B------:R-:W-:Y:S01]  /*1f9e0*/  ISETP.GT.U32.AND P5, PT, R8, R5, PT ;  /* 0x000000050800720c */ /* 0x000fe20003fa4070 */
[----:B------:R-:W-:Y:S01]  /*1f9f0*/  IMAD R24, R24, UR5, RZ ;  /* 0x0000000518187c24 */ /* 0x000fe2000f8e02ff */
[----:B------:R0:W-:Y:S01]  /*1fa00*/  STL [R1+0x750], R4 ;  /* 0x0007500401007387 */ /* 0x0001e20000100800 */
[--C-:B------:R-:W-:Y:S01]  /*1fa10*/  @!P1 IMAD.IADD R10, R10, 0x1, -R8.reuse ;  /* 0x000000010a0a9824 */ /* 0x100fe200078e0a08 */
[----:B----4-:R-:W-:Y:S01]  /*1fa20*/  ISETP.GE.AND P1, PT, R14, RZ, PT ;  /* 0x000000ff0e00720c */ /* 0x010fe20003f26270 */
[----:B------:R-:W4:Y:S06]  /*1fa30*/  LDCU UR5, c[0x0][0x3b0] ;  /* 0x00007600ff0577ac */ /* 0x000f2c0008000800 */
[--C-:B------:R-:W-:Y:S01]  /*1fa40*/  @!P3 IMAD.IADD R17, R17, 0x1, -R8.reuse ;  /* 0x000000011111b824 */ /* 0x100fe200078e0a08 */
[C---:B0-----:R-:W-:Y:S01]  /*1fa50*/  IADD3 R4, P3, PT, R24.reuse, R7, RZ ;  /* 0x0000000718047210 */ /* 0x041fe20007f7e0ff */
[----:B------:R-:W-:Y:S01]  /*1fa60*/  @!P5 IMAD.IADD R5, R5, 0x1, -R8 ;  /* 0x000000010505d824 */ /* 0x000fe200078e0a08 */
[----:B------:R0:W-:Y:S02]  /*1fa70*/  STL [R1+0x74c], R12 ;  /* 0x00074c0c01007387 */ /* 0x0001e40000100800 */
[----:B------:R-:W-:-:S02]  /*1fa80*/  LEA.HI.X.SX32 R14, R24, R6, 0x1, P3 ;  /* 0x00000006180e7211 */ /* 0x000fc400018f0eff */
[----:B------:R-:W-:Y:S01]  /*1fa90*/  ISETP.GE.AND P6, PT, R13, RZ, PT ;  /* 0x000000ff0d00720c */ /* 0x000fe20003fc6270 */
[----:B------:R-:W-:Y:S01]  /*1faa0*/  IMAD.MOV.U32 R23, RZ, RZ, R5 ;  /* 0x000000ffff177224 */ /* 0x000fe200078e0005 */
[----:B------:R-:W-:Y:S01]  /*1fab0*/  PRMT R3, RZ, 0x7610, R3 ;  /* 0x00007610ff037816 */ /* 0x000fe20000000003 */
[----:B------:R-:W-:Y:S01]  /*1fac0*/  @P0 IMAD.MOV.U32 R24, RZ, RZ, R4 ;  /* 0x000000ffff180224 */ /* 0x000fe200078e0004 */
[----:B0-----:R-:W4:Y:S01]  /*1fad0*/  LDL R12, [R1+0x11d0] ;  /* 0x0011d000010c7983 */ /* 0x001f220000100800 */
[----:B------:R-:W-:-:S03]  /*1fae0*/  @P0 IMAD.MOV.U32 R25, RZ, RZ, R14 ;  /* 0x000000ffff190224 */ /* 0x000fc600078e000e */
[----:B------:R-:W4:Y:S04]  /*1faf0*/  LDL.LU R13, [R1+0x150] ;  /* 0x00015000010d7983 */ /* 0x000f280000300800 */
[----:B------:R1:W4:Y:S04]  /*1fb00*/  @P0 LDG.E.U8 R3, desc[UR18][R24.64] ;  /* 0x0000001218030981 */ /* 0x000328000c1e1100 */
[----:B--2---:R-:W-:Y:S04]  /*1fb10*/  STL [R1+0x12e0], R2 ;  /* 0x0012e00201007387 */ /* 0x004fe80000100800 */
[----:B------:R-:W2:Y:S01]  /*1fb20*/  LDL.LU R5, [R1+0x130c] ;  /* 0x00130c0001057983 */ /* 0x000ea20000300800 */
[----:B------:R-:W-:Y:S01]  /*1fb30*/  @!P6 IMAD.MOV R23, RZ, RZ, -R23 ;  /* 0x000000ffff17e224 */ /* 0x000fe200078e0a17 */
[----:B------:R-:W-:-:S02]  /*1fb40*/  ISETP.GT.U32.AND P3, PT, R8, R10, PT ;  /* 0x0000000a0800720c */ /* 0x000fc40003f64070 */
[----:B---3--:R-:W-:Y:S02]  /*1fb50*/  ISETP.GT.U32.AND P6, PT, R8, R16, PT ;  /* 0x000000100800720c */ /* 0x008fe40003fc4070 */
[----:B------:R-:W-:Y:S01]  /*1fb60*/  SEL R23, R11, R23, !P4 ;  /* 0x000000170b177207 */ /* 0x000fe20006000000 */
[----:B------:R0:W-:Y:S04]  /*1fb70*/  STL [R1+0x758], R4 ;  /* 0x0007580401007387 */ /* 0x0001e80000100800 */
[----:B-1----:R-:W-:-:S04]  /*1fb80*/  IMAD R24, R23, UR4, RZ ;  /* 0x0000000417187c24 */ /* 0x002fc8000f8e02ff */
[--C-:B------:R-:W-:Y:S02]  /*1fb90*/  @!P3 IMAD.IADD R10, R10, 0x1, -R8.reuse ;  /* 0x000000010a0ab824 */ /* 0x100fe400078e0a08 */
[----:B------:R-:W-:Y:S01]  /*1fba0*/  @!P6 IMAD.IADD R16, R16, 0x1, -R8 ;  /* 0x000000011010e824 */ /* 0x000fe200078e0a08 */
[C---:B0-----:R-:W-:Y:S01]  /*1fbb0*/  IADD3 R4, P6, PT, R24.reuse, R7, RZ ;  /* 0x0000000718047210 */ /* 0x041fe20007fde0ff */
[----:B------:R-:W-:Y:S02]  /*1fbc0*/  IMAD.MOV.U32 R23, RZ, RZ, R10 ;  /* 0x000000ffff177224 */ /* 0x000fe400078e000a */
[----:B------:R-:W-:Y:S01]  /*1fbd0*/  IMAD.MOV.U32 R22, RZ, RZ, R17 ;  /* 0x000000ffff167224 */ /* 0x000fe200078e0011 */
[----:B------:R-:W-:Y:S01]  /*1fbe0*/  LEA.HI.X.SX32 R10, R24, R6, 0x1, P6 ;  /* 0x00000006180a7211 */ /* 0x000fe200030f0eff */
[----:B------:R-:W-:Y:S01]  /*1fbf0*/  @P0 IMAD.MOV.U32 R24, RZ, RZ, R4 ;  /* 0x000000ffff180224 */ /* 0x000fe200078e0004 */
[----:B------:R0:W-:Y:S01]  /*1fc00*/  STL [R1+0x754], R14 ;  /* 0x0007540e01007387 */ /* 0x0001e20000100800 */
[----:B------:R-:W-:Y:S01]  /*1fc10*/  ISETP.GT.U32.AND P5, PT, R8, R15, PT ;  /* 0x0000000f0800720c */ /* 0x000fe20003fa4070 */
[----:B------:R-:W1:Y:S01]  /*1fc20*/  LDCU UR4, c[0x0][0x3b0] ;  /* 0x00007600ff0477ac */ /* 0x000e620008000800 */
[----:B------:R-:W-:-:S02]  /*1fc30*/  @P0 IMAD.MOV.U32 R25, RZ, RZ, R10 ;  /* 0x000000ffff190224 */ /* 0x000fc400078e000a */
[----:B------:R-:W-:Y:S01]  /*1fc40*/  @!P1 IMAD.MOV R22, RZ, RZ, -R22 ;  /* 0x000000ffff169224 */ /* 0x000fe200078e0a16 */
[----:B------:R-:W-:Y:S01]  /*1fc50*/  ISETP.GE.AND P1, PT, R85, RZ, PT ;  /* 0x000000ff5500720c */ /* 0x000fe20003f26270 */
[----:B0-----:R-:W3:Y:S04]  /*1fc60*/  LDL.LU R14, [R1+0x148] ;  /* 0x00014800010e7983 */ /* 0x001ee80000300800 */
[----:B----4-:R-:W-:Y:S04]  /*1fc70*/  STL [R1+0x12e4], R3 ;  /* 0x0012e40301007387 */ /* 0x010fe80000100800 */
[----:B------:R-:W4:Y:S04]  /*1fc80*/  LDL.LU R17, [R1+0x1308] ;  /* 0x0013080001117983 */ /* 0x000f280000300800 */
[----:B------:R-:W3:Y:S01]  /*1fc90*/  LDL R85, [R1+0x11c4] ;  /* 0x0011c40001557983 */ /* 0x000ee20000100800 */
[----:B------:R-:W-:-:S03]  /*1fca0*/  ISETP.GE.AND P3, PT, R12, RZ, PT ;  /* 0x000000ff0c00720c */ /* 0x000fc60003f66270 */
[----:B------:R-:W-:Y:S04]  /*1fcb0*/  STL [R1+0x760], R4 ;  /* 0x0007600401007387 */ /* 0x000fe80000100800 */
[----:B------:R0:W-:Y:S04]  /*1fcc0*/  STL [R1+0x75c], R10 ;  /* 0x00075c0a01007387 */ /* 0x0001e80000100800 */
[----:B------:R-:W4:Y:S01]  /*1fcd0*/  LDL R12, [R1+0x11d8] ;  /* 0x0011d800010c7983 */ /* 0x000f220000100800 */
[----:B--2---:R-:W-:Y:S01]  /*1fce0*/  PRMT R5, RZ, 0x7610, R5 ;  /* 0x00007610ff057816 */ /* 0x004fe20000000005 */
[----:B------:R-:W-:Y:S01]  /*1fcf0*/  @!P5 IMAD.IADD R15, R15, 0x1, -R8 ;  /* 0x000000010f0fd824 */ /* 0x000fe200078e0a08 */
[----:B------:R-:W-:Y:S01]  /*1fd00*/  SEL R22, R11, R22, !P4 ;  /* 0x000000160b167207 */ /* 0x000fe20006000000 */
[----:B------:R-:W-:Y:S01]  /*1fd10*/  @!P1 IMAD.MOV R23, RZ, RZ, -R23 ;  /* 0x000000ffff179224 */ /* 0x000fe200078e0a17 */
[C---:B------:R-:W-:Y:S01]  /*1fd20*/  ISETP.GT.U32.AND P6, PT, R8.reuse, R16, PT ;  /* 0x000000100800720c */ /* 0x040fe20003fc4070 */
[----:B0-----:R-:W2:Y:S04]  /*1fd30*/  LDL.LU R10, [R1+0x13c] ;  /* 0x00013c00010a7983 */ /* 0x001ea80000300800 */
[----:B------:R0:W2:Y:S01]  /*1fd40*/  @P0 LDG.E.U8 R5, desc[UR18][R24.64] ;  /* 0x0000001218050981 */ /* 0x0000a2000c1e1100 */
[----:B------:R-:W-:Y:S01]  /*1fd50*/  ISETP.GT.U32.AND P5, PT, R8, R15, PT ;  /* 0x0000000f0800720c */ /* 0x000fe20003fa4070 */
[----:B------:R-:W-:Y:S01]  /*1fd60*/  IMAD R22, R22, UR5, RZ ;  /* 0x0000000516167c24 */ /* 0x000fe2000f8e02ff */
[----:B------:R-:W-:Y:S01]  /*1fd70*/  PRMT R2, RZ, 0x7610, R2 ;  /* 0x00007610ff027816 */ /* 0x000fe20000000002 */
[----:B------:R-:W1:Y:S03]  /*1fd80*/  LDCU UR5, c[0x0][0x3b0] ;  /* 0x00007600ff0577ac */ /* 0x000e660008000800 */
[----:B------:R-:W-:-:S07]  /*1fd90*/  IADD3 R3, P1, PT, R22, R7, RZ ;  /* 0x0000000716037210 */ /* 0x000fce0007f3e0ff */
[----:B------:R-:W-:Y:S01]  /*1fda0*/  @!P5 IMAD.IADD R15, R15, 0x1, -R8 ;  /* 0x000000010f0fd824 */ /* 0x000fe200078e0a08 */
[----:B------:R-:W-:Y:S02]  /*1fdb0*/  ISETP.GT.U32.AND P5, PT, R8, R13, PT ;  /* 0x0000000d0800720c */ /* 0x000fe40003fa4070 */
[----:B------:R-:W-:Y:S01]  /*1fdc0*/  LEA.HI.X.SX32 R4, R22, R6, 0x1, P1 ;  /* 0x0000000616047211 */ /* 0x000fe200008f0eff */
[----:B------:R-:W-:Y:S02]  /*1fdd0*/  IMAD.MOV.U32 R22, RZ, RZ, R15 ;  /* 0x000000ffff167224 */ /* 0x000fe400078e000f */
[----:B0-----:R-:W-:Y:S02]  /*1fde0*/  @P0 IMAD.MOV.U32 R24, RZ, RZ, R3 ;  /* 0x000000ffff180224 */ /* 0x001fe400078e0003 */
[----:B------:R-:W-:Y:S01]  /*1fdf0*/  @P0 IMAD.MOV.U32 R25, RZ, RZ, R4 ;  /* 0x000000ffff190224 */ /* 0x000fe200078e0004 */
[----:B------:R0:W-:Y:S01]  /*1fe00*/  STL [R1+0x778], R3 ;  /* 0x0007780301007387 */ /* 0x0001e20000100800 */
[----:B------:R-:W-:-:S03]  /*1fe10*/  @!P3 IMAD.MOV R22, RZ, RZ, -R22 ;  /* 0x000000ffff16b224 */ /* 0x000fc600078e0a16 */
[----:B------:R0:W2:Y:S01]  /*1fe20*/  @P0 LDG.E.U8 R2, desc[UR18][R24.64] ;  /* 0x0000001218020981 */ /* 0x0000a2000c1e1100 */
[--C-:B------:R-:W-:Y:S02]  /*1fe30*/  @!P5 IMAD.IADD R13, R13, 0x1, -R8.reuse ;  /* 0x000000010d0dd824 */ /* 0x100fe400078e0a08 */
[----:B------:R-:W-:Y:S01]  /*1fe40*/  @!P6 IMAD.IADD R16, R16, 0x1, -R8 ;  /* 0x000000011010e824 */ /* 0x000fe200078e0a08 */
[----:B---3--:R-:W-:Y:S02]  /*1fe50*/  ISETP.GE.AND P5, PT, R85, RZ, PT ;  /* 0x000000ff5500720c */ /* 0x008fe40003fa6270 */
[C---:B0-----:R-:W-:Y:S02]  /*1fe60*/  SEL R24, R11.reuse, R23, !P4 ;  /* 0x000000170b187207 */ /* 0x041fe40006000000 */
[----:B------:R-:W-:Y:S02]  /*1fe70*/  SEL R23, R11, R22, !P4 ;  /* 0x000000160b177207 */ /* 0x000fe40006000000 */
[----:B------:R-:W-:Y:S01]  /*1fe80*/  ISETP.GT.U32.AND P3, PT, R8, R13, PT ;  /* 0x0000000d0800720c */ /* 0x000fe20003f64070 */
[----:B------:R-:W-:Y:S01]  /*1fe90*/  IMAD R24, R24, UR12, RZ ;  /* 0x0000000c18187c24 */ /* 0x000fe2000f8e02ff */
[----:B------:R-:W-:Y:S01]  /*1fea0*/  ISETP.GT.U32.AND P1, PT, R8, R14, PT ;  /* 0x0000000e0800720c */ /* 0x000fe20003f24070 */
[----:B------:R-:W-:Y:S01]  /*1feb0*/  IMAD.MOV.U32 R22, RZ, RZ, R16 ;  /* 0x000000ffff167224 */ /* 0x000fe200078e0010 */
[----:B------:R-:W-:Y:S01]  /*1fec0*/  PRMT R93, RZ, 0x7610, R93 ;  /* 0x00007610ff5d7816 */ /* 0x000fe2000000005d */
[----:B-1----:R-:W-:Y:S01]  /*1fed0*/  IMAD R23, R23, UR4, RZ ;  /* 0x0000000417177c24 */ /* 0x002fe2000f8e02ff */
[-C--:B------:R-:W-:Y:S01]  /*1fee0*/  IADD3 R16, P6, PT, R24, R7.reuse, RZ ;  /* 0x0000000718107210 */ /* 0x080fe20007fde0ff */
[----:B------:R-:W-:Y:S01]  /*1fef0*/  @!P5 IMAD.MOV R22, RZ, RZ, -R22 ;  /* 0x000000ffff16d224 */ /* 0x000fe200078e0a16 */
[----:B------:R-:W-:Y:S01]  /*1ff00*/  PRMT R92, RZ, 0x7610, R92 ;  /* 0x00007610ff5c7816 */ /* 0x000fe2000000005c */
[----:B------:R-:W0:Y:S01]  /*1ff10*/  LDCU UR4, c[0x0][0x3b0] ;  /* 0x00007600ff0477ac */ /* 0x000e220008000800 */
[----:B------:R-:W-:-:S03]  /*1ff20*/  IADD3 R3, P5, PT, R23, R7, RZ ;  /* 0x0000000717037210 */ /* 0x000fc60007fbe0ff */
[----:B------:R-:W-:Y:S01]  /*1ff30*/  @!P3 IMAD.IADD R13, R13, 0x1, -R8 ;  /* 0x000000010d0db824 */ /* 0x000fe200078e0a08 */
[----:B----4-:R-:W-:Y:S01]  /*1ff40*/  ISETP.GE.AND P3, PT, R12, RZ, PT ;  /* 0x000000ff0c00720c */ /* 0x010fe20003f66270 */
[----:B------:R-:W1:Y:S01]  /*1ff50*/  LDCU UR12, c[0x0][0x3b0] ;  /* 0x00007600ff0c77ac */ /* 0x000e620008000800 */
[----:B--2---:R2:W-:Y:S04]  /*1ff60*/  STL [R1+0x12e8], R5 ;  /* 0x0012e80501007387 */ /* 0x0045e80000100800 */
[----:B------:R3:W-:Y:S04]  /*1ff70*/  STL [R1+0x774], R4 ;  /* 0x0007740401007387 */ /* 0x0007e80000100800 */
[----:B------:R-:W4:Y:S04]  /*1ff80*/  LDL R85, [R1+0x11b0] ;  /* 0x0011b00001557983 */ /* 0x000f280000100800 */
[----:B--2---:R-:W2:Y:S04]  /*1ff90*/  LDL.LU R5, [R1+0x140] ;  /* 0x0001400001057983 */ /* 0x004ea80000300800 */
[----:B---3--:R-:W3:Y:S04]  /*1ffa0*/  LDL.LU R4, [R1+0x138] ;  /* 0x0001380001047983 */ /* 0x008ee80000300800 */
[----:B------:R-:W-:Y:S04]  /*1ffb0*/  STL [R1+0x780], R16 ;  /* 0x0007801001007387 */ /* 0x000fe80000100800 */
[----:B------:R0:W-:Y:S04]  /*1ffc0*/  STL [R1+0x788], R3 ;  /* 0x0007880301007387 */ /* 0x0001e80000100800 */
[----:B------:R-:W3:Y:S01]  /*1ffd0*/  LDL R12, [R1+0x11c0] ;  /* 0x0011c000010c7983 */ /* 0x000ee20000100800 */
[----:B------:R-:W-:-:S02]  /*1ffe0*/  LEA.HI.X.SX32 R25, R24, R6, 0x1, P6 ;  /* 0x0000000618197211 */ /* 0x000fc400030f0eff */
[----:B------:R-:W-:Y:S02]  /*1fff0*/  LEA.HI.X.SX32 R15, R23, R6, 0x1, P5 ;  /* 0x00000006170f7211 */ /* 0x000fe400028f0eff */
[----:B------:R-:W-:Y:S01]  /*20000*/  SEL R24, R11, R22, !P4 ;  /* 0x000000160b187207 */ /* 0x000fe20006000000 */
[----:B------:R-:W-:Y:S02]  /*20010*/  @P0 IMAD.MOV.U32 R22, RZ, RZ, R16 ;  /* 0x000000ffff160224 */ /* 0x000fe400078e0010 */
[----:B------:R-:W-:Y:S02]  /*20020*/  @P0 IMAD.MOV.U32 R23, RZ, RZ, R25 ;  /* 0x000000ffff170224 */ /* 0x000fe400078e0019 */
[----:B------:R-:W-:-:S03]  /*20030*/  @!P1 IMAD.IADD R14, R14, 0x1, -R8 ;  /* 0x000000010e0e9824 */ /* 0x000fc600078e0a08 */
[----:B------:R0:W3:Y:S02]  /*20040*/  @P0 LDG.E.U8 R93, desc[UR18][R22.64] ;  /* 0x00000012165d0981 */ /* 0x0000e4000c1e1100 */
[C---:B------:R-:W-:Y:S02]  /*20050*/  ISETP.GT.U32.AND P1, PT, R8.reuse, R14, PT ;  /* 0x0000000e0800720c */ /* 0x040fe40003f24070 */
[----:B------:R-:W-:Y:S01]  /*20060*/  ISETP.GT.U32.AND P6, PT, R8, R10, PT ;  /* 0x0000000a0800720c */ /* 0x000fe20003fc4070 */
[----:B0-----:R-:W-:Y:S02]  /*20070*/  @P0 IMAD.MOV.U32 R22, RZ, RZ, R3 ;  /* 0x000000ffff160224 */ /* 0x001fe400078e0003 */
[----:B------:R-:W-:Y:S02]  /*20080*/  @P0 IMAD.MOV.U32 R23, RZ, RZ, R15 ;  /* 0x000000ffff170224 */ /* 0x000fe400078e000f */
[----:B------:R-:W-:Y:S01]  /*20090*/  IMAD R24, R24, UR5, RZ ;  /* 0x0000000518187c24 */ /* 0x000fe2000f8e02ff */
[----:B------:R0:W-:Y:S05]  /*200a0*/  STL [R1+0x77c], R25 ;  /* 0x00077c1901007387 */ /* 0x0001ea0000100800 */
[--C-:B------:R-:W-:Y:S01]  /*200b0*/  @!P1 IMAD.IADD R14, R14, 0x1, -R8.reuse ;  /* 0x000000010e0e9824 */ /* 0x100fe200078e0a08 */
[----:B------:R-:W-:Y:S01]  /*200c0*/  PRMT R91, RZ, 0x7610, R91 ;  /* 0x00007610ff5b7816 */ /* 0x000fe2000000005b */
[----:B------:R-:W-:Y:S01]  /*200d0*/  @!P6 IMAD.IADD R10, R10, 0x1, -R8 ;  /* 0x000000010a0ae824 */ /* 0x000fe200078e0a08 */
[----:B------:R0:W3:Y:S01]  /*200e0*/  @P0 LDG.E.U8 R92, desc[UR18][R22.64] ;  /* 0x00000012165c0981 */ /* 0x0000e2000c1e1100 */
[----:B------:R-:W-:Y:S01]  /*200f0*/  PRMT R90, RZ, 0x7610, R90 ;  /* 0x00007610ff5a7816 */ /* 0x000fe2000000005a */
[----:B------:R-:W1:Y:S02]  /*20100*/  LDCU UR5, c[0x0][0x3b0] ;  /* 0x00007600ff0577ac */ /* 0x000e640008000800 */
[----:B------:R-:W-:Y:S01]  /*20110*/  STL [R1+0x784], R15 ;  /* 0x0007840f01007387 */ /* 0x000fe20000100800 */
[----:B0-----:R-:W-:-:S04]  /*20120*/  IMAD.MOV.U32 R22, RZ, RZ, R13 ;  /* 0x000000ffff167224 */ /* 0x001fc800078e000d */
[----:B------:R-:W-:Y:S01]  /*20130*/  @!P3 IMAD.MOV R22, RZ, RZ, -R22 ;  /* 0x000000ffff16b224 */ /* 0x000fe200078e0a16 */
[----:B------:R-:W-:-:S04]  /*20140*/  IADD3 R3, P3, PT, R24, R7, RZ ;  /* 0x0000000718037210 */ /* 0x000fc80007f7e0ff */
[----:B------:R-:W-:Y:S02]  /*20150*/  SEL R23, R11, R22, !P4 ;  /* 0x000000160b177207 */ /* 0x000fe40006000000 */
[----:B------:R-:W-:Y:S01]  /*20160*/  LEA.HI.X.SX32 R13, R24, R6, 0x1, P3 ;  /* 0x00000006180d7211 */ /* 0x000fe200018f0eff */
[----:B------:R-:W-:Y:S02]  /*20170*/  IMAD.MOV.U32 R22, RZ, RZ, R14 ;  /* 0x000000ffff167224 */ /* 0x000fe400078e000e */
[----:B------:R-:W-:Y:S01]  /*20180*/  IMAD R23, R23, UR13, RZ ;  /* 0x0000000d17177c24 */ /* 0x000fe2000f8e02ff */
[----:B------:R-:W-:Y:S01]  /*20190*/  ISETP.GT.U32.AND P6, PT, R8, R10, PT ;  /* 0x0000000a0800720c */ /* 0x000fe20003fc4070 */
[----:B------:R-:W-:Y:S01]  /*201a0*/  @P0 IMAD.MOV.U32 R25, RZ, RZ, R13 ;  /* 0x000000ffff190224 */ /* 0x000fe200078e000d */
[----:B------:R-:W-:Y:S01]  /*201b0*/  PRMT R89, RZ, 0x7610, R89 ;  /* 0x00007610ff597816 */ /* 0x000fe20000000059 */
[----:B------:R-:W-:Y:S01]  /*201c0*/  @P0 IMAD.MOV.U32 R24, RZ, RZ, R3 ;  /* 0x000000ffff180224 */ /* 0x000fe200078e0003 */
[----:B------:R-:W-:Y:S01]  /*201d0*/  PRMT R88, RZ, 0x7610, R88 ;  /* 0x00007610ff587816 */ /* 0x000fe20000000058 */
[----:B------:R-:W0:Y:S03]  /*201e0*/  LDCU UR13, c[0x0][0x3b0] ;  /* 0x00007600ff0d77ac */ /* 0x000e260008000800 */
[----:B------:R0:W3:Y:S05]  /*201f0*/  @P0 LDG.E.U8 R91, desc[UR18][R24.64] ;  /* 0x00000012185b0981 */ /* 0x0000ea000c1e1100 */
[----:B------:R-:W-:Y:S01]  /*20200*/  @!P6 IMAD.IADD R10, R10, 0x1, -R8 ;  /* 0x000000010a0ae824 */ /* 0x000fe200078e0a08 */
[----:B----4-:R-:W-:-:S02]  /*20210*/  ISETP.GE.AND P5, PT, R85, RZ, PT ;  /* 0x000000ff5500720c */ /* 0x010fc40003fa6270 */
[----:B------:R-:W4:Y:S01]  /*20220*/  LDL.LU R85, [R1+0x134] ;  /* 0x0001340001557983 */ /* 0x000f220000300800 */
[----:B--2---:R-:W-:-:S03]  /*20230*/  ISETP.GT.U32.AND P1, PT, R8, R5, PT ;  /* 0x000000050800720c */ /* 0x004fc60003f24070 */
[----:B------:R2:W-:Y:S04]  /*20240*/  STL [R1+0x790], R3 ;  /* 0x0007900301007387 */ /* 0x0005e80000100800 */
[----:B------:R0:W-:Y:S03]  /*20250*/  STL [R1+0x78c], R13 ;  /* 0x00078c0d01007387 */ /* 0x0001e60000100800 */
[----:B------:R-:W-:Y:S01]  /*20260*/  @!P5 IMAD.MOV R22, RZ, RZ, -R22 ;  /* 0x000000ffff16d224 */ /* 0x000fe200078e0a16 */
[----:B--2---:R-:W-:Y:S01]  /*20270*/  IADD3 R3, P5, PT, R23, R7, RZ ;  /* 0x0000000717037210 */ /* 0x004fe20007fbe0ff */
[----:B0-----:R-:W2:Y:S01]  /*20280*/  LDL R13, [R1+0x11cc] ;  /* 0x0011cc00010d7983 */ /* 0x001ea20000100800 */
[----:B------:R-:W-:Y:S01]  /*20290*/  @!P1 IMAD.IADD R5, R5, 0x1, -R8 ;  /* 0x0000000105059824 */ /* 0x000fe200078e0a08 */
[----:B---3--:R-:W-:-:S02]  /*202a0*/  ISETP.GE.AND P1, PT, R12, RZ, PT ;  /* 0x000000ff0c00720c */ /* 0x008fc40003f26270 */
[----:B------:R-:W3:Y:S01]  /*202b0*/  LDL.LU R15, [R1+0x130] ;  /* 0x00013000010f7983 */ /* 0x000ee20000300800 */
[----:B------:R-:W-:-:S03]  /*202c0*/  SEL R22, R11, R22, !P4 ;  /* 0x000000160b167207 */ /* 0x000fc60006000000 */
[----:B------:R-:W3:Y:S01]  /*202d0*/  LDL R14, [R1+0x11f8] ;  /* 0x0011f800010e7983 */ /* 0x000ee20000100800 */
[----:B------:R-:W-:Y:S01]  /*202e0*/  LEA.HI.X.SX32 R12, R23, R6, 0x1, P5 ;  /* 0x00000006170c7211 */ /* 0x000fe200028f0eff */
[----:B------:R-:W-:Y:S02]  /*202f0*/  IMAD R24, R22, UR4, RZ ;  /* 0x0000000416187c24 */ /* 0x000fe4000f8e02ff */
[----:B------:R0:W-:Y:S01]  /*20300*/  STL [R1+0x798], R3 ;  /* 0x0007980301007387 */ /* 0x0001e20000100800 */
[----:B------:R-:W-:Y:S01]  /*20310*/  @P0 IMAD.MOV.U32 R22, RZ, RZ, R3 ;  /* 0x000000ffff160224 */ /* 0x000fe200078e0003 */
[C---:B------:R-:W-:Y:S01]  /*20320*/  ISETP.GT.U32.AND P3, PT, R8.reuse, R4, PT ;  /* 0x000000040800720c */ /* 0x040fe20003f64070 */
[----:B------:R-:W-:Y:S01]  /*20330*/  @P0 IMAD.MOV.U32 R23, RZ, RZ, R12 ;  /* 0x000000ffff170224 */ /* 0x000fe200078e000c */
[----:B------:R-:W3:Y:S01]  /*20340*/  LDL.LU R16, [R1+0x128] ;  /* 0x0001280001107983 */ /* 0x000ee20000300800 */
[----:B------:R-:W-:Y:S01]  /*20350*/  ISETP.GT.U32.AND P5, PT, R8, R5, PT ;  /* 0x000000050800720c */ /* 0x000fe20003fa4070 */
[----:B------:R-:W1:Y:S02]  /*20360*/  LDCU UR4, c[0x0][0x3b0] ;  /* 0x00007600ff0477ac */ /* 0x000e640008000800 */
[----:B------:R0:W3:Y:S04]  /*20370*/  @P0 LDG.E.U8 R90, desc[UR18][R22.64] ;  /* 0x00000012165a0981 */ /* 0x0000e8000c1e1100 */
[----:B------:R1:W-:Y:S01]  /*20380*/  STL [R1+0x794], R12 ;  /* 0x0007940c01007387 */ /* 0x0003e20000100800 */
[----:B0-----:R-:W-:-:S03]  /*20390*/  IMAD.MOV.U32 R22, RZ, RZ, R10 ;  /* 0x000000ffff167224 */ /* 0x001fc600078e000a */
[----:B------:R-:W3:Y:S01]  /*203a0*/  LDL R10, [R1+0x11f4] ;  /* 0x0011f400010a7983 */ /* 0x000ee20000100800 */
[----:B------:R-:W-:-:S04]  /*203b0*/  IADD3 R3, P6, PT, R24, R7, RZ ;  /* 0x0000000718037210 */ /* 0x000fc80007fde0ff */
[----:B-1----:R-:W-:Y:S01]  /*203c0*/  LEA.HI.X.SX32 R12, R24, R6, 0x1, P6 ;  /* 0x00000006180c7211 */ /* 0x002fe200030f0eff */
[----:B------:R-:W-:Y:S04]  /*203d0*/  STL [R1+0x7a0], R3 ;  /* 0x0007a00301007387 */ /* 0x000fe80000100800 */
[----:B------:R0:W-:Y:S01]  /*203e0*/  STL [R1+0x79c], R12 ;  /* 0x00079c0c01007387 */ /* 0x0001e20000100800 */
[----:B------:R-:W-:-:S03]  /*203f0*/  @P0 IMAD.MOV.U32 R23, RZ, RZ, R12 ;  /* 0x000000ffff170224 */ /* 0x000fc600078e000c */
[----:B0-----:R-:W3:Y:S01]  /*20400*/  LDL R12, [R1+0x11dc] ;  /* 0x0011dc00010c7983 */ /* 0x001ee20000100800 */
[----:B------:R-:W-:Y:S02]  /*20410*/  @!P3 IMAD.IADD R4, R4, 0x1, -R8 ;  /* 0x000000010404b824 */ /* 0x000fe400078e0a08 */
[----:B------:R-:W-:-:S03]  /*20420*/  @!P1 IMAD.MOV R22, RZ, RZ, -R22 ;  /* 0x000000ffff169224 */ /* 0x000fc600078e0a16 */
[----:B------:R-:W-:Y:S02]  /*20430*/  ISETP.GT.U32.AND P3, PT, R8, R4, PT ;  /* 0x000000040800720c */ /* 0x000fe40003f64070 */
[----:B------:R-:W-:Y:S01]  /*20440*/  SEL R24, R11, R22, !P4 ;  /* 0x000000160b187207 */ /* 0x000fe20006000000 */
[----:B------:R-:W-:Y:S02]  /*20450*/  @P0 IMAD.MOV.U32 R22, RZ, RZ, R3 ;  /* 0x000000ffff160224 */ /* 0x000fe400078e0003 */
[--C-:B------:R-:W-:Y:S02]  /*20460*/  @!P5 IMAD.IADD R5, R5, 0x1, -R8.reuse ;  /* 0x000000010505d824 */ /* 0x100fe400078e0a08 */
[----:B------:R-:W-:Y:S01]  /*20470*/  IMAD R24, R24, UR5, RZ ;  /* 0x0000000518187c24 */ /* 0x000fe2000f8e02ff */
[----:B------:R0:W3:Y:S01]  /*20480*/  @P0 LDG.E.U8 R89, desc[UR18][R22.64] ;  /* 0x0000001216590981 */ /* 0x0000e2000c1e1100 */
[----:B------:R-:W1:Y:S04]  /*20490*/  LDCU UR5, c[0x0][0x3b0] ;  /* 0x00007600ff0577ac */ /* 0x000e680008000800 */
[----:B------:R-:W-:Y:S01]  /*204a0*/  @!P3 IMAD.IADD R4, R4, 0x1, -R8 ;  /* 0x000000010404b824 */ /* 0x000fe200078e0a08 */
[----:B------:R-:W-:Y:S01]  /*204b0*/  IADD3 R3, P3, PT, R24, R7, RZ ;  /* 0x0000000718037210 */ /* 0x000fe20007f7e0ff */
[----:B0-----:R-:W-:-:S03]  /*204c0*/  IMAD.MOV.U32 R23, RZ, RZ, R5 ;  /* 0x000000ffff177224 */ /* 0x001fc600078e0005 */
[----:B------:R-:W-:Y:S01]  /*204d0*/  LEA.HI.X.SX32 R5, R24, R6, 0x1, P3 ;  /* 0x0000000618057211 */ /* 0x000fe200018f0eff */
[----:B------:R-:W-:Y:S02]  /*204e0*/  IMAD.MOV.U32 R22, RZ, RZ, R4 ;  /* 0x000000ffff167224 */ /* 0x000fe400078e0004 */
[----:B------:R-:W-:Y:S02]  /*204f0*/  @P0 IMAD.MOV.U32 R24, RZ, RZ, R3 ;  /* 0x000000ffff180224 */ /* 0x000fe400078e0003 */
[----:B------:R-:W-:-:S05]  /*20500*/  @P0 IMAD.MOV.U32 R25, RZ, RZ, R5 ;  /* 0x000000ffff190224 */ /* 0x000fca00078e0005 */
[----:B------:R0:W3:Y:S01]  /*20510*/  @P0 LDG.E.U8 R88, desc[UR18][R24.64] ;  /* 0x0000001218580981 */ /* 0x0000e2000c1e1100 */
[----:B----4-:R-:W-:-:S13]  /*20520*/  ISETP.GT.U32.AND P1, PT, R8, R85, PT ;  /* 0x000000550800720c */ /* 0x010fda0003f24070 */
[----:B------:R-:W-:Y:S01]  /*20530*/  @!P1 IMAD.IADD R85, R85, 0x1, -R8 ;  /* 0x0000000155559824 */ /* 0x000fe200078e0a08 */
[----:B--2---:R-:W-:Y:S02]  /*20540*/  ISETP.GE.AND P6, PT, R13, RZ, PT ;  /* 0x000000ff0d00720c */ /* 0x004fe40003fc6270 */
[----:B------:R-:W2:Y:S01]  /*20550*/  LDL.LU R13, [R1+0x124] ;  /* 0x00012400010d7983 */ /* 0x000ea20000300800 */
[----:B---3--:R-:W-:-:S03]  /*20560*/  ISETP.GE.AND P1, PT, R14, RZ, PT ;  /* 0x000000ff0e00720c */ /* 0x008fc60003f26270 */
[----:B------:R-:W-:Y:S07]  /*20570*/  STL [R1+0x7b8], R3 ;  /* 0x0007b80301007387 */ /* 0x000fee0000100800 */
[----:B------:R-:W-:Y:S01]  /*20580*/  @!P6 IMAD.MOV R23, RZ, RZ, -R23 ;  /* 0x000000ffff17e224 */ /* 0x000fe200078e0a17 */
[C---:B------:R-:W-:Y:S01]  /*20590*/  ISETP.GT.U32.AND P6, PT, R8.reuse, R16, PT ;  /* 0x000000100800720c */ /* 0x040fe20003fc4070 */
[----:B------:R3:W-:Y:S03]  /*205a0*/  STL [R1+0x7b4], R5 ;  /* 0x0007b40501007387 */ /* 0x0007e60000100800 */
[----:B------:R-:W-:Y:S01]  /*205b0*/  SEL R23, R11, R23, !P4 ;  /* 0x000000170b177207 */ /* 0x000fe20006000000 */
[----:B------:R-:W-:Y:S01]  /*205c0*/  @!P1 IMAD.MOV R22, RZ, RZ, -R22 ;  /* 0x000000ffff169224 */ /* 0x000fe200078e0a16 */
[----:B------:R-:W4:Y:S01]  /*205d0*/  LDL.LU R14, [R1+0x120] ;  /* 0x00012000010e7983 */ /* 0x000f220000300800 */
[----:B------:R-:W-:-:S02]  /*205e0*/  ISETP.GT.U32.AND P3, PT, R8, R85, PT ;  /* 0x000000550800720c */ /* 0x000fc40003f64070 */
[----:B0-----:R-:W-:Y:S01]  /*205f0*/  IMAD R24, R23, UR4, RZ ;  /* 0x0000000417187c24 */ /* 0x001fe2000f8e02ff */
[----:B------:R-:W-:Y:S01]  /*20600*/  ISETP.GT.U32.AND P5, PT, R8, R15, PT ;  /* 0x0000000f0800720c */ /* 0x000fe20003fa4070 */
[----:B------:R-:W0:Y:S01]  /*20610*/  LDCU UR4, c[0x0][0x3b0] ;  /* 0x00007600ff0477ac */ /* 0x000e220008000800 */
[----:B------:R-:W-:Y:S02]  /*20620*/  ISETP.GE.AND P1, PT, R10, RZ, PT ;  /* 0x000000ff0a00720c */ /* 0x000fe40003f26270 */
[----:B------:R-:W4:Y:S01]  /*20630*/  LDL R10, [R1+0x11e0] ;  /* 0x0011e000010a7983 */ /* 0x000f220000100800 */
[----:B------:R-:W-:Y:S01]  /*20640*/  @!P6 IMAD.IADD R16, R16, 0x1, -R8 ;  /* 0x000000011010e824 */ /* 0x000fe200078e0a08 */
[----:B------:R-:W-:-:S04]  /*20650*/  IADD3 R4, P6, PT, R24, R7, RZ ;  /* 0x0000000718047210 */ /* 0x000fc80007fde0ff */
[----:B---3--:R-:W-:Y:S01]  /*20660*/  LEA.HI.X.SX32 R5, R24, R6, 0x1, P6 ;  /* 0x0000000618057211 */ /* 0x008fe200030f0eff */
[----:B------:R-:W-:Y:S01]  /*20670*/  @!P3 IMAD.IADD R85, R85, 0x1, -R8 ;  /* 0x000000015555b824 */ /* 0x000fe200078e0a08 */
[----:B------:R3:W-:Y:S04]  /*20680*/  STL [R1+0x7c0], R4 ;  /* 0x0007c00401007387 */ /* 0x0007e80000100800 */
[----:B------:R0:W-:Y:S01]  /*20690*/  STL [R1+0x7bc], R5 ;  /* 0x0007bc0501007387 */ /* 0x0001e20000100800 */
[----:B------:R-:W-:-:S03]  /*206a0*/  ISETP.GE.AND P3, PT, R12, RZ, PT ;  /* 0x000000ff0c00720c */ /* 0x000fc60003f66270 */
[----:B------:R-:W4:Y:S01]  /*206b0*/  LDL R12, [R1+0x11f0] ;  /* 0x0011f000010c7983 */ /* 0x000f220000100800 */
[----:B------:R-:W-:-:S05]  /*206c0*/  @!P5 IMAD.IADD R15, R15, 0x1, -R8 ;  /* 0x000000010f0fd824 */ /* 0x000fca00078e0a08 */
[C---:B------:R-:W-:Y:S02]  /*206d0*/  ISETP.GT.U32.AND P5, PT, R8.reuse, R15, PT ;  /* 0x0000000f0800720c */ /* 0x040fe40003fa4070 */
[----:B------:R-:W-:Y:S01]  /*206e0*/  SEL R22, R11, R22, !P4 ;  /* 0x000000160b167207 */ /* 0x000fe20006000000 */
[----:B------:R-:W-:Y:S01]  /*206f0*/  IMAD.MOV.U32 R23, RZ, RZ, R85 ;  /* 0x000000ffff177224 */ /* 0x000fe200078e0055 */
[----:B------:R-:W-:Y:S01]  /*20700*/  PRMT R87, RZ, 0x7610, R87 ;  /* 0x00007610ff577816 */ /* 0x000fe20000000057 */
[----:B------:R-:W-:Y:S01]  /*20710*/  @P0 IMAD.MOV.U32 R24, RZ, RZ, R4 ;  /* 0x000000ffff180224 */ /* 0x000fe200078e0004 */
[----:B------:R-:W-:Y:S01]  /*20720*/  ISETP.GT.U32.AND P6, PT, R8, R16, PT ;  /* 0x000000100800720c */ /* 0x000fe20003fc4070 */
[----:B-1----:R-:W-:Y:S01]  /*20730*/  IMAD R22, R22, UR5, RZ ;  /* 0x0000000516167c24 */ /* 0x002fe2000f8e02ff */
[----:B------:R-:W4:Y:S01]  /*20740*/  LDL.LU R85, [R1+0x118] ;  /* 0x0001180001557983 */ /* 0x000f220000300800 */
[----:B------:R-:W-:Y:S01]  /*20750*/  @!P1 IMAD.MOV R23, RZ, RZ, -R23 ;  /* 0x000000ffff179224 */ /* 0x000fe200078e0a17 */
[----:B------:R-:W-:Y:S01]  /*20760*/  PRMT R86, RZ, 0x7610, R86 ;  /* 0x00007610ff567816 */ /* 0x000fe20000000056 */
[----:B------:R-:W-:-:S02]  /*20770*/  @P0 IMAD.MOV.U32 R25, RZ, RZ, R5 ;  /* 0x000000ffff190224 */ /* 0x000fc400078e0005 */
[----:B------:R-:W-:Y:S01]  /*20780*/  @!P5 IMAD.IADD R15, R15, 0x1, -R8 ;  /* 0x000000010f0fd824 */ /* 0x000fe200078e0a08 */
[C---:B------:R-:W-:Y:S01]  /*20790*/  IADD3 R3, P1, PT, R22.reuse, R7, RZ ;  /* 0x0000000716037210 */ /* 0x040fe20007f3e0ff */
[----:B------:R-:W1:Y:S01]  /*207a0*/  LDCU UR5, c[0x0][0x3b0] ;  /* 0x00007600ff0577ac */ /* 0x000e620008000800 */
[----:B------:R0:W4:Y:S02]  /*207b0*/  @P0 LDG.E.U8 R87, desc[UR18][R24.64] ;  /* 0x0000001218570981 */ /* 0x000124000c1e1100 */
[----:B---3--:R-:W-:Y:S01]  /*207c0*/  LEA.HI.X.SX32 R4, R22, R6, 0x1, P1 ;  /* 0x0000000616047211 */ /* 0x008fe200008f0eff */
[----:B------:R-:W-:Y:S01]  /*207d0*/  IMAD.MOV.U32 R22, RZ, RZ, R15 ;  /* 0x000000ffff167224 */ /* 0x000fe200078e000f */
[----:B------:R-:W-:Y:S03]  /*207e0*/  STL [R1+0x7c8], R3 ;  /* 0x0007c80301007387 */ /* 0x000fe60000100800 */
[----:B------:R-:W-:-:S02]  /*207f0*/  @!P3 IMAD.MOV R22, RZ, RZ, -R22 ;  /* 0x000000ffff16b224 */ /* 0x000fc400078e0a16 */
[----:B0-----:R-:W-:Y:S02]  /*20800*/  @P0 IMAD.MOV.U32 R24, RZ, RZ, R3 ;  /* 0x000000ffff180224 */ /* 0x001fe400078e0003 */
[----:B------:R-:W-:Y:S01]  /*20810*/  @P0 IMAD.MOV.U32 R25, RZ, RZ, R4 ;  /* 0x000000ffff190224 */ /* 0x000fe200078e0004 */
[----:B------:R0:W-:Y:S01]  /*20820*/  STL [R1+0x7c4], R4 ;  /* 0x0007c40401007387 */ /* 0x0001e20000100800 */
[----:B------:R-:W-:-:S03]  /*20830*/  @!P6 IMAD.IADD R16, R16, 0x1, -R8 ;  /* 0x000000011010e824 */ /* 0x000fc600078e0a08 */
[----:B------:R3:W4:Y:S02]  /*20840*/  @P0 LDG.E.U8 R86, desc[UR18][R24.64] ;  /* 0x0000001218560981 */ /* 0x000724000c1e1100 */
[C---:B---3--:R-:W-:Y:S02]  /*20850*/  SEL R24, R11.reuse, R23, !P4 ;  /* 0x000000170b187207 */ /* 0x048fe40006000000 */
[----:B------:R-:W-:Y:S01]  /*20860*/  SEL R23, R11, R22, !P4 ;  /* 0x000000160b177207 */ /* 0x000fe20006000000 */
[----:B------:R-:W-:Y:S02]  /*20870*/  IMAD.MOV.U32 R22, RZ, RZ, R16 ;  /* 0x000000ffff167224 */ /* 0x000fe400078e0010 */
[----:B------:R-:W-:Y:S01]  /*20880*/  IMAD R24, R24, UR12, RZ ;  /* 0x0000000c18187c24 */ /* 0x000fe2000f8e02ff */
[----:B------:R-:W-:Y:S01]  /*20890*/  PRMT R84, RZ, 0x7610, R84 ;  /* 0x00007610ff547816 */ /* 0x000fe20000000054 */
[----:B------:R-:W-:Y:S01]  /*208a0*/  IMAD R23, R23, UR4, RZ ;  /* 0x0000000417177c24 */ /* 0x000fe2000f8e02ff */
[----:B------:R-:W-:Y:S01]  /*208b0*/  PRMT R83, RZ, 0x7610, R83 ;  /* 0x00007610ff537816 */ /* 0x000fe20000000053 */
[----:B------:R-:W3:Y:S01]  /*208c0*/  LDCU UR4, c[0x0][0x3b0] ;  /* 0x00007600ff0477ac */ /* 0x000ee20008000800 */
[----:B------:R-:W-:-:S02]  /*208d0*/  IADD3 R16, P6, PT, R24, R7, RZ ;  /* 0x0000000718107210 */ /* 0x000fc40007fde0ff */
[----:B------:R-:W-:Y:S01]  /*208e0*/  PRMT R82, RZ, 0x7610, R82 ;  /* 0x00007610ff527816 */ /* 0x000fe20000000052 */
[----:B------:R-:W0:Y:S01]  /*208f0*/  LDCU UR12, c[0x0][0x3b0] ;  /* 0x00007600ff0c77ac */ /* 0x000e220008000800 */
[----:B--2---:R-:W-:-:S13]  /*20900*/  ISETP.GT.U32.AND P5, PT, R8, R13, PT ;  /* 0x0000000d0800720c */ /* 0x004fda0003fa4070 */
[----:B------:R-:W-:-:S05]  /*20910*/  @!P5 IMAD.IADD R13, R13, 0x1, -R8 ;  /* 0x000000010d0dd824 */ /* 0x000fca00078e0a08 */
[----:B------:R-:W-:Y:S02]  /*20920*/  ISETP.GT.U32.AND P3, PT, R8, R13, PT ;  /* 0x0000000d0800720c */ /* 0x000fe40003f64070 */
[----:B----4-:R-:W-:Y:S02]  /*20930*/  ISETP.GE.AND P5, PT, R10, RZ, PT ;  /* 0x000000ff0a00720c */ /* 0x010fe40003fa6270 */
[----:B------:R-:W2:Y:S04]  /*20940*/  LDL R10, [R1+0x11d4] ;  /* 0x0011d400010a7983 */ /* 0x000ea80000100800 */
[----:B------:R-:W4:Y:S05]  /*20950*/  LDL.LU R5, [R1+0x11c] ;  /* 0x00011c0001057983 */ /* 0x000f2a0000300800 */
[----:B------:R-:W-:Y:S01]  /*20960*/  @!P3 IMAD.IADD R13, R13, 0x1, -R8 ;  /* 0x000000010d0db824 */ /* 0x000fe200078e0a08 */
[----:B0-----:R-:W3:Y:S01]  /*20970*/  LDL.LU R4, [R1+0x114] ;  /* 0x0001140001047983 */ /* 0x001ee20000300800 */
[----:B------:R-:W-:Y:S01]  /*20980*/  @!P5 IMAD.MOV R22, RZ, RZ, -R22 ;  /* 0x000000ffff16d224 */ /* 0x000fe200078e0a16 */
[----:B------:R-:W-:-:S02]  /*20990*/  IADD3 R3, P5, PT, R23, R7, RZ ;  /* 0x0000000717037210 */ /* 0x000fc40007fbe0ff */
[----:B------:R-:W-:Y:S04]  /*209a0*/  STL [R1+0x7d0], R16 ;  /* 0x0007d01001007387 */ /* 0x000fe80000100800 */
[----:B------:R0:W-:Y:S01]  /*209b0*/  STL [R1+0x7d8], R3 ;  /* 0x0007d80301007387 */ /* 0x0001e20000100800 */
[----:B------:R-:W-:-:S03]  /*209c0*/  ISETP.GE.AND P3, PT, R12, RZ, PT ;  /* 0x000000ff0c00720c */ /* 0x000fc60003f66270 */
[----:B------:R-:W3:Y:S01]  /*209d0*/  LDL R12, [R1+0x1218] ;  /* 0x00121800010c7983 */ /* 0x000ee20000100800 */
[----:B------:R-:W-:Y:S02]  /*209e0*/  ISETP.GT.U32.AND P1, PT, R8, R14, PT ;  /* 0x0000000e0800720c */ /* 0x000fe40003f24070 */
[-C--:B------:R-:W-:Y:S02]  /*209f0*/  LEA.HI.X.SX32 R25, R24, R6.reuse, 0x1, P6 ;  /* 0x0000000618197211 */ /* 0x080fe400030f0eff */
[----:B------:R-:W-:Y:S02]  /*20a00*/  LEA.HI.X.SX32 R15, R23, R6, 0x1, P5 ;  /* 0x00000006170f7211 */ /* 0x000fe400028f0eff */
[----:B------:R-:W-:Y:S01]  /*20a10*/  SEL R24, R11, R22, !P4 ;  /* 0x000000160b187207 */ /* 0x000fe20006000000 */
[----:B------:R-:W-:Y:S02]  /*20a20*/  @P0 IMAD.MOV.U32 R22, RZ, RZ, R16 ;  /* 0x000000ffff160224 */ /* 0x000fe400078e0010 */
[----:B------:R-:W-:-:S04]  /*20a30*/  @P0 IMAD.MOV.U32 R23, RZ, RZ, R25 ;  /* 0x000000ffff170224 */ /* 0x000fc800078e0019 */
[----:B------:R-:W-:Y:S01]  /*20a40*/  @!P1 IMAD.IADD R14, R14, 0x1, -R8 ;  /* 0x000000010e0e9824 */ /* 0x000fe200078e0a08 */
[----:B------:R0:W3:Y:S04]  /*20a50*/  @P0 LDG.E.U8 R84, desc[UR18][R22.64] ;  /* 0x0000001216540981 */ /* 0x0000e8000c1e1100 */
[C---:B------:R-:W-:Y:S02]  /*20a60*/  ISETP.GT.U32.AND P1, PT, R8.reuse, R14, PT ;  /* 0x0000000e0800720c */ /* 0x040fe40003f24070 */
[----:B------:R-:W-:Y:S01]  /*20a70*/  ISETP.GT.U32.AND P6, PT, R8, R85, PT ;  /* 0x000000550800720c */ /* 0x000fe20003fc4070 */
[----:B0-----:R-:W-:Y:S02]  /*20a80*/  @P0 IMAD.MOV.U32 R22, RZ, RZ, R3 ;  /* 0x000000ffff160224 */ /* 0x001fe400078e0003 */
[----:B------:R-:W-:-:S05]  /*20a90*/  @P0 IMAD.MOV.U32 R23, RZ, RZ, R15 ;  /* 0x000000ffff170224 */ /* 0x000fca00078e000f */
[----:B------:R0:W3:Y:S01]  /*20aa0*/  @P0 LDG.E.U8 R83, desc[UR18][R22.64] ;  /* 0x0000001216530981 */ /* 0x0000e2000c1e1100 */
[----:B-1----:R-:W-:Y:S01]  /*20ab0*/  IMAD R24, R24, UR5, RZ ;  /* 0x0000000518187c24 */ /* 0x002fe2000f8e02ff */
[----:B------:R-:W-:Y:S02]  /*20ac0*/  PRMT R81, RZ, 0x7610, R81 ;  /* 0x00007610ff517816 */ /* 0x000fe40000000051 */
[----:B------:R1:W-:Y:S01]  /*20ad0*/  STL [R1+0x7cc], R25 ;  /* 0x0007cc1901007387 */ /* 0x0003e20000100800 */
[----:B------:R-:W-:Y:S01]  /*20ae0*/  @!P1 IMAD.IADD R14, R14, 0x1, -R8 ;  /* 0x000000010e0e9824 */ /* 0x000fe200078e0a08 */
[----:B------:R-:W1:Y:S01]  /*20af0*/  LDCU UR5, c[0x0][0x3b0] ;  /* 0x00007600ff0577ac */ /* 0x000e620008000800 */
[----:B0-----:R-:W-:Y:S01]  /*20b00*/  IMAD.MOV.U32 R22, RZ, RZ, R13 ;  /* 0x000000ffff167224 */ /* 0x001fe200078e000d */
[----:B------:R-:W-:Y:S03]  /*20b10*/  STL [R1+0x7d4], R15 ;  /* 0x0007d40f01007387 */ /* 0x000fe60000100800 */
[----:B------:R-:W-:Y:S01]  /*20b20*/  @!P3 IMAD.MOV R22, RZ, RZ, -R22 ;  /* 0x000000ffff16b224 */ /* 0x000fe200078e0a16 */
[----:B------:R-:W-:Y:S01]  /*20b30*/  IADD3 R3, P3, PT, R24, R7, RZ ;  /* 0x0000000718037210 */ /* 0x000fe20007f7e0ff */
[----:B------:R-:W-:-:S03]  /*20b40*/  @!P6 IMAD.IADD R85, R85, 0x1, -R8 ;  /* 0x000000015555e824 */ /* 0x000fc600078e0a08 */
[----:B------:R-:W-:Y:S01]  /*20b50*/  SEL R23, R11, R22, !P4 ;  /* 0x000000160b177207 */ /* 0x000fe20006000000 */
[----:B------:R-:W-:Y:S01]  /*20b60*/  IMAD.MOV.U32 R22, RZ, RZ, R14 ;  /* 0x000000ffff167224 */ /* 0x000fe200078e000e */
[----:B------:R-:W-:-:S03]  /*20b70*/  LEA.HI.X.SX32 R13, R24, R6, 0x1, P3 ;  /* 0x00000006180d7211 */ /* 0x000fc600018f0eff */
[----:B------:R-:W-:Y:S01]  /*20b80*/  IMAD R23, R23, UR13, RZ ;  /* 0x0000000d17177c24 */ /* 0x000fe2000f8e02ff */
[----:B------:R-:W-:Y:S01]  /*20b90*/  ISETP.GT.U32.AND P6, PT, R8, R85, PT ;  /* 0x000000550800720c */ /* 0x000fe20003fc4070 */
[----:B------:R-:W-:Y:S01]  /*20ba0*/  @P0 IMAD.MOV.U32 R24, RZ, RZ, R3 ;  /* 0x000000ffff180224 */ /* 0x000fe200078e0003 */
[----:B------:R-:W-:Y:S01]  /*20bb0*/  PRMT R80, RZ, 0x7610, R80 ;  /* 0x00007610ff507816 */ /* 0x000fe20000000050 */
[----:B-1----:R-:W-:Y:S01]  /*20bc0*/  @P0 IMAD.MOV.U32 R25, RZ, RZ, R13 ;  /* 0x000000ffff190224 */ /* 0x002fe200078e000d */
[----:B------:R-:W-:Y:S01]  /*20bd0*/  PRMT R79, RZ, 0x7610, R79 ;  /* 0x00007610ff4f7816 */ /* 0x000fe2000000004f */
[----:B------:R-:W0:Y:S03]  /*20be0*/  LDCU UR13, c[0x0][0x3b0] ;  /* 0x00007600ff0d77ac */ /* 0x000e260008000800 */
[----:B------:R1:W3:Y:S05]  /*20bf0*/  @P0 LDG.E.U8 R82, desc[UR18][R24.64] ;  /* 0x0000001218520981 */ /* 0x0002ea000c1e1100 */
[----:B------:R-:W-:Y:S01]  /*20c00*/  @!P6 IMAD.IADD R85, R85, 0x1, -R8 ;  /* 0x000000015555e824 */ /* 0x000fe200078e0a08 */
[----:B--2---:R-:W-:-:S02]  /*20c10*/  ISETP.GE.AND P5, PT, R10, RZ, PT ;  /* 0x000000ff0a00720c */ /* 0x004fc40003fa6270 */
[----:B------:R-:W2:Y:S01]  /*20c20*/  LDL.LU R10, [R1+0x10c] ;  /* 0x00010c00010a7983 */ /* 0x000ea20000300800 */
[----:B----4-:R-:W-:-:S03]  /*20c30*/  ISETP.GT.U32.AND P1, PT, R8, R5, PT ;  /* 0x000000050800720c */ /* 0x010fc60003f24070 */
[----:B------:R4:W-:Y:S04]  /*20c40*/  STL [R1+0x7e0], R3 ;  /* 0x0007e00301007387 */ /* 0x0009e80000100800 */
[----:B------:R0:W-:Y:S03]  /*20c50*/  STL [R1+0x7dc], R13 ;  /* 0x0007dc0d01007387 */ /* 0x0001e60000100800 */
[----:B------:R-:W-:Y:S01]  /*20c60*/  @!P5 IMAD.MOV R22, RZ, RZ, -R22 ;  /* 0x000000ffff16d224 */ /* 0x000fe200078e0a16 */
[----:B----4-:R-:W-:Y:S02]  /*20c70*/  IADD3 R3, P5, PT, R23, R7, RZ ;  /* 0x0000000717037210 */ /* 0x010fe40007fbe0ff */
[----:B------:R-:W-:Y:S01]  /*20c80*/  @!P1 IMAD.IADD R5, R5, 0x1, -R8 ;  /* 0x0000000105059824 */ /* 0x000fe200078e0a08 */
[----:B0-----:R-:W4:Y:S01]  /*20c90*/  LDL R13, [R1+0x1214] ;  /* 0x00121400010d7983 */ /* 0x001f220000100800 */
[----:B---3--:R-:W-:-:S03]  /*20ca0*/  ISETP.GE.AND P1, PT, R12, RZ, PT ;  /* 0x000000ff0c00720c */ /* 0x008fc60003f26270 */
[----:B------:R-:W3:Y:S01]  /*20cb0*/  LDL.LU R15, [R1+0x104] ;  /* 0x00010400010f7983 */ /* 0x000ee20000300800 */
[----:B------:R-:W-:-:S03]  /*20cc0*/  SEL R22, R11, R22, !P4 ;  /* 0x000000160b167207 */ /* 0x000fc60006000000 */
[----:B------:R-:W3:Y:S01]  /*20cd0*/  LDL R14, [R1+0x1200] ;  /* 0x00120000010e7983 */ /* 0x000ee20000100800 */
[----:B------:R-:W-:Y:S01]  /*20ce0*/  LEA.HI.X.SX32 R12, R23, R6, 0x1, P5 ;  /* 0x00000006170c7211 */ /* 0x000fe200028f0eff */
[----:B-1----:R-:W-:Y:S02]  /*20cf0*/  IMAD R24, R22, UR4, RZ ;  /* 0x0000000416187c24 */ /* 0x002fe4000f8e02ff */
        /* <DEDUP_REMOVED lines=21> */
[----:B------:R-:W-:-:S04]  /*20e50*/  @P0 IMAD.MOV.U32 R22, RZ, RZ, R3 ;  /* 0x000000ffff160224 */ /* 0x000fc800078e0003 */
[----:B------:R-:W-:Y:S01]  /*20e60*/  IMAD R24, R24, UR5, RZ ;  /* 0x0000000518187c24 */ /* 0x000fe2000f8e02ff */
[----:B------:R0:W3:Y:S01]  /*20e70*/  @P0 LDG.E.U8 R80, desc[UR18][R22.64] ;  /* 0x0000001216500981 */ /* 0x0000e2000c1e1100 */
[--C-:B------:R-:W-:Y:S01]  /*20e80*/  @!P5 IMAD.IADD R5, R5, 0x1, -R8.reuse ;  /* 0x000000010505d824 */ /* 0x100fe200078e0a08 */
[----:B------:R-:W1:Y:S03]  /*20e90*/  LDCU UR5, c[0x0][0x3b0] ;  /* 0x00007600ff0577ac */ /* 0x000e660008000800 */
        /* <DEDUP_REMOVED lines=8> */
[----:B--2---:R-:W-:-:S13]  /*20f20*/  ISETP.GT.U32.AND P1, PT, R8, R10, PT ;  /* 0x0000000a0800720c */ /* 0x004fda0003f24070 */
[----:B------:R-:W-:Y:S01]  /*20f30*/  @!P1 IMAD.IADD R10, R10, 0x1, -R8 ;  /* 0x000000010a0a9824 */ /* 0x000fe200078e0a08 */
[----:B----4-:R-:W-:Y:S02]  /*20f40*/  ISETP.GE.AND P6, PT, R13, RZ, PT ;  /* 0x000000ff0d00720c */ /* 0x010fe40003fc6270 */
[----:B------:R-:W2:Y:S01]  /*20f50*/  LDL.LU R13, [R1+0xfc] ;  /* 0x0000fc00010d7983 */ /* 0x000ea20000300800 */
[----:B---3--:R-:W-:-:S03]  /*20f60*/  ISETP.GE.AND P1, PT, R14, RZ, PT ;  /* 0x000000ff0e00720c */ /* 0x008fc60003f26270 */
[----:B------:R-:W-:Y:S07]  /*20f70*/  STL [R1+0x808], R3 ;  /* 0x0008080301007387 */ /* 0x000fee0000100800 */
[----:B------:R-:W-:Y:S01]  /*20f80*/  @!P6 IMAD.MOV R23, RZ, RZ, -R23 ;  /* 0x000000ffff17e224 */ /* 0x000fe200078e0a17 */
[----:B------:R3:W-:Y:S01]  /*20f90*/  STL [R1+0x804], R5 ;  /* 0x0008040501007387 */ /* 0x0007e20000100800 */
[----:B------:R-:W-:-:S03]  /*20fa0*/  ISETP.GT.U32.AND P6, PT, R8, R16, PT ;  /* 0x000000100800720c */ /* 0x000fc60003fc4070 */
[----:B------:R-:W4:Y:S01]  /*20fb0*/  LDL.LU R14, [R1+0xf8] ;  /* 0x0000f800010e7983 */ /* 0x000f220000300800 */
[----:B------:R-:W-:Y:S01]  /*20fc0*/  @!P1 IMAD.MOV R22, RZ, RZ, -R22 ;  /* 0x000000ffff169224 */ /* 0x000fe200078e0a16 */
[----:B------:R-:W-:Y:S02]  /*20fd0*/  SEL R23, R11, R23, !P4 ;  /* 0x000000170b177207 */ /* 0x000fe40006000000 */
[----:B------:R-:W-:Y:S02]  /*20fe0*/  ISETP.GT.U32.AND P3, PT, R8, R10, PT ;  /* 0x0000000a0800720c */ /* 0x000fe40003f64070 */
[----:B------:R-:W-:Y:S02]  /*20ff0*/  ISETP.GE.AND P1, PT, R85, RZ, PT ;  /* 0x000000ff5500720c */ /* 0x000fe40003f26270 */
[----:B------:R-:W4:Y:S01]  /*21000*/  LDL R85, [R1+0x11fc] ;  /* 0x0011fc0001557983 */ /* 0x000f220000100800 */
[----:B0-----:R-:W-:Y:S02]  /*21010*/  IMAD R24, R23, UR4, RZ ;  /* 0x0000000417187c24 */ /* 0x001fe4000f8e02ff */
[----:B------:R-:W-:Y:S01]  /*21020*/  @!P6 IMAD.IADD R16, R16, 0x1, -R8 ;  /* 0x000000011010e824 */ /* 0x000fe200078e0a08 */
[----:B------:R-:W-:-:S05]  /*21030*/  ISETP.GT.U32.AND P5, PT, R8, R15, PT ;  /* 0x0000000f0800720c */ /* 0x000fca0003fa4070 */
[----:B------:R-:W-:Y:S01]  /*21040*/  @!P3 IMAD.IADD R10, R10, 0x1, -R8 ;  /* 0x000000010a0ab824 */ /* 0x000fe200078e0a08 */
[C---:B------:R-:W-:Y:S01]  /*21050*/  IADD3 R4, P6, PT, R24.reuse, R7, RZ ;  /* 0x0000000718047210 */ /* 0x040fe20007fde0ff */
[----:B------:R-:W0:Y:S03]  /*21060*/  LDCU UR4, c[0x0][0x3b0] ;  /* 0x00007600ff0477ac */ /* 0x000e260008000800 */
[----:B---3--:R-:W-:Y:S01]  /*21070*/  LEA.HI.X.SX32 R5, R24, R6, 0x1, P6 ;  /* 0x0000000618057211 */ /* 0x008fe200030f0eff */
        /* <DEDUP_REMOVED lines=12> */
[----:B------:R-:W4:Y:S05]  /*21140*/  LDL.LU R10, [R1+0xf0] ;  /* 0x0000f000010a7983 */ /* 0x000f2a0000300800 */
[----:B------:R-:W-:Y:S01]  /*21150*/  @!P5 IMAD.IADD R15, R15, 0x1, -R8 ;  /* 0x000000010f0fd824 */ /* 0x000fe200078e0a08 */
[----:B------:R-:W-:Y:S01]  /*21160*/  PRMT R77, RZ, 0x7610, R77 ;  /* 0x00007610ff4d7816 */ /* 0x000fe2000000004d */
[----:B------:R-:W-:Y:S01]  /*21170*/  @!P1 IMAD.MOV R23, RZ, RZ, -R23 ;  /* 0x000000ffff179224 */ /* 0x000fe200078e0a17 */
[C---:B------:R-:W-:Y:S01]  /*21180*/  IADD3 R3, P1, PT, R22.reuse, R7, RZ ;  /* 0x0000000716037210 */ /* 0x040fe20007f3e0ff */
[----:B------:R-:W-:Y:S01]  /*21190*/  @P0 IMAD.MOV.U32 R25, RZ, RZ, R5 ;  /* 0x000000ffff190224 */ /* 0x000fe200078e0005 */
[----:B------:R-:W1:Y:S02]  /*211a0*/  LDCU UR5, c[0x0][0x3b0] ;  /* 0x00007600ff0577ac */ /* 0x000e640008000800 */
[----:B---3--:R-:W-:Y:S01]  /*211b0*/  LEA.HI.X.SX32 R4, R22, R6, 0x1, P1 ;  /* 0x0000000616047211 */ /* 0x008fe200008f0eff */
[----:B------:R-:W-:Y:S01]  /*211c0*/  IMAD.MOV.U32 R22, RZ, RZ, R15 ;  /* 0x000000ffff167224 */ /* 0x000fe200078e000f */
[----:B------:R-:W-:Y:S04]  /*211d0*/  STL [R1+0x818], R3 ;  /* 0x0008180301007387 */ /* 0x000fe80000100800 */
[----:B------:R3:W4:Y:S01]  /*211e0*/  @P0 LDG.E.U8 R78, desc[UR18][R24.64] ;  /* 0x00000012184e0981 */ /* 0x000722000c1e1100 */
[----:B------:R-:W-:-:S03]  /*211f0*/  @!P3 IMAD.MOV R22, RZ, RZ, -R22 ;  /* 0x000000ffff16b224 */ /* 0x000fc600078e0a16 */
[----:B------:R0:W-:Y:S01]  /*21200*/  STL [R1+0x814], R4 ;  /* 0x0008140401007387 */ /* 0x0001e20000100800 */
[----:B---3--:R-:W-:Y:S02]  /*21210*/  @P0 IMAD.MOV.U32 R24, RZ, RZ, R3 ;  /* 0x000000ffff180224 */ /* 0x008fe400078e0003 */
[----:B------:R-:W-:Y:S02]  /*21220*/  @P0 IMAD.MOV.U32 R25, RZ, RZ, R4 ;  /* 0x000000ffff190224 */ /* 0x000fe400078e0004 */
[----:B------:R-:W-:-:S03]  /*21230*/  @!P6 IMAD.IADD R16, R16, 0x1, -R8 ;  /* 0x000000011010e824 */ /* 0x000fc600078e0a08 */
[----:B------:R3:W4:Y:S02]  /*21240*/  @P0 LDG.E.U8 R77, desc[UR18][R24.64] ;  /* 0x00000012184d0981 */ /* 0x000724000c1e1100 */
[C---:B---3--:R-:W-:Y:S02]  /*21250*/  SEL R24, R11.reuse, R23, !P4 ;  /* 0x000000170b187207 */ /* 0x048fe40006000000 */
[----:B------:R-:W-:Y:S01]  /*21260*/  SEL R23, R11, R22, !P4 ;  /* 0x000000160b177207 */ /* 0x000fe20006000000 */
[----:B------:R-:W-:Y:S02]  /*21270*/  IMAD.MOV.U32 R22, RZ, RZ, R16 ;  /* 0x000000ffff167224 */ /* 0x000fe400078e0010 */
[----:B------:R-:W-:Y:S01]  /*21280*/  IMAD R24, R24, UR12, RZ ;  /* 0x0000000c18187c24 */ /* 0x000fe2000f8e02ff */
[----:B------:R-:W-:Y:S01]  /*21290*/  PRMT R76, RZ, 0x7610, R76 ;  /* 0x00007610ff4c7816 */ /* 0x000fe2000000004c */
[----:B0-----:R-:W-:Y:S01]  /*212a0*/  IMAD R23, R23, UR4, RZ ;  /* 0x0000000417177c24 */ /* 0x001fe2000f8e02ff */
[----:B------:R-:W-:Y:S01]  /*212b0*/  PRMT R75, RZ, 0x7610, R75 ;  /* 0x00007610ff4b7816 */ /* 0x000fe2000000004b */
[----:B------:R-:W0:Y:S01]  /*212c0*/  LDCU UR4, c[0x0][0x3b0] ;  /* 0x00007600ff0477ac */ /* 0x000e220008000800 */
[----:B------:R-:W-:-:S02]  /*212d0*/  IADD3 R16, P6, PT, R24, R7, RZ ;  /* 0x0000000718107210 */ /* 0x000fc40007fde0ff */
[----:B------:R-:W-:Y:S01]  /*212e0*/  PRMT R74, RZ, 0x7610, R74 ;  /* 0x00007610ff4a7816 */ /* 0x000fe2000000004a */
[----:B------:R-:W3:Y:S01]  /*212f0*/  LDCU UR12, c[0x0][0x3b0] ;  /* 0x00007600ff0c77ac */ /* 0x000ee20008000800 */
[----:B--2---:R-:W-:-:S13]  /*21300*/  ISETP.GT.U32.AND P5, PT, R8, R13, PT ;  /* 0x0000000d0800720c */ /* 0x004fda0003fa4070 */
[----:B------:R-:W-:-:S05]  /*21310*/  @!P5 IMAD.IADD R13, R13, 0x1, -R8 ;  /* 0x000000010d0dd824 */ /* 0x000fca00078e0a08 */
[----:B------:R-:W-:Y:S02]  /*21320*/  ISETP.GT.U32.AND P3, PT, R8, R13, PT ;  /* 0x0000000d0800720c */ /* 0x000fe40003f64070 */
[----:B----4-:R-:W-:Y:S02]  /*21330*/  ISETP.GE.AND P5, PT, R85, RZ, PT ;  /* 0x000000ff5500720c */ /* 0x010fe40003fa6270 */
[----:B------:R-:W2:Y:S04]  /*21340*/  LDL R85, [R1+0x1224] ;  /* 0x0012240001557983 */ /* 0x000ea80000100800 */
[----:B------:R-:W4:Y:S05]  /*21350*/  LDL.LU R5, [R1+0xf4] ;  /* 0x0000f40001057983 */ /* 0x000f2a0000300800 */
[----:B------:R-:W-:Y:S01]  /*21360*/  @!P3 IMAD.IADD R13, R13, 0x1, -R8 ;  /* 0x000000010d0db824 */ /* 0x000fe200078e0a08 */
[----:B------:R-:W3:Y:S01]  /*21370*/  LDL.LU R4, [R1+0xec] ;  /* 0x0000ec0001047983 */ /* 0x000ee20000300800 */
        /* <DEDUP_REMOVED lines=14> */
[----:B------:R-:W-:Y:S01]  /*21460*/  ISETP.GT.U32.AND P1, PT, R8, R14, PT ;  /* 0x0000000e0800720c */ /* 0x000fe20003f24070 */
[----:B0-----:R-:W-:Y:S02]  /*21470*/  @P0 IMAD.MOV.U32 R22, RZ, RZ, R3 ;  /* 0x000000ffff160224 */ /* 0x001fe400078e0003 */
[----:B------:R-:W-:Y:S01]  /*21480*/  @P0 IMAD.MOV.U32 R23, RZ, RZ, R15 ;  /* 0x000000ffff170224 */ /* 0x000fe200078e000f */
[----:B------:R0:W-:Y:S01]  /*21490*/  STL [R1+0x81c], R25 ;  /* 0x00081c1901007387 */ /* 0x0001e20000100800 */
[----:B-1----:R-:W-:Y:S01]  /*214a0*/  IMAD R24, R24, UR5, RZ ;  /* 0x0000000518187c24 */ /* 0x002fe2000f8e02ff */
[----:B------:R-:W-:Y:S01]  /*214b0*/  ISETP.GT.U32.AND P6, PT, R8, R10, PT ;  /* 0x0000000a0800720c */ /* 0x000fe20003fc4070 */
[----:B------:R-:W1:Y:S01]  /*214c0*/  LDCU UR5, c[0x0][0x3b0] ;  /* 0x00007600ff0577ac */ /* 0x000e620008000800 */
[----:B------:R0:W3:Y:S04]  /*214d0*/  @P0 LDG.E.U8 R75, desc[UR18][R22.64] ;  /* 0x00000012164b0981 */ /* 0x0000e8000c1e1100 */
[----:B------:R1:W-:Y:S01]  /*214e0*/  STL [R1+0x834], R15 ;  /* 0x0008340f01007387 */ /* 0x0003e20000100800 */
[----:B0-----:R-:W-:-:S04]  /*214f0*/  IMAD.MOV.U32 R22, RZ, RZ, R13 ;  /* 0x000000ffff167224 */ /* 0x001fc800078e000d */
[----:B------:R-:W-:Y:S01]  /*21500*/  @!P3 IMAD.MOV R22, RZ, RZ, -R22 ;  /* 0x000000ffff16b224 */ /* 0x000fe200078e0a16 */
[----:B------:R-:W-:Y:S01]  /*21510*/  IADD3 R3, P3, PT, R24, R7, RZ ;  /* 0x0000000718037210 */ /* 0x000fe20007f7e0ff */
[----:B------:R-:W-:-:S03]  /*21520*/  @!P1 IMAD.IADD R14, R14, 0x1, -R8 ;  /* 0x000000010e0e9824 */ /* 0x000fc600078e0a08 */
[----:B------:R-:W-:Y:S02]  /*21530*/  LEA.HI.X.SX32 R13, R24, R6, 0x1, P3 ;  /* 0x00000006180d7211 */ /* 0x000fe400018f0eff */
[----:B------:R-:W-:Y:S01]  /*21540*/  SEL R23, R11, R22, !P4 ;  /* 0x000000160b177207 */ /* 0x000fe20006000000 */
[----:B------:R-:W-:Y:S02]  /*21550*/  IMAD.MOV.U32 R22, RZ, RZ, R14 ;  /* 0x000000ffff167224 */ /* 0x000fe400078e000e */
[----:B------:R-:W-:Y:S02]  /*21560*/  @P0 IMAD.MOV.U32 R25, RZ, RZ, R13 ;  /* 0x000000ffff190224 */ /* 0x000fe400078e000d */
[----:B------:R-:W-:Y:S01]  /*21570*/  IMAD R23, R23, UR13, RZ ;  /* 0x0000000d17177c24 */ /* 0x000fe2000f8e02ff */
[----:B------:R-:W-:Y:S01]  /*21580*/  PRMT R73, RZ, 0x7610, R73 ;  /* 0x00007610ff497816 */ /* 0x000fe20000000049 */
[----:B------:R-:W-:Y:S01]  /*21590*/  @P0 IMAD.MOV.U32 R24, RZ, RZ, R3 ;  /* 0x000000ffff180224 */ /* 0x000fe200078e0003 */
[----:B------:R-:W-:Y:S01]  /*215a0*/  PRMT R72, RZ, 0x7610, R72 ;  /* 0x00007610ff487816 */ /* 0x000fe20000000048 */
[----:B------:R-:W-:Y:S01]  /*215b0*/  @!P6 IMAD.IADD R10, R10, 0x1, -R8 ;  /* 0x000000010a0ae824 */ /* 0x000fe200078e0a08 */
[----:B------:R-:W-:Y:S01]  /*215c0*/  PRMT R71, RZ, 0x7610, R71 ;  /* 0x00007610ff477816 */ /* 0x000fe20000000047 */
[----:B------:R-:W0:Y:S01]  /*215d0*/  LDCU UR13, c[0x0][0x3b0] ;  /* 0x00007600ff0d77ac */ /* 0x000e220008000800 */
[----:B------:R0:W3:Y:S02]  /*215e0*/  @P0 LDG.E.U8 R74, desc[UR18][R24.64] ;  /* 0x00000012184a0981 */ /* 0x0000e4000c1e1100 */
[----:B------:R-:W-:-:S13]  /*215f0*/  ISETP.GT.U32.AND P6, PT, R8, R10, PT ;  /* 0x0000000a0800720c */ /* 0x000fda0003fc4070 */
[----:B------:R-:W-:Y:S01]  /*21600*/  @!P6 IMAD.IADD R10, R10, 0x1, -R8 ;  /* 0x000000010a0ae824 */ /* 0x000fe200078e0a08 */
[----:B--2---:R-:W-:Y:S02]  /*21610*/  ISETP.GE.AND P5, PT, R85, RZ, PT ;  /* 0x000000ff5500720c */ /* 0x004fe40003fa6270 */
[----:B------:R-:W2:Y:S01]  /*21620*/  LDL.LU R85, [R1+0xe4] ;  /* 0x0000e40001557983 */ /* 0x000ea20000300800 */
[----:B----4-:R-:W-:-:S03]  /*21630*/  ISETP.GT.U32.AND P1, PT, R8, R5, PT ;  /* 0x000000050800720c */ /* 0x010fc60003f24070 */
[----:B------:R-:W-:Y:S04]  /*21640*/  STL [R1+0x840], R3 ;  /* 0x0008400301007387 */ /* 0x000fe80000100800 */
[----:B------:R4:W-:Y:S04]  /*21650*/  STL [R1+0x83c], R13 ;  /* 0x00083c0d01007387 */ /* 0x0009e80000100800 */
[----:B------:R-:W2:Y:S04]  /*21660*/  LDL R14, [R1+0x1230] ;  /* 0x00123000010e7983 */ /* 0x000ea80000100800 */
[----:B-1----:R-:W2:Y:S01]  /*21670*/  LDL.LU R15, [R1+0xe8] ;  /* 0x0000e800010f7983 */ /* 0x002ea20000300800 */
[----:B------:R-:W-:-:S03]  /*21680*/  @!P5 IMAD.MOV R22, RZ, RZ, -R22 ;  /* 0x000000ffff16d224 */ /* 0x000fc600078e0a16 */
[----:B----4-:R-:W4:Y:S01]  /*21690*/  LDL R13, [R1+0x1220] ;  /* 0x00122000010d7983 */ /* 0x010f220000100800 */
[----:B------:R-:W-:Y:S01]  /*216a0*/  IADD3 R3, P5, PT, R23, R7, RZ ;  /* 0x0000000717037210 */ /* 0x000fe20007fbe0ff */
[----:B------:R-:W-:Y:S01]  /*216b0*/  @!P1 IMAD.IADD R5, R5, 0x1, -R8 ;  /* 0x0000000105059824 */ /* 0x000fe200078e0a08 */
[----:B---3--:R-:W-:Y:S02]  /*216c0*/  ISETP.GE.AND P1, PT, R12, RZ, PT ;  /* 0x000000ff0c00720c */ /* 0x008fe40003f26270 */
[----:B------:R-:W-:Y:S01]  /*216d0*/  LEA.HI.X.SX32 R12, R23, R6, 0x1, P5 ;  /* 0x00000006170c7211 */ /* 0x000fe200028f0eff */
[----:B------:R-:W-:Y:S04]  /*216e0*/  STL [R1+0x848], R3 ;  /* 0x0008480301007387 */ /* 0x000fe80000100800 */
[----:B------:R-:W3:Y:S01]  /*216f0*/  LDL.LU R16, [R1+0xdc] ;  /* 0x0000dc0001107983 */ /* 0x000ee20000300800 */
[----:B------:R-:W-:-:S03]  /*21700*/  @P0 IMAD.MOV.U32 R23, RZ, RZ, R12 ;  /* 0x000000ffff170224 */ /* 0x000fc600078e000c */
[----:B------:R1:W-:Y:S01]  /*21710*/  STL [R1+0x844], R12 ;  /* 0x0008440c01007387 */ /* 0x0003e20000100800 */
[----:B------:R-:W-:-:S03]  /*21720*/  SEL R22, R11, R22, !P4 ;  /* 0x000000160b167207 */ /* 0x000fc60006000000 */
[----:B-1----:R-:W3:Y:S02]  /*21730*/  LDL R12, [R1+0x121c] ;  /* 0x00121c00010c7983 */ /* 0x002ee40000100800 */
[----:B0-----:R-:W-:Y:S01]  /*21740*/  IMAD R24, R22, UR4, RZ ;  /* 0x0000000416187c24 */ /* 0x001fe2000f8e02ff */
[C---:B------:R-:W-:Y:S01]  /*21750*/  ISETP.GT.U32.AND P3, PT, R8.reuse, R4, PT ;  /* 0x000000040800720c */ /* 0x040fe20003f64070 */
[----:B------:R-:W-:Y:S01]  /*21760*/  @P0 IMAD.MOV.U32 R22, RZ, RZ, R3 ;  /* 0x000000ffff160224 */ /* 0x000fe200078e0003 */
[----:B------:R-:W-:Y:S01]  /*21770*/  ISETP.GT.U32.AND P5, PT, R8, R5, PT ;  /* 0x000000050800720c */ /* 0x000fe20003fa4070 */
[----:B------:R-:W0:Y:S01]  /*21780*/  LDCU UR4, c[0x0][0x3b0] ;  /* 0x00007600ff0477ac */ /* 0x000e220008000800 */
[C---:B------:R-:W-:Y:S02]  /*21790*/  IADD3 R3, P6, PT, R24.reuse, R7, RZ ;  /* 0x0000000718037210 */ /* 0x040fe40007fde0ff */
[----:B------:R1:W3:Y:S04]  /*217a0*/  @P0 LDG.E.U8 R73, desc[UR18][R22.64] ;  /* 0x0000001216490981 */ /* 0x0002e8000c1e1100 */
[----:B------:R-:W-:Y:S01]  /*217b0*/  STL [R1+0x850], R3 ;  /* 0x0008500301007387 */ /* 0x000fe20000100800 */
[----:B-1----:R-:W-:Y:S01]  /*217c0*/  IMAD.MOV.U32 R22, RZ, RZ, R10 ;  /* 0x000000ffff167224 */ /* 0x002fe200078e000a */
[----:B------:R-:W-:-:S05]  /*217d0*/  LEA.HI.X.SX32 R10, R24, R6, 0x1, P6 ;  /* 0x00000006180a7211 */ /* 0x000fca00030f0eff */
[----:B------:R1:W-:Y:S01]  /*217e0*/  STL [R1+0x84c], R10 ;  /* 0x00084c0a01007387 */ /* 0x0003e20000100800 */
[----:B------:R-:W-:-:S03]  /*217f0*/  @P0 IMAD.MOV.U32 R23, RZ, RZ, R10 ;  /* 0x000000ffff170224 */ /* 0x000fc600078e000a */
[----:B-1----:R-:W3:Y:S01]  /*21800*/  LDL R10, [R1+0x1274] ;  /* 0x00127400010a7983 */ /* 0x002ee20000100800 */
        /* <DEDUP_REMOVED lines=8> */
[----:B------:R-:W0:Y:S03]  /*21890*/  LDCU UR5, c[0x0][0x3b0] ;  /* 0x00007600ff0577ac */ /* 0x000e260008000800 */
[----:B------:R-:W-:Y:S01]  /*218a0*/  @!P3 IMAD.IADD R4, R4, 0x1, -R8 ;  /* 0x000000010404b824 */ /* 0x000fe200078e0a08 */
[----:B------:R-:W-:Y:S01]  /*218b0*/  IADD3 R3, P3, PT, R24, R7, RZ ;  /* 0x0000000718037210 */ /* 0x000fe20007f7e0ff */
[----:B-1----:R-:W-:-:S03]  /*218c0*/  IMAD.MOV.U32 R23, RZ, RZ, R5 ;  /* 0x000000ffff177224 */ /* 0x002fc600078e0005 */
[----:B------:R-:W-:Y:S01]  /*218d0*/  LEA.HI.X.SX32 R5, R24, R6, 0x1, P3 ;  /* 0x0000000618057211 */ /* 0x000fe200018f0eff */
[----:B------:R-:W-:Y:S02]  /*218e0*/  IMAD.MOV.U32 R22, RZ, RZ, R4 ;  /* 0x000000ffff167224 */ /* 0x000fe400078e0004 */
[----:B------:R-:W-:Y:S02]  /*218f0*/  @P0 IMAD.MOV.U32 R24, RZ, RZ, R3 ;  /* 0x000000ffff180224 */ /* 0x000fe400078e0003 */
[----:B------:R-:W-:-:S05]  /*21900*/  @P0 IMAD.MOV.U32 R25, RZ, RZ, R5 ;  /* 0x000000ffff190224 */ /* 0x000fca00078e0005 */
[----:B------:R0:W3:Y:S01]  /*21910*/  @P0 LDG.E.U8 R71, desc[UR18][R24.64] ;  /* 0x0000001218470981 */ /* 0x0000e2000c1e1100 */
[----:B--2---:R-:W-:Y:S02]  /*21920*/  ISETP.GT.U32.AND P1, PT, R8, R85, PT ;  /* 0x000000550800720c */ /* 0x004fe40003f24070 */
[----:B------:R-:W-:-:S11]  /*21930*/  ISETP.GE.AND P6, PT, R14, RZ, PT ;  /* 0x000000ff0e00720c */ /* 0x000fd60003fc6270 */
[----:B------:R-:W-:Y:S01]  /*21940*/  @!P1 IMAD.IADD R85, R85, 0x1, -R8 ;  /* 0x0000000155559824 */ /* 0x000fe200078e0a08 */
[----:B------:R-:W2:Y:S01]  /*21950*/  LDL.LU R14, [R1+0xd8] ;  /* 0x0000d800010e7983 */ /* 0x000ea20000300800 */
[----:B----4-:R-:W-:-:S03]  /*21960*/  ISETP.GE.AND P1, PT, R13, RZ, PT ;  /* 0x000000ff0d00720c */ /* 0x010fc60003f26270 */
[----:B------:R-:W-:Y:S04]  /*21970*/  STL [R1+0x858], R3 ;  /* 0x0008580301007387 */ /* 0x000fe80000100800 */
[----:B------:R1:W-:Y:S01]  /*21980*/  STL [R1+0x854], R5 ;  /* 0x0008540501007387 */ /* 0x0003e20000100800 */
[----:B------:R-:W-:-:S03]  /*21990*/  @!P6 IMAD.MOV R23, RZ, RZ, -R23 ;  /* 0x000000ffff17e224 */ /* 0x000fc600078e0a17 */
[----:B------:R-:W4:Y:S02]  /*219a0*/  LDL.LU R13, [R1+0xd0] ;  /* 0x0000d000010d7983 */ /* 0x000f240000300800 */
[----:B------:R-:W-:Y:S01]  /*219b0*/  @!P1 IMAD.MOV R22, RZ, RZ, -R22 ;  /* 0x000000ffff169224 */ /* 0x000fe200078e0a16 */
[----:B---3--:R-:W-:Y:S02]  /*219c0*/  ISETP.GT.U32.AND P6, PT, R8, R16, PT ;  /* 0x000000100800720c */ /* 0x008fe40003fc4070 */
[----:B------:R-:W-:Y:S02]  /*219d0*/  SEL R23, R11, R23, !P4 ;  /* 0x000000170b177207 */ /* 0x000fe40006000000 */
[----:B------:R-:W-:Y:S02]  /*219e0*/  ISETP.GE.AND P1, PT, R12, RZ, PT ;  /* 0x000000ff0c00720c */ /* 0x000fe40003f26270 */
[----:B------:R-:W3:Y:S01]  /*219f0*/  LDL R12, [R1+0x124c] ;  /* 0x00124c00010c7983 */ /* 0x000ee20000100800 */
[C---:B------:R-:W-:Y:S01]  /*21a00*/  ISETP.GT.U32.AND P3, PT, R8.reuse, R85, PT ;  /* 0x000000550800720c */ /* 0x040fe20003f64070 */
[----:B0-----:R-:W-:Y:S01]  /*21a10*/  IMAD R24, R23, UR4, RZ ;  /* 0x0000000417187c24 */ /* 0x001fe2000f8e02ff */
[----:B------:R-:W-:-:S04]  /*21a20*/  ISETP.GT.U32.AND P5, PT, R8, R15, PT ;  /* 0x0000000f0800720c */ /* 0x000fc80003fa4070 */
[----:B------:R-:W-:Y:S01]  /*21a30*/  @!P6 IMAD.IADD R16, R16, 0x1, -R8 ;  /* 0x000000011010e824 */ /* 0x000fe200078e0a08 */
[----:B------:R-:W-:Y:S01]  /*21a40*/  SEL R22, R11, R22, !P4 ;  /* 0x000000160b167207 */ /* 0x000fe20006000000 */
[----:B------:R-:W0:Y:S01]  /*21a50*/  LDCU UR4, c[0x0][0x3b0] ;  /* 0x00007600ff0477ac */ /* 0x000e220008000800 */
[----:B------:R-:W-:-:S04]  /*21a60*/  IADD3 R4, P6, PT, R24, R7, RZ ;  /* 0x0000000718047210 */ /* 0x000fc80007fde0ff */
[----:B-1----:R-:W-:Y:S01]  /*21a70*/  LEA.HI.X.SX32 R5, R24, R6, 0x1, P6 ;  /* 0x0000000618057211 */ /* 0x002fe200030f0eff */
[----:B------:R1:W-:Y:S01]  /*21a80*/  STL [R1+0x860], R4 ;  /* 0x0008600401007387 */ /* 0x0003e20000100800 */
[----:B------:R-:W-:-:S03]  /*21a90*/  @!P3 IMAD.IADD R85, R85, 0x1, -R8 ;  /* 0x000000015555b824 */ /* 0x000fc600078e0a08 */
[----:B------:R0:W-:Y:S01]  /*21aa0*/  STL [R1+0x85c], R5 ;  /* 0x00085c0501007387 */ /* 0x0001e20000100800 */
[----:B------:R-:W-:-:S03]  /*21ab0*/  ISETP.GE.AND P3, PT, R10, RZ, PT ;  /* 0x000000ff0a00720c */ /* 0x000fc60003f66270 */
[----:B------:R-:W4:Y:S01]  /*21ac0*/  LDL R10, [R1+0x1250] ;  /* 0x00125000010a7983 */ /* 0x000f220000100800 */
[----:B------:R-:W-:-:S05]  /*21ad0*/  @!P5 IMAD.IADD R15, R15, 0x1, -R8 ;  /* 0x000000010f0fd824 */ /* 0x000fca00078e0a08 */
[----:B------:R-:W-:Y:S01]  /*21ae0*/  ISETP.GT.U32.AND P5, PT, R8, R15, PT ;  /* 0x0000000f0800720c */ /* 0x000fe20003fa4070 */
[----:B------:R-:W-:Y:S02]  /*21af0*/  IMAD.MOV.U32 R23, RZ, RZ, R85 ;  /* 0x000000ffff177224 */ /* 0x000fe400078e0055 */
[----:B------:R-:W-:Y:S01]  /*21b00*/  IMAD R22, R22, UR5, RZ ;  /* 0x0000000516167c24 */ /* 0x000fe2000f8e02ff */
[----:B------:R-:W4:Y:S01]  /*21b10*/  LDL.LU R85, [R1+0xcc] ;  /* 0x0000cc0001557983 */ /* 0x000f220000300800 */
[----:B------:R-:W-:Y:S02]  /*21b20*/  @!P1 IMAD.MOV R23, RZ, RZ, -R23 ;  /* 0x000000ffff179224 */ /* 0x000fe400078e0a17 */
[----:B------:R-:W-:-:S06]  /*21b30*/  @P0 IMAD.MOV.U32 R24, RZ, RZ, R4 ;  /* 0x000000ffff180224 */ /* 0x000fcc00078e0004 */
[----:B------:R-:W-:Y:S01]  /*21b40*/  @!P5 IMAD.IADD R15, R15, 0x1, -R8 ;  /* 0x000000010f0fd824 */ /* 0x000fe200078e0a08 */
[C---:B------:R-:W-:Y:S01]  /*21b50*/  IADD3 R3, P1, PT, R22.reuse, R7, RZ ;  /* 0x0000000716037210 */ /* 0x040fe20007f3e0ff */
[----:B------:R-:W-:Y:S01]  /*21b60*/  @P0 IMAD.MOV.U32 R25, RZ, RZ, R5 ;  /* 0x000000ffff190224 */ /* 0x000fe200078e0005 */
[----:B------:R-:W-:Y:S01]  /*21b70*/  PRMT R70, RZ, 0x7610, R70 ;  /* 0x00007610ff467816 */ /* 0x000fe20000000046 */
[----:B------:R-:W0:Y:S01]  /*21b80*/  LDCU UR5, c[0x0][0x3b0] ;  /* 0x00007600ff0577ac */ /* 0x000e220008000800 */
[----:B-1----:R-:W-:Y:S01]  /*21b90*/  LEA.HI.X.SX32 R4, R22, R6, 0x1, P1 ;  /* 0x0000000616047211 */ /* 0x002fe200008f0eff */
[----:B------:R1:W-:Y:S01]  /*21ba0*/  STL [R1+0x878], R3 ;  /* 0x0008780301007387 */ /* 0x0003e20000100800 */
[----:B------:R-:W-:Y:S01]  /*21bb0*/  ISETP.GT.U32.AND P6, PT, R8, R16, PT ;  /* 0x000000100800720c */ /* 0x000fe20003fc4070 */
[----:B------:R-:W-:Y:S02]  /*21bc0*/  IMAD.MOV.U32 R22, RZ, RZ, R15 ;  /* 0x000000ffff167224 */ /* 0x000fe400078e000f */
[----:B------:R0:W-:Y:S01]  /*21bd0*/  STL [R1+0x874], R4 ;  /* 0x0008740401007387 */ /* 0x0001e20000100800 */
[----:B------:R-:W-:-:S03]  /*21be0*/  PRMT R69, RZ, 0x7610, R69 ;  /* 0x00007610ff457816 */ /* 0x000fc60000000045 */
[----:B------:R0:W4:Y:S01]  /*21bf0*/  @P0 LDG.E.U8 R70, desc[UR18][R24.64] ;  /* 0x0000001218460981 */ /* 0x000122000c1e1100 */
[----:B------:R-:W-:Y:S02]  /*21c00*/  @!P3 IMAD.MOV R22, RZ, RZ, -R22 ;  /* 0x000000ffff16b224 */ /* 0x000fe400078e0a16 */
[----:B0-----:R-:W-:Y:S02]  /*21c10*/  @P0 IMAD.MOV.U32 R24, RZ, RZ, R3 ;  /* 0x000000ffff180224 */ /* 0x001fe400078e0003 */
[----:B------:R-:W-:Y:S02]  /*21c20*/  @P0 IMAD.MOV.U32 R25, RZ, RZ, R4 ;  /* 0x000000ffff190224 */ /* 0x000fe400078e0004 */
[----:B------:R-:W-:-:S03]  /*21c30*/  @!P6 IMAD.IADD R16, R16, 0x1, -R8 ;  /* 0x000000011010e824 */ /* 0x000fc600078e0a08 */
[----:B------:R0:W4:Y:S02]  /*21c40*/  @P0 LDG.E.U8 R69, desc[UR18][R24.64] ;  /* 0x0000001218450981 */ /* 0x000124000c1e1100 */
[C---:B0-----:R-:W-:Y:S02]  /*21c50*/  SEL R24, R11.reuse, R23, !P4 ;  /* 0x000000170b187207 */ /* 0x041fe40006000000 */
[----:B------:R-:W-:Y:S01]  /*21c60*/  SEL R23, R11, R22, !P4 ;  /* 0x000000160b177207 */ /* 0x000fe20006000000 */
[----:B------:R-:W-:Y:S02]  /*21c70*/  IMAD.MOV.U32 R22, RZ, RZ, R16 ;  /* 0x000000ffff167224 */ /* 0x000fe400078e0010 */
[----:B------:R-:W-:Y:S01]  /*21c80*/  IMAD R24, R24, UR12, RZ ;  /* 0x0000000c18187c24 */ /* 0x000fe2000f8e02ff */
[----:B------:R-:W-:Y:S01]  /*21c90*/  PRMT R68, RZ, 0x7610, R68 ;  /* 0x00007610ff447816 */ /* 0x000fe20000000044 */
[----:B------:R-:W-:Y:S01]  /*21ca0*/  IMAD R23, R23, UR4, RZ ;  /* 0x0000000417177c24 */ /* 0x000fe2000f8e02ff */
[----:B------:R-:W-:Y:S01]  /*21cb0*/  PRMT R67, RZ, 0x7610, R67 ;  /* 0x00007610ff437816 */ /* 0x000fe20000000043 */
[----:B------:R-:W0:Y:S01]  /*21cc0*/  LDCU UR4, c[0x0][0x3b0] ;  /* 0x00007600ff0477ac */ /* 0x000e220008000800 */
[----:B------:R-:W-:-:S02]  /*21cd0*/  IADD3 R16, P6, PT, R24, R7, RZ ;  /* 0x0000000718107210 */ /* 0x000fc40007fde0ff */
[----:B------:R-:W-:Y:S01]  /*21ce0*/  PRMT R66, RZ, 0x7610, R66 ;  /* 0x00007610ff427816 */ /* 0x000fe20000000042 */
[----:B------:R-:W0:Y:S01]  /*21cf0*/  LDCU UR12, c[0x0][0x3b0] ;  /* 0x00007600ff0c77ac */ /* 0x000e220008000800 */
[----:B--2---:R-:W-:-:S13]  /*21d00*/  ISETP.GT.U32.AND P5, PT, R8, R14, PT ;  /* 0x0000000e0800720c */ /* 0x004fda0003fa4070 */
[----:B------:R-:W-:-:S05]  /*21d10*/  @!P5 IMAD.IADD R14, R14, 0x1, -R8 ;  /* 0x000000010e0ed824 */ /* 0x000fca00078e0a08 */
[----:B------:R-:W-:Y:S02]  /*21d20*/  ISETP.GT.U32.AND P3, PT, R8, R14, PT ;  /* 0x0000000e0800720c */ /* 0x000fe40003f64070 */
[----:B---3--:R-:W-:Y:S02]  /*21d30*/  ISETP.GE.AND P5, PT, R12, RZ, PT ;  /* 0x000000ff0c00720c */ /* 0x008fe40003fa6270 */
[----:B------:R-:W2:Y:S04]  /*21d40*/  LDL R12, [R1+0x1238] ;  /* 0x00123800010c7983 */ /* 0x000ea80000100800 */
[----:B------:R-:W3:Y:S05]  /*21d50*/  LDL.LU R5, [R1+0xc8] ;  /* 0x0000c80001057983 */ /* 0x000eea0000300800 */
[----:B------:R-:W-:Y:S01]  /*21d60*/  @!P3 IMAD.IADD R14, R14, 0x1, -R8 ;  /* 0x000000010e0eb824 */ /* 0x000fe200078e0a08 */
[----:B------:R-:W3:Y:S01]  /*21d70*/  LDL.LU R15, [R1+0xc4] ;  /* 0x0000c400010f7983 */ /* 0x000ee20000300800 */
[----:B------:R-:W-:Y:S01]  /*21d80*/  @!P5 IMAD.MOV R22, RZ, RZ, -R22 ;  /* 0x000000ffff16d224 */ /* 0x000fe200078e0a16 */
[----:B-1----:R-:W-:-:S02]  /*21d90*/  IADD3 R3, P5, PT, R23, R7, RZ ;  /* 0x0000000717037210 */ /* 0x002fc40007fbe0ff */
[----:B------:R-:W-:Y:S04]  /*21da0*/  STL [R1+0x880], R16 ;  /* 0x0008801001007387 */ /* 0x000fe80000100800 */
[----:B------:R1:W-:Y:S01]  /*21db0*/  STL [R1+0x888], R3 ;  /* 0x0008880301007387 */ /* 0x0003e20000100800 */
[----:B----4-:R-:W-:-:S03]  /*21dc0*/  ISETP.GE.AND P3, PT, R10, RZ, PT ;  /* 0x000000ff0a00720c */ /* 0x010fc60003f66270 */
[----:B------:R-:W4:Y:S01]  /*21dd0*/  LDL R10, [R1+0x1248] ;  /* 0x00124800010a7983 */ /* 0x000f220000100800 */
[----:B------:R-:W-:Y:S02]  /*21de0*/  ISETP.GT.U32.AND P1, PT, R8, R13, PT ;  /* 0x0000000d0800720c */ /* 0x000fe40003f24070 */
[-C--:B------:R-:W-:Y:S02]  /*21df0*/  LEA.HI.X.SX32 R25, R24, R6.reuse, 0x1, P6 ;  /* 0x0000000618197211 */ /* 0x080fe400030f0eff */
[----:B------:R-:W-:Y:S02]  /*21e00*/  LEA.HI.X.SX32 R4, R23, R6, 0x1, P5 ;  /* 0x0000000617047211 */ /* 0x000fe400028f0eff */
[----:B------:R-:W-:Y:S01]  /*21e10*/  SEL R24, R11, R22, !P4 ;  /* 0x000000160b187207 */ /* 0x000fe20006000000 */
[----:B------:R-:W-:Y:S02]  /*21e20*/  @P0 IMAD.MOV.U32 R22, RZ, RZ, R16 ;  /* 0x000000ffff160224 */ /* 0x000fe400078e0010 */
[----:B------:R-:W-:-:S04]  /*21e30*/  @P0 IMAD.MOV.U32 R23, RZ, RZ, R25 ;  /* 0x000000ffff170224 */ /* 0x000fc800078e0019 */
[----:B------:R-:W-:Y:S01]  /*21e40*/  @!P1 IMAD.IADD R13, R13, 0x1, -R8 ;  /* 0x000000010d0d9824 */ /* 0x000fe200078e0a08 */
[----:B------:R0:W4:Y:S01]  /*21e50*/  @P0 LDG.E.U8 R68, desc[UR18][R22.64] ;  /* 0x0000001216440981 */ /* 0x000122000c1e1100 */
[----:B------:R-:W-:-:S03]  /*21e60*/  ISETP.GT.U32.AND P6, PT, R8, R85, PT ;  /* 0x000000550800720c */ /* 0x000fc60003fc4070 */
[----:B------:R-:W-:Y:S01]  /*21e70*/  ISETP.GT.U32.AND P1, PT, R8, R13, PT ;  /* 0x0000000d0800720c */ /* 0x000fe20003f24070 */
[----:B0-----:R-:W-:Y:S02]  /*21e80*/  @P0 IMAD.MOV.U32 R22, RZ, RZ, R3 ;  /* 0x000000ffff160224 */ /* 0x001fe400078e0003 */
[----:B------:R-:W-:Y:S02]  /*21e90*/  @P0 IMAD.MOV.U32 R23, RZ, RZ, R4 ;  /* 0x000000ffff170224 */ /* 0x000fe400078e0004 */
[----:B------:R-:W-:Y:S01]  /*21ea0*/  IMAD R24, R24, UR5, RZ ;  /* 0x0000000518187c24 */ /* 0x000fe2000f8e02ff */
[----:B------:R-:W-:Y:S04]  /*21eb0*/  STL [R1+0x87c], R25 ;  /* 0x00087c1901007387 */ /* 0x000fe80000100800 */
[----:B------:R-:W-:Y:S01]  /*21ec0*/  @!P6 IMAD.IADD R85, R85, 0x1, -R8 ;  /* 0x000000015555e824 */ /* 0x000fe200078e0a08 */
[----:B------:R-:W-:-:S02]  /*21ed0*/  PRMT R65, RZ, 0x7610, R65 ;  /* 0x00007610ff417816 */ /* 0x000fc40000000041 */
[----:B------:R-:W-:Y:S01]  /*21ee0*/  @!P1 IMAD.IADD R13, R13, 0x1, -R8 ;  /* 0x000000010d0d9824 */ /* 0x000fe200078e0a08 */
[----:B------:R0:W4:Y:S01]  /*21ef0*/  @P0 LDG.E.U8 R67, desc[UR18][R22.64] ;  /* 0x0000001216430981 */ /* 0x000122000c1e1100 */
[----:B------:R-:W2:Y:S03]  /*21f00*/  LDCU UR5, c[0x0][0x3b0] ;  /* 0x00007600ff0577ac */ /* 0x000ea60008000800 */
[----:B------:R1:W-:Y:S01]  /*21f10*/  STL [R1+0x884], R4 ;  /* 0x0008840401007387 */ /* 0x0003e20000100800 */
[----:B0-----:R-:W-:-:S04]  /*21f20*/  IMAD.MOV.U32 R22, RZ, RZ, R14 ;  /* 0x000000ffff167224 */ /* 0x001fc800078e000e */
[----:B------:R-:W-:Y:S01]  /*21f30*/  @!P3 IMAD.MOV R22, RZ, RZ, -R22 ;  /* 0x000000ffff16b224 */ /* 0x000fe200078e0a16 */
[----:B-1----:R-:W-:-:S04]  /*21f40*/  IADD3 R3, P3, PT, R24, R7, RZ ;  /* 0x0000000718037210 */ /* 0x002fc80007f7e0ff */
        /* <DEDUP_REMOVED lines=10> */
[----:B------:R1:W4:Y:S05]  /*21ff0*/  @P0 LDG.E.U8 R66, desc[UR18][R24.64] ;  /* 0x0000001218420981 */ /* 0x00032a000c1e1100 */
[----:B------:R-:W-:Y:S01]  /*22000*/  @!P6 IMAD.IADD R85, R85, 0x1, -R8 ;  /* 0x000000015555e824 */ /* 0x000fe200078e0a08 */
[----:B--2---:R-:W-:-:S02]  /*22010*/  ISETP.GE.AND P5, PT, R12, RZ, PT ;  /* 0x000000ff0c00720c */ /* 0x004fc40003fa6270 */
[----:B------:R-:W2:Y:S01]  /*22020*/  LDL.LU R12, [R1+0xbc] ;  /* 0x0000bc00010c7983 */ /* 0x000ea20000300800 */
[----:B---3--:R-:W-:-:S03]  /*22030*/  ISETP.GT.U32.AND P1, PT, R8, R5, PT ;  /* 0x000000050800720c */ /* 0x008fc60003f24070 */
[----:B------:R3:W-:Y:S04]  /*22040*/  STL [R1+0x890], R3 ;  /* 0x0008900301007387 */ /* 0x0007e80000100800 */
[----:B------:R0:W-:Y:S03]  /*22050*/  STL [R1+0x88c], R4 ;  /* 0x00088c0401007387 */ /* 0x0001e60000100800 */
[----:B------:R-:W-:Y:S01]  /*22060*/  @!P5 IMAD.MOV R22, RZ, RZ, -R22 ;  /* 0x000000ffff16d224 */ /* 0x000fe200078e0a16 */
[----:B------:R-:W2:Y:S01]  /*22070*/  LDL R13, [R1+0x1244] ;  /* 0x00124400010d7983 */ /* 0x000ea20000100800 */
[----:B---3--:R-:W-:-:S03]  /*22080*/  IADD3 R3, P5, PT, R23, R7, RZ ;  /* 0x0000000717037210 */ /* 0x008fc60007fbe0ff */
[----:B------:R-:W3:Y:S01]  /*22090*/  LDL.LU R14, [R1+0xc0] ;  /* 0x0000c000010e7983 */ /* 0x000ee20000300800 */
[----:B------:R-:W-:-:S03]  /*220a0*/  SEL R22, R11, R22, !P4 ;  /* 0x000000160b167207 */ /* 0x000fc60006000000 */
[----:B------:R-:W3:Y:S01]  /*220b0*/  LDL R16, [R1+0x127c] ;  /* 0x00127c0001107983 */ /* 0x000ee20000100800 */
[----:B0-----:R-:W-:Y:S01]  /*220c0*/  LEA.HI.X.SX32 R4, R23, R6, 0x1, P5 ;  /* 0x0000000617047211 */ /* 0x001fe200028f0eff */
[----:B-1----:R-:W-:Y:S01]  /*220d0*/  IMAD R24, R22, UR4, RZ ;  /* 0x0000000416187c24 */ /* 0x002fe2000f8e02ff */
[----:B------:R-:W-:Y:S01]  /*220e0*/  ISETP.GT.U32.AND P3, PT, R8, R15, PT ;  /* 0x0000000f0800720c */ /* 0x000fe20003f64070 */
[----:B------:R-:W-:Y:S01]  /*220f0*/  @P0 IMAD.MOV.U32 R22, RZ, RZ, R3 ;  /* 0x000000ffff160224 */ /* 0x000fe200078e0003 */
[----:B------:R0:W-:Y:S01]  /*22100*/  STL [R1+0x898], R3 ;  /* 0x0008980301007387 */ /* 0x0001e20000100800 */
[----:B------:R-:W-:Y:S01]  /*22110*/  @P0 IMAD.MOV.U32 R23, RZ, RZ, R4 ;  /* 0x000000ffff170224 */ /* 0x000fe200078e0004 */
[----:B------:R-:W1:Y:S01]  /*22120*/  LDCU UR4, c[0x0][0x3b0] ;  /* 0x00007600ff0477ac */ /* 0x000e620008000800 */
[----:B------:R-:W-:-:S03]  /*22130*/  @!P1 IMAD.IADD R5, R5, 0x1, -R8 ;  /* 0x0000000105059824 */ /* 0x000fc600078e0a08 */
[----:B------:R0:W3:Y:S01]  /*22140*/  @P0 LDG.E.U8 R65, desc[UR18][R22.64] ;  /* 0x0000001216410981 */ /* 0x0000e2000c1e1100 */
[----:B----4-:R-:W-:-:S03]  /*22150*/  ISETP.GE.AND P1, PT, R10, RZ, PT ;  /* 0x000000ff0a00720c */ /* 0x010fc60003f26270 */
[----:B------:R-:W4:Y:S04]  /*22160*/  LDL.LU R10, [R1+0xb8] ;  /* 0x0000b800010a7983 */ /* 0x000f280000300800 */
[----:B------:R1:W-:Y:S01]  /*22170*/  STL [R1+0x894], R4 ;  /* 0x0008940401007387 */ /* 0x0003e20000100800 */
[----:B0-----:R-:W-:-:S03]  /*22180*/  IMAD.MOV.U32 R22, RZ, RZ, R85 ;  /* 0x000000ffff167224 */ /* 0x001fc600078e0055 */
[----:B------:R-:W4:Y:S01]  /*22190*/  LDL R85, [R1+0x1270] ;  /* 0x0012700001557983 */ /* 0x000f220000100800 */
[----:B------:R-:W-:Y:S02]  /*221a0*/  @!P3 IMAD.IADD R15, R15, 0x1, -R8 ;  /* 0x000000010f0fb824 */ /* 0x000fe400078e0a08 */
[----:B------:R-:W-:Y:S01]  /*221b0*/  @!P1 IMAD.MOV R22, RZ, RZ, -R22 ;  /* 0x000000ffff169224 */ /* 0x000fe200078e0a16 */
[----:B------:R-:W-:Y:S02]  /*221c0*/  ISETP.GT.U32.AND P5, PT, R8, R5, PT ;  /* 0x000000050800720c */ /* 0x000fe40003fa4070 */
[----:B------:R-:W-:Y:S02]  /*221d0*/  IADD3 R3, P6, PT, R24, R7, RZ ;  /* 0x0000000718037210 */ /* 0x000fe40007fde0ff */
[----:B------:R-:W-:Y:S02]  /*221e0*/  ISETP.GT.U32.AND P3, PT, R8, R15, PT ;  /* 0x0000000f0800720c */ /* 0x000fe40003f64070 */
[----:B-1----:R-:W-:-:S02]  /*221f0*/  LEA.HI.X.SX32 R4, R24, R6, 0x1, P6 ;  /* 0x0000000618047211 */ /* 0x002fc400030f0eff */
[----:B------:R-:W-:Y:S01]  /*22200*/  SEL R24, R11, R22, !P4 ;  /* 0x000000160b187207 */ /* 0x000fe20006000000 */
[----:B------:R-:W-:Y:S01]  /*22210*/  STL [R1+0x8a0], R3 ;  /* 0x0008a00301007387 */ /* 0x000fe20000100800 */
[----:B------:R-:W-:Y:S02]  /*22220*/  @P0 IMAD.MOV.U32 R22, RZ, RZ, R3 ;  /* 0x000000ffff160224 */ /* 0x000fe400078e0003 */
[----:B------:R-:W-:Y:S01]  /*22230*/  @P0 IMAD.MOV.U32 R23, RZ, RZ, R4 ;  /* 0x000000ffff170224 */ /* 0x000fe200078e0004 */
[----:B------:R0:W-:Y:S01]  /*22240*/  STL [R1+0x89c], R4 ;  /* 0x00089c0401007387 */ /* 0x0001e20000100800 */
[----:B------:R-:W-:Y:S01]  /*22250*/  IMAD R24, R24, UR5, RZ ;  /* 0x0000000518187c24 */ /* 0x000fe2000f8e02ff */
[----:B------:R-:W1:Y:S01]  /*22260*/  LDCU UR5, c[0x0][0x3b0] ;  /* 0x00007600ff0577ac */ /* 0x000e620008000800 */
[--C-:B------:R-:W-:Y:S01]  /*22270*/  @!P5 IMAD.IADD R5, R5, 0x1, -R8.reuse ;  /* 0x000000010505d824 */ /* 0x100fe200078e0a08 */
[----:B------:R0:W4:Y:S01]  /*22280*/  @P0 LDG.E.U8 R64, desc[UR18][R22.64] ;  /* 0x0000001216400981 */ /* 0x000122000c1e1100 */
[----:B------:R-:W-:Y:S01]  /*22290*/  @!P3 IMAD.IADD R15, R15, 0x1, -R8 ;  /* 0x000000010f0fb824 */ /* 0x000fe200078e0a08 */
[----:B0-----:R-:W-:Y:S01]  /*222a0*/  IADD3 R4, P3, PT, R24, R7, RZ ;  /* 0x0000000718047210 */ /* 0x001fe20007f7e0ff */
[----:B------:R-:W-:-:S03]  /*222b0*/  IMAD.MOV.U32 R23, RZ, RZ, R5 ;  /* 0x000000ffff177224 */ /* 0x000fc600078e0005 */
[----:B------:R-:W-:Y:S01]  /*222c0*/  LEA.HI.X.SX32 R5, R24, R6, 0x1, P3 ;  /* 0x0000000618057211 */ /* 0x000fe200018f0eff */
[----:B------:R-:W-:Y:S02]  /*222d0*/  IMAD.MOV.U32 R22, RZ, RZ, R15 ;  /* 0x000000ffff167224 */ /* 0x000fe400078e000f */
[----:B------:R-:W-:Y:S02]  /*222e0*/  @P0 IMAD.MOV.U32 R24, RZ, RZ, R4 ;  /* 0x000000ffff180224 */ /* 0x000fe400078e0004 */
[----:B------:R-:W-:-:S05]  /*222f0*/  @P0 IMAD.MOV.U32 R25, RZ, RZ, R5 ;  /* 0x000000ffff190224 */ /* 0x000fca00078e0005 */
[----:B------:R0:W4:Y:S01]  /*22300*/  @P0 LDG.E.U8 R63, desc[UR18][R24.64] ;  /* 0x00000012183f0981 */ /* 0x000122000c1e1100 */
[----:B--2---:R-:W-:Y:S02]  /*22310*/  ISETP.GT.U32.AND P1, PT, R8, R12, PT ;  /* 0x0000000c0800720c */ /* 0x004fe40003f24070 */
[----:B------:R-:W-:-:S11]  /*22320*/  ISETP.GE.AND P6, PT, R13, RZ, PT ;  /* 0x000000ff0d00720c */ /* 0x000fd60003fc6270 */
[----:B------:R-:W-:Y:S01]  /*22330*/  @!P1 IMAD.IADD R12, R12, 0x1, -R8 ;  /* 0x000000010c0c9824 */ /* 0x000fe200078e0a08 */
[----:B------:R-:W2:Y:S04]  /*22340*/  LDL R13, [R1+0x1280] ;  /* 0x00128000010d7983 */ /* 0x000ea80000100800 */
[----:B------:R-:W2:Y:S01]  /*22350*/  LDL.LU R3, [R1+0xac] ;  /* 0x0000ac0001037983 */ /* 0x000ea20000300800 */
[----:B---3--:R-:W-:Y:S02]  /*22360*/  ISETP.GE.AND P1, PT, R16, RZ, PT ;  /* 0x000000ff1000720c */ /* 0x008fe40003f26270 */
[----:B------:R-:W-:Y:S01]  /*22370*/  ISETP.GT.U32.AND P3, PT, R8, R12, PT ;  /* 0x0000000c0800720c */ /* 0x000fe20003f64070 */
[----:B------:R-:W-:Y:S01]  /*22380*/  @!P6 IMAD.MOV R23, RZ, RZ, -R23 ;  /* 0x000000ffff17e224 */ /* 0x000fe200078e0a17 */
[----:B------:R-:W-:Y:S04]  /*22390*/  STL [R1+0x8b8], R4 ;  /* 0x0008b80401007387 */ /* 0x000fe80000100800 */
[----:B------:R3:W-:Y:S01]  /*223a0*/  STL [R1+0x8b4], R5 ;  /* 0x0008b40501007387 */ /* 0x0007e20000100800 */
[----:B------:R-:W-:-:S04]  /*223b0*/  SEL R23, R11, R23, !P4 ;  /* 0x000000170b177207 */ /* 0x000fc80006000000 */
[----:B------:R-:W-:Y:S01]  /*223c0*/  @!P1 IMAD.MOV R22, RZ, RZ, -R22 ;  /* 0x000000ffff169224 */ /* 0x000fe200078e0a16 */
[----:B------:R-:W2:Y:S01]  /*223d0*/  LDL.LU R16, [R1+0xa8] ;  /* 0x0000a80001107983 */ /* 0x000ea20000300800 */
[C---:B----4-:R-:W-:Y:S01]  /*223e0*/  ISETP.GT.U32.AND P6, PT, R8.reuse, R10, PT ;  /* 0x0000000a0800720c */ /* 0x050fe20003fc4070 */
[----:B0-----:R-:W-:Y:S01]  /*223f0*/  IMAD R24, R23, UR4, RZ ;  /* 0x0000000417187c24 */ /* 0x001fe2000f8e02ff */
[----:B------:R-:W-:Y:S01]  /*22400*/  ISETP.GT.U32.AND P5, PT, R8, R14, PT ;  /* 0x0000000e0800720c */ /* 0x000fe20003fa4070 */
[--C-:B------:R-:W-:Y:S01]  /*22410*/  @!P3 IMAD.IADD R12, R12, 0x1, -R8.reuse ;  /* 0x000000010c0cb824 */ /* 0x100fe200078e0a08 */
[----:B------:R-:W-:Y:S01]  /*22420*/  ISETP.GE.AND P1, PT, R85, RZ, PT ;  /* 0x000000ff5500720c */ /* 0x000fe20003f26270 */
[----:B------:R-:W0:Y:S01]  /*22430*/  LDCU UR4, c[0x0][0x3b0] ;  /* 0x00007600ff0477ac */ /* 0x000e220008000800 */
[----:B------:R-:W4:Y:S07]  /*22440*/  LDL R85, [R1+0x1258] ;  /* 0x0012580001557983 */ /* 0x000f2e0000100800 */
[----:B------:R-:W-:Y:S01]  /*22450*/  @!P6 IMAD.IADD R10, R10, 0x1, -R8 ;  /* 0x000000010a0ae824 */ /* 0x000fe200078e0a08 */
[----:B---3--:R-:W-:Y:S01]  /*22460*/  IADD3 R5, P6, PT, R24, R7, RZ ;  /* 0x0000000718057210 */ /* 0x008fe20007fde0ff */
[----:B------:R-:W-:-:S03]  /*22470*/  IMAD.MOV.U32 R23, RZ, RZ, R12 ;  /* 0x000000ffff177224 */ /* 0x000fc600078e000c */
[----:B------:R-:W-:Y:S01]  /*22480*/  LEA.HI.X.SX32 R12, R24, R6, 0x1, P6 ;  /* 0x00000006180c7211 */ /* 0x000fe200030f0eff */
[----:B------:R-:W-:Y:S04]  /*22490*/  STL [R1+0x8c0], R5 ;  /* 0x0008c00501007387 */ /* 0x000fe80000100800 */
[----:B------:R3:W-:Y:S01]  /*224a0*/  STL [R1+0x8bc], R12 ;  /* 0x0008bc0c01007387 */ /* 0x0007e20000100800 */
[----:B------:R-:W-:-:S03]  /*224b0*/  @P0 IMAD.MOV.U32 R25, RZ, RZ, R12 ;  /* 0x000000ffff190224 */ /* 0x000fc600078e000c */
[----:B---3--:R-:W3:Y:S01]  /*224c0*/  LDL R12, [R1+0x126c] ;  /* 0x00126c00010c7983 */ /* 0x008ee20000100800 */
[----:B------:R-:W-:-:S05]  /*224d0*/  @!P5 IMAD.IADD R14, R14, 0x1, -R8 ;  /* 0x000000010e0ed824 */ /* 0x000fca00078e0a08 */
[----:B------:R-:W-:Y:S02]  /*224e0*/  ISETP.GT.U32.AND P5, PT, R8, R14, PT ;  /* 0x0000000e0800720c */ /* 0x000fe40003fa4070 */
[----:B------:R-:W-:Y:S01]  /*224f0*/  SEL R22, R11, R22, !P4 ;  /* 0x000000160b167207 */ /* 0x000fe20006000000 */
[----:B------:R-:W-:-:S04]  /*22500*/  @!P1 IMAD.MOV R23, RZ, RZ, -R23 ;  /* 0x000000ffff179224 */ /* 0x000fc800078e0a17 */
[----:B-1----:R-:W-:Y:S01]  /*22510*/  IMAD R22, R22, UR5, RZ ;  /* 0x0000000516167c24 */ /* 0x002fe2000f8e02ff */
[----:B------:R-:W-:Y:S01]  /*22520*/  PRMT R62, RZ, 0x7610, R62 ;  /* 0x00007610ff3e7816 */ /* 0x000fe2000000003e */
[----:B------:R-:W-:Y:S01]  /*22530*/  @P0 IMAD.MOV.U32 R24, RZ, RZ, R5 ;  /* 0x000000ffff180224 */ /* 0x000fe200078e0005 */
[----:B------:R-:W-:Y:S01]  /*22540*/  ISETP.GT.U32.AND P6, PT, R8, R10, PT ;  /* 0x0000000a0800720c */ /* 0x000fe20003fc4070 */
[----:B------:R-:W1:Y:S02]  /*22550*/  LDCU UR5, c[0x0][0x3b0] ;  /* 0x00007600ff0577ac */ /* 0x000e640008000800 */
[----:B------:R-:W-:Y:S01]  /*22560*/  @!P5 IMAD.IADD R14, R14, 0x1, -R8 ;  /* 0x000000010e0ed824 */ /* 0x000fe200078e0a08 */
[C---:B------:R-:W-:Y:S01]  /*22570*/  IADD3 R4, P1, PT, R22.reuse, R7, RZ ;  /* 0x0000000716047210 */ /* 0x040fe20007f3e0ff */
[----:B------:R0:W3:Y:S03]  /*22580*/  @P0 LDG.E.U8 R62, desc[UR18][R24.64] ;  /* 0x00000012183e0981 */ /* 0x0000e6000c1e1100 */
[----:B------:R-:W-:Y:S01]  /*22590*/  LEA.HI.X.SX32 R5, R22, R6, 0x1, P1 ;  /* 0x0000000616057211 */ /* 0x000fe200008f0eff */
[----:B------:R-:W-:Y:S01]  /*225a0*/  IMAD.MOV.U32 R22, RZ, RZ, R14 ;  /* 0x000000ffff167224 */ /* 0x000fe200078e000e */
[----:B------:R-:W-:Y:S01]  /*225b0*/  PRMT R61, RZ, 0x7610, R61 ;  /* 0x00007610ff3d7816 */ /* 0x000fe2000000003d */
[----:B0-----:R-:W-:-:S02]  /*225c0*/  @P0 IMAD.MOV.U32 R24, RZ, RZ, R4 ;  /* 0x000000ffff180224 */ /* 0x001fc400078e0004 */
[----:B------:R-:W-:Y:S02]  /*225d0*/  @P0 IMAD.MOV.U32 R25, RZ, RZ, R5 ;  /* 0x000000ffff190224 */ /* 0x000fe400078e0005 */
[----:B------:R-:W-:-:S03]  /*225e0*/  @!P6 IMAD.IADD R10, R10, 0x1, -R8 ;  /* 0x000000010a0ae824 */ /* 0x000fc600078e0a08 */
[----:B------:R0:W3:Y:S02]  /*225f0*/  @P0 LDG.E.U8 R61, desc[UR18][R24.64] ;  /* 0x00000012183d0981 */ /* 0x0000e4000c1e1100 */
[----:B0-----:R-:W-:-:S05]  /*22600*/  SEL R24, R11, R23, !P4 ;  /* 0x000000170b187207 */ /* 0x001fca0006000000 */
[----:B------:R-:W-:Y:S01]  /*22610*/  IMAD R24, R24, UR12, RZ ;  /* 0x0000000c18187c24 */ /* 0x000fe2000f8e02ff */
[----:B------:R-:W-:Y:S01]  /*22620*/  PRMT R60, RZ, 0x7610, R60 ;  /* 0x00007610ff3c7816 */ /* 0x000fe2000000003c */
[----:B------:R-:W0:Y:S01]  /*22630*/  LDCU UR12, c[0x0][0x3b0] ;  /* 0x00007600ff0c77ac */ /* 0x000e220008000800 */
[----:B--2---:R-:W-:Y:S02]  /*22640*/  ISETP.GE.AND P3, PT, R13, RZ, PT ;  /* 0x000000ff0d00720c */ /* 0x004fe40003f66270 */
[----:B------:R-:W2:Y:S01]  /*22650*/  LDL.LU R13, [R1+0xa4] ;  /* 0x0000a400010d7983 */ /* 0x000ea20000300800 */
[----:B------:R-:W-:-:S03]  /*22660*/  ISETP.GT.U32.AND P5, PT, R8, R3, PT ;  /* 0x000000030800720c */ /* 0x000fc60003fa4070 */
[----:B------:R0:W-:Y:S04]  /*22670*/  STL [R1+0x8c8], R4 ;  /* 0x0008c80401007387 */ /* 0x0001e80000100800 */
[----:B------:R0:W-:Y:S03]  /*22680*/  STL [R1+0x8c4], R5 ;  /* 0x0008c40501007387 */ /* 0x0001e60000100800 */
[----:B------:R-:W-:Y:S01]  /*22690*/  @!P3 IMAD.MOV R22, RZ, RZ, -R22 ;  /* 0x000000ffff16b224 */ /* 0x000fe200078e0a16 */
[----:B------:R-:W2:Y:S02]  /*226a0*/  LDL R14, [R1+0x1278] ;  /* 0x00127800010e7983 */ /* 0x000ea40000100800 */
[----:B------:R-:W-:-:S02]  /*226b0*/  @!P5 IMAD.IADD R3, R3, 0x1, -R8 ;  /* 0x000000010303d824 */ /* 0x000fc400078e0a08 */
[----:B------:R-:W-:-:S03]  /*226c0*/  SEL R23, R11, R22, !P4 ;  /* 0x000000160b177207 */ /* 0x000fc60006000000 */
[----:B------:R-:W-:Y:S02]  /*226d0*/  ISETP.GT.U32.AND P3, PT, R8, R3, PT ;  /* 0x000000030800720c */ /* 0x000fe40003f64070 */
[----:B----4-:R-:W-:Y:S02]  /*226e0*/  ISETP.GE.AND P5, PT, R85, RZ, PT ;  /* 0x000000ff5500720c */ /* 0x010fe40003fa6270 */
[----:B------:R-:W4:Y:S01]  /*226f0*/  LDL.LU R85, [R1+0xa0] ;  /* 0x0000a00001557983 */ /* 0x000f220000300800 */
[----:B------:R-:W-:Y:S02]  /*22700*/  IMAD.MOV.U32 R22, RZ, RZ, R10 ;  /* 0x000000ffff167224 */ /* 0x000fe400078e000a */
[----:B------:R-:W-:Y:S01]  /*22710*/  IMAD R23, R23, UR4, RZ ;  /* 0x0000000417177c24 */ /* 0x000fe2000f8e02ff */
[-C--:B------:R-:W-:Y:S01]  /*22720*/  IADD3 R10, P6, PT, R24, R7.reuse, RZ ;  /* 0x00000007180a7210 */ /* 0x080fe20007fde0ff */
[----:B0-----:R-:W4:Y:S04]  /*22730*/  LDL.LU R4, [R1+0x9c] ;  /* 0x00009c0001047983 */ /* 0x001f280000300800 */
[----:B------:R-:W-:Y:S01]  /*22740*/  @!P3 IMAD.IADD R3, R3, 0x1, -R8 ;  /* 0x000000010303b824 */ /* 0x000fe200078e0a08 */
[----:B------:R-:W-:Y:S01]  /*22750*/  ISETP.GT.U32.AND P1, PT, R8, R16, PT ;  /* 0x000000100800720c */ /* 0x000fe20003f24070 */
[----:B------:R-:W0:Y:S01]  /*22760*/  LDCU UR4, c[0x0][0x3b0] ;  /* 0x00007600ff0477ac */ /* 0x000e220008000800 */
[----:B------:R-:W-:Y:S01]  /*22770*/  @!P5 IMAD.MOV R22, RZ, RZ, -R22 ;  /* 0x000000ffff16d224 */ /* 0x000fe200078e0a16 */
[----:B------:R-:W-:Y:S01]  /*22780*/  IADD3 R5, P5, PT, R23, R7, RZ ;  /* 0x0000000717057210 */ /* 0x000fe20007fbe0ff */
[----:B------:R-:W-:Y:S04]  /*22790*/  STL [R1+0x8d0], R10 ;  /* 0x0008d00a01007387 */ /* 0x000fe80000100800 */
[----:B------:R-:W-:Y:S01]  /*227a0*/  STL [R1+0x8d8], R5 ;  /* 0x0008d80501007387 */ /* 0x000fe20000100800 */
[----:B---3--:R-:W-:-:S03]  /*227b0*/  ISETP.GE.AND P3, PT, R12, RZ, PT ;  /* 0x000000ff0c00720c */ /* 0x008fc60003f66270 */
[----:B------:R-:W3:Y:S01]  /*227c0*/  LDL R12, [R1+0x12a8] ;  /* 0x0012a800010c7983 */ /* 0x000ee20000100800 */
[-C--:B------:R-:W-:Y:S02]  /*227d0*/  LEA.HI.X.SX32 R15, R24, R6.reuse, 0x1, P6 ;  /* 0x00000006180f7211 */ /* 0x080fe400030f0eff */
[----:B------:R-:W-:Y:S02]  /*227e0*/  LEA.HI.X.SX32 R25, R23, R6, 0x1, P5 ;  /* 0x0000000617197211 */ /* 0x000fe400028f0eff */
[----:B------:R-:W-:Y:S01]  /*227f0*/  SEL R24, R11, R22, !P4 ;  /* 0x000000160b187207 */ /* 0x000fe20006000000 */
[----:B------:R-:W-:Y:S02]  /*22800*/  @P0 IMAD.MOV.U32 R22, RZ, RZ, R10 ;  /* 0x000000ffff160224 */ /* 0x000fe400078e000a */
[----:B------:R-:W-:Y:S02]  /*22810*/  @P0 IMAD.MOV.U32 R23, RZ, RZ, R15 ;  /* 0x000000ffff170224 */ /* 0x000fe400078e000f */
[----:B------:R-:W-:Y:S01]  /*22820*/  @!P1 IMAD.IADD R16, R16, 0x1, -R8 ;  /* 0x0000000110109824 */ /* 0x000fe200078e0a08 */
[----:B------:R-:W-:-:S02]  /*22830*/  PRMT R59, RZ, 0x7610, R59 ;  /* 0x00007610ff3b7816 */ /* 0x000fc4000000003b */
[----:B------:R0:W3:Y:S02]  /*22840*/  @P0 LDG.E.U8 R60, desc[UR18][R22.64] ;  /* 0x00000012163c0981 */ /* 0x0000e4000c1e1100 */
[----:B------:R-:W-:Y:S01]  /*22850*/  ISETP.GT.U32.AND P1, PT, R8, R16, PT ;  /* 0x000000100800720c */ /* 0x000fe20003f24070 */
[----:B0-----:R-:W-:Y:S02]  /*22860*/  @P0 IMAD.MOV.U32 R22, RZ, RZ, R5 ;  /* 0x000000ffff160224 */ /* 0x001fe400078e0005 */
[----:B------:R-:W-:-:S05]  /*22870*/  @P0 IMAD.MOV.U32 R23, RZ, RZ, R25 ;  /* 0x000000ffff170224 */ /* 0x000fca00078e0019 */
[----:B------:R0:W3:Y:S01]  /*22880*/  @P0 LDG.E.U8 R59, desc[UR18][R22.64] ;  /* 0x00000012163b0981 */ /* 0x0000e2000c1e1100 */
[----:B-1----:R-:W-:Y:S01]  /*22890*/  IMAD R24, R24, UR5, RZ ;  /* 0x0000000518187c24 */ /* 0x002fe2000f8e02ff */
[----:B------:R-:W-:-:S03]  /*228a0*/  PRMT R58, RZ, 0x7610, R58 ;  /* 0x00007610ff3a7816 */ /* 0x000fc6000000003a */
[----:B------:R-:W-:Y:S01]  /*228b0*/  @!P1 IMAD.IADD R16, R16, 0x1, -R8 ;  /* 0x0000000110109824 */ /* 0x000fe200078e0a08 */
[----:B------:R1:W-:Y:S01]  /*228c0*/  STL [R1+0x8cc], R15 ;  /* 0x0008cc0f01007387 */ /* 0x0003e20000100800 */
[----:B------:R-:W-:Y:S01]  /*228d0*/  PRMT R57, RZ, 0x7610, R57 ;  /* 0x00007610ff397816 */ /* 0x000fe20000000039 */
[----:B------:R-:W2:Y:S01]  /*228e0*/  LDCU UR5, c[0x0][0x3b0] ;  /* 0x00007600ff0577ac */ /* 0x000ea20008000800 */
[----:B0-----:R-:W-:-:S04]  /*228f0*/  IMAD.MOV.U32 R22, RZ, RZ, R3 ;  /* 0x000000ffff167224 */ /* 0x001fc800078e0003 */
[----:B------:R-:W-:Y:S01]  /*22900*/  @!P3 IMAD.MOV R22, RZ, RZ, -R22 ;  /* 0x000000ffff16b224 */ /* 0x000fe200078e0a16 */
[C---:B------:R-:W-:Y:S01]  /*22910*/  IADD3 R3, P3, PT, R24.reuse, R7, RZ ;  /* 0x0000000718037210 */ /* 0x040fe20007f7e0ff */
[----:B-1----:R-:W3:Y:S03]  /*22920*/  LDL.LU R15, [R1+0x1304] ;  /* 0x00130400010f7983 */ /* 0x002ee60000300800 */
[----:B------:R-:W-:Y:S01]  /*22930*/  SEL R23, R11, R22, !P4 ;  /* 0x000000160b177207 */ /* 0x000fe20006000000 */
[----:B------:R-:W-:Y:S01]  /*22940*/  IMAD.MOV.U32 R22, RZ, RZ, R16 ;  /* 0x000000ffff167224 */ /* 0x000fe200078e0010 */
[----:B------:R-:W3:Y:S01]  /*22950*/  LDL.LU R10, [R1+0x1300] ;  /* 0x00130000010a7983 */ /* 0x000ee20000300800 */
[----:B------:R-:W-:Y:S02]  /*22960*/  LEA.HI.X.SX32 R5, R24, R6, 0x1, P3 ;  /* 0x0000000618057211 */ /* 0x000fe400018f0eff */
[----:B------:R-:W-:Y:S01]  /*22970*/  IMAD R23, R23, UR13, RZ ;  /* 0x0000000d17177c24 */ /* 0x000fe2000f8e02ff */
[----:B------:R0:W-:Y:S01]  /*22980*/  STL [R1+0x8d4], R25 ;  /* 0x0008d41901007387 */ /* 0x0001e20000100800 */
[----:B------:R-:W-:Y:S01]  /*22990*/  @P0 IMAD.MOV.U32 R24, RZ, RZ, R3 ;  /* 0x000000ffff180224 */ /* 0x000fe200078e0003 */
[----:B------:R-:W-:Y:S01]  /*229a0*/  PRMT R56, RZ, 0x7610, R56 ;  /* 0x00007610ff387816 */ /* 0x000fe20000000038 */
[----:B------:R-:W1:Y:S01]  /*229b0*/  LDCU UR13, c[0x0][0x3b0] ;  /* 0x00007600ff0d77ac */ /* 0x000e620008000800 */
[----:B0-----:R-:W-:-:S05]  /*229c0*/  @P0 IMAD.MOV.U32 R25, RZ, RZ, R5 ;  /* 0x000000ffff190224 */ /* 0x001fca00078e0005 */
[----:B------:R0:W3:Y:S01]  /*229d0*/  @P0 LDG.E.U8 R58, desc[UR18][R24.64] ;  /* 0x00000012183a0981 */ /* 0x0000e2000c1e1100 */
[----:B--2---:R-:W-:Y:S02]  /*229e0*/  ISETP.GT.U32.AND P6, PT, R8, R13, PT ;  /* 0x0000000d0800720c */ /* 0x004fe40003fc4070 */
[----:B------:R-:W-:-:S11]  /*229f0*/  ISETP.GE.AND P5, PT, R14, RZ, PT ;  /* 0x000000ff0e00720c */ /* 0x000fd60003fa6270 */
[----:B------:R-:W-:Y:S01]  /*22a00*/  @!P6 IMAD.IADD R13, R13, 0x1, -R8 ;  /* 0x000000010d0de824 */ /* 0x000fe200078e0a08 */
[----:B------:R-:W2:Y:S04]  /*22a10*/  LDL.LU R14, [R1+0x98] ;  /* 0x00009800010e7983 */ /* 0x000ea80000300800 */
[C---:B------:R-:W-:Y:S01]  /*22a20*/  ISETP.GT.U32.AND P6, PT, R8.reuse, R13, PT ;  /* 0x0000000d0800720c */ /* 0x040fe20003fc4070 */
[----:B------:R0:W-:Y:S01]  /*22a30*/  STL [R1+0x8e0], R3 ;  /* 0x0008e00301007387 */ /* 0x0001e20000100800 */
[----:B------:R-:W-:Y:S01]  /*22a40*/  @!P5 IMAD.MOV R22, RZ, RZ, -R22 ;  /* 0x000000ffff16d224 */ /* 0x000fe200078e0a16 */
[----:B----4-:R-:W-:Y:S02]  /*22a50*/  ISETP.GT.U32.AND P1, PT, R8, R85, PT ;  /* 0x000000550800720c */ /* 0x010fe40003f24070 */
[----:B0-----:R-:W-:Y:S01]  /*22a60*/  IADD3 R3, P5, PT, R23, R7, RZ ;  /* 0x0000000717037210 */ /* 0x001fe20007fbe0ff */
[----:B------:R0:W-:Y:S01]  /*22a70*/  STL [R1+0x8dc], R5 ;  /* 0x0008dc0501007387 */ /* 0x0001e20000100800 */
[----:B------:R-:W-:-:S06]  /*22a80*/  SEL R22, R11, R22, !P4 ;  /* 0x000000160b167207 */ /* 0x000fcc0006000000 */
[--C-:B------:R-:W-:Y:S01]  /*22a90*/  @!P6 IMAD.IADD R13, R13, 0x1, -R8.reuse ;  /* 0x000000010d0de824 */ /* 0x100fe200078e0a08 */
[----:B------:R-:W4:Y:S01]  /*22aa0*/  LDL.LU R16, [R1+0x94] ;  /* 0x0000940001107983 */ /* 0x000f220000300800 */
[----:B------:R-:W-:Y:S01]  /*22ab0*/  IMAD R24, R22, UR4, RZ ;  /* 0x0000000416187c24 */ /* 0x000fe2000f8e02ff */
[----:B------:R-:W-:Y:S02]  /*22ac0*/  ISETP.GT.U32.AND P3, PT, R8, R4, PT ;  /* 0x000000040800720c */ /* 0x000fe40003f64070 */
[----:B0-----:R-:W-:Y:S01]  /*22ad0*/  LEA.HI.X.SX32 R5, R23, R6, 0x1, P5 ;  /* 0x0000000617057211 */ /* 0x001fe200028f0eff */
[----:B------:R-:W-:Y:S01]  /*22ae0*/  @!P1 IMAD.IADD R85, R85, 0x1, -R8 ;  /* 0x0000000155559824 */ /* 0x000fe200078e0a08 */
[----:B------:R-:W4:Y:S01]  /*22af0*/  LDL R25, [R1+0x12a4] ;  /* 0x0012a40001197983 */ /* 0x000f220000100800 */
[----:B------:R-:W-:Y:S01]  /*22b00*/  @P0 IMAD.MOV.U32 R22, RZ, RZ, R3 ;  /* 0x000000ffff160224 */ /* 0x000fe200078e0003 */
[----:B------:R-:W0:Y:S01]  /*22b10*/  LDCU UR4, c[0x0][0x3b0] ;  /* 0x00007600ff0477ac */ /* 0x000e220008000800 */
[----:B------:R-:W-:Y:S01]  /*22b20*/  @P0 IMAD.MOV.U32 R23, RZ, RZ, R5 ;  /* 0x000000ffff170224 */ /* 0x000fe200078e0005 */
[----:B---3--:R-:W-:-:S04]  /*22b30*/  ISETP.GE.AND P1, PT, R12, RZ, PT ;  /* 0x000000ff0c00720c */ /* 0x008fc80003f26270 */
[----:B------:R3:W4:Y:S04]  /*22b40*/  @P0 LDG.E.U8 R57, desc[UR18][R22.64] ;  /* 0x0000001216390981 */ /* 0x000728000c1e1100 */
[----:B------:R-:W4:Y:S04]  /*22b50*/  LDL.LU R12, [R1+0x84] ;  /* 0x00008400010c7983 */ /* 0x000f280000300800 */
[----:B------:R0:W-:Y:S01]  /*22b60*/  STL [R1+0x8f8], R3 ;  /* 0x0008f80301007387 */ /* 0x0001e20000100800 */
[----:B---3--:R-:W-:-:S03]  /*22b70*/  IMAD.MOV.U32 R22, RZ, RZ, R13 ;  /* 0x000000ffff167224 */ /* 0x008fc600078e000d */
[----:B------:R3:W-:Y:S01]  /*22b80*/  STL [R1+0x8f4], R5 ;  /* 0x0008f40501007387 */ /* 0x0007e20000100800 */
[----:B------:R-:W-:-:S03]  /*22b90*/  @!P1 IMAD.MOV R22, RZ, RZ, -R22 ;  /* 0x000000ffff169224 */ /* 0x000fc600078e0a16 */
[----:B------:R-:W4:Y:S01]  /*22ba0*/  LDL R13, [R1+0x1288] ;  /* 0x00128800010d7983 */ /* 0x000f220000100800 */
[----:B0-----:R-:W-:-:S04]  /*22bb0*/  IADD3 R3, P6, PT, R24, R7, RZ ;  /* 0x0000000718037210 */ /* 0x001fc80007fde0ff */
[----:B---3--:R-:W-:Y:S02]  /*22bc0*/  LEA.HI.X.SX32 R5, R24, R6, 0x1, P6 ;  /* 0x0000000618057211 */ /* 0x008fe400030f0eff */
[----:B------:R-:W-:Y:S01]  /*22bd0*/  SEL R24, R11, R22, !P4 ;  /* 0x000000160b187207 */ /* 0x000fe20006000000 */
[----:B------:R-:W-:Y:S02]  /*22be0*/  @P0 IMAD.MOV.U32 R22, RZ, RZ, R3 ;  /* 0x000000ffff160224 */ /* 0x000fe400078e0003 */
[----:B------:R-:W-:Y:S01]  /*22bf0*/  @P0 IMAD.MOV.U32 R23, RZ, RZ, R5 ;  /* 0x000000ffff170224 */ /* 0x000fe200078e0005 */
[----:B------:R0:W-:Y:S04]  /*22c00*/  STL [R1+0x900], R3 ;  /* 0x0009000301007387 */ /* 0x0001e80000100800 */
[----:B------:R3:W-:Y:S04]  /*22c10*/  STL [R1+0x8fc], R5 ;  /* 0x0008fc0501007387 */ /* 0x0007e80000100800 */
[----:B------:R1:W4:Y:S04]  /*22c20*/  @P0 LDG.E.U8 R56, desc[UR18][R22.64] ;  /* 0x0000001216380981 */ /* 0x000328000c1e1100 */
[----:B0-----:R-:W4:Y:S04]  /*22c30*/  LDL R3, [R1+0x12a0] ;  /* 0x0012a00001037983 */ /* 0x001f280000100800 */
[----:B---3--:R-:W3:Y:S04]  /*22c40*/  LDL.LU R5, [R1+0x88] ;  /* 0x0000880001057983 */ /* 0x008ee80000300800 */
[----:B------:R-:W3:Y:S01]  /*22c50*/  LDL R22, [R1+0x1284] ;  /* 0x0012840001167983 */ /* 0x000ee20000100800 */
[----:B------:R-:W-:Y:S01]  /*22c60*/  @!P3 IMAD.IADD R4, R4, 0x1, -R8 ;  /* 0x000000010404b824 */ /* 0x000fe200078e0a08 */
[----:B------:R-:W-:-:S04]  /*22c70*/  ISETP.GT.U32.AND P5, PT, R8, R85, PT ;  /* 0x000000550800720c */ /* 0x000fc80003fa4070 */
[----:B------:R-:W-:Y:S01]  /*22c80*/  ISETP.GT.U32.AND P3, PT, R8, R4, PT ;  /* 0x000000040800720c */ /* 0x000fe20003f64070 */
[----:B------:R-:W-:Y:S01]  /*22c90*/  IMAD R24, R24, UR5, RZ ;  /* 0x0000000518187c24 */ /* 0x000fe2000f8e02ff */
[----:B------:R-:W-:Y:S01]  /*22ca0*/  PRMT R55, RZ, 0x7610, R55 ;  /* 0x00007610ff377816 */ /* 0x000fe20000000037 */
[----:B------:R-:W0:Y:S06]  /*22cb0*/  LDCU UR5, c[0x0][0x3b0] ;  /* 0x00007600ff0577ac */ /* 0x000e2c0008000800 */
[----:B------:R-:W-:-:S04]  /*22cc0*/  @!P5 IMAD.IADD R85, R85, 0x1, -R8 ;  /* 0x000000015555d824 */ /* 0x000fc800078e0a08 */
[----:B------:R-:W-:Y:S02]  /*22cd0*/  @!P3 IMAD.IADD R4, R4, 0x1, -R8 ;  /* 0x000000010404b824 */ /* 0x000fe400078e0a08 */
[----:B-1----:R-:W-:Y:S02]  /*22ce0*/  IMAD.MOV.U32 R23, RZ, RZ, R85 ;  /* 0x000000ffff177224 */ /* 0x002fe400078e0055 */
[----:B------:R-:W3:Y:S01]  /*22cf0*/  LDL.LU R85, [R1+0x12fc] ;  /* 0x0012fc0001557983 */ /* 0x000ee20000300800 */
[----:B--2---:R-:W-:-:S13]  /*22d00*/  ISETP.GT.U32.AND P1, PT, R8, R14, PT ;  /* 0x0000000e0800720c */ /* 0x004fda0003f24070 */
[----:B------:R-:W-:Y:S01]  /*22d10*/  @!P1 IMAD.IADD R14, R14, 0x1, -R8 ;  /* 0x000000010e0e9824 */ /* 0x000fe200078e0a08 */
[----:B----4-:R-:W-:Y:S02]  /*22d20*/  ISETP.GE.AND P6, PT, R25, RZ, PT ;  /* 0x000000ff1900720c */ /* 0x010fe40003fc6270 */
[----:B------:R-:W-:-:S05]  /*22d30*/  IADD3 R25, P3, PT, R24, R7, RZ ;  /* 0x0000000718197210 */ /* 0x000fca0007f7e0ff */
[----:B------:R1:W-:Y:S06]  /*22d40*/  STL [R1+0x908], R25 ;  /* 0x0009081901007387 */ /* 0x0003ec0000100800 */
[----:B------:R-:W-:Y:S01]  /*22d50*/  @!P6 IMAD.MOV R23, RZ, RZ, -R23 ;  /* 0x000000ffff17e224 */ /* 0x000fe200078e0a17 */
[----:B------:R-:W-:-:S04]  /*22d60*/  ISETP.GT.U32.AND P6, PT, R8, R12, PT ;  /* 0x0000000c0800720c */ /* 0x000fc80003fc4070 */
[----:B------:R-:W-:-:S09]  /*22d70*/  SEL R23, R11, R23, !P4 ;  /* 0x000000170b177207 */ /* 0x000fd20006000000 */
[----:B------:R-:W-:Y:S01]  /*22d80*/  @!P6 IMAD.IADD R12, R12, 0x1, -R8 ;  /* 0x000000010c0ce824 */ /* 0x000fe200078e0a08 */
[----:B---3--:R-:W-:Y:S02]  /*22d90*/  ISETP.GE.AND P1, PT, R22, RZ, PT ;  /* 0x000000ff1600720c */ /* 0x008fe40003f26270 */
[----:B------:R-:W-:Y:S01]  /*22da0*/  LEA.HI.X.SX32 R22, R24, R6, 0x1, P3 ;  /* 0x0000000618167211 */ /* 0x000fe200018f0eff */
[----:B------:R-:W-:Y:S01]  /*22db0*/  @P0 IMAD.MOV.U32 R24, RZ, RZ, R25 ;  /* 0x000000ffff180224 */ /* 0x000fe200078e0019 */
[----:B------:R-:W-:-:S03]  /*22dc0*/  ISETP.GT.U32.AND P3, PT, R8, R14, PT ;  /* 0x0000000e0800720c */ /* 0x000fc60003f64070 */
[----:B------:R2:W-:Y:S01]  /*22dd0*/  STL [R1+0x904], R22 ;  /* 0x0009041601007387 */ /* 0x0005e20000100800 */
[----:B-1----:R-:W-:-:S05]  /*22de0*/  @P0 IMAD.MOV.U32 R25, RZ, RZ, R22 ;  /* 0x000000ffff190224 */ /* 0x002fca00078e0016 */
[----:B------:R1:W3:Y:S01]  /*22df0*/  @P0 LDG.E.U8 R55, desc[UR18][R24.64] ;  /* 0x0000001218370981 */ /* 0x0002e2000c1e1100 */
[----:B--2---:R-:W-:-:S04]  /*22e00*/  IMAD.MOV.U32 R22, RZ, RZ, R4 ;  /* 0x000000ffff167224 */ /* 0x004fc800078e0004 */
[----:B------:R-:W-:Y:S01]  /*22e10*/  @!P1 IMAD.MOV R22, RZ, RZ, -R22 ;  /* 0x000000ffff169224 */ /* 0x000fe200078e0a16 */
[----:B------:R-:W-:Y:S02]  /*22e20*/  ISETP.GE.AND P1, PT, R13, RZ, PT ;  /* 0x000000ff0d00720c */ /* 0x000fe40003f26270 */
[----:B------:R-:W2:Y:S01]  /*22e30*/  LDL R13, [R1+0x1268] ;  /* 0x00126800010d7983 */ /* 0x000ea20000100800 */
[----:B-1----:R-:W-:Y:S02]  /*22e40*/  IMAD R24, R23, UR4, RZ ;  /* 0x0000000417187c24 */ /* 0x002fe4000f8e02ff */
[----:B------:R-:W-:Y:S01]  /*22e50*/  @!P3 IMAD.IADD R14, R14, 0x1, -R8 ;  /* 0x000000010e0eb824 */ /* 0x000fe200078e0a08 */
[----:B------:R-:W-:Y:S01]  /*22e60*/  ISETP.GT.U32.AND P5, PT, R8, R16, PT ;  /* 0x000000100800720c */ /* 0x000fe20003fa4070 */
[----:B------:R-:W1:Y:S01]  /*22e70*/  LDCU UR4, c[0x0][0x3b0] ;  /* 0x00007600ff0477ac */ /* 0x000e620008000800 */
[----:B------:R-:W-:Y:S01]  /*22e80*/  IADD3 R4, P6, PT, R24, R7, RZ ;  /* 0x0000000718047210 */ /* 0x000fe20007fde0ff */
[----:B------:R-:W-:-:S03]  /*22e90*/  IMAD.MOV.U32 R23, RZ, RZ, R14 ;  /* 0x000000ffff177224 */ /* 0x000fc600078e000e */
[----:B------:R-:W-:Y:S01]  /*22ea0*/  LEA.HI.X.SX32 R14, R24, R6, 0x1, P6 ;  /* 0x00000006180e7211 */ /* 0x000fe200030f0eff */
[----:B------:R-:W-:Y:S04]  /*22eb0*/  STL [R1+0x910], R4 ;  /* 0x0009100401007387 */ /* 0x000fe80000100800 */
[----:B------:R4:W-:Y:S01]  /*22ec0*/  STL [R1+0x90c], R14 ;  /* 0x00090c0e01007387 */ /* 0x0009e20000100800 */
[----:B------:R-:W-:-:S03]  /*22ed0*/  @P0 IMAD.MOV.U32 R25, RZ, RZ, R14 ;  /* 0x000000ffff190224 */ /* 0x000fc600078e000e */
[----:B----4-:R-:W4:Y:S01]  /*22ee0*/  LDL R14, [R1+0x12b4] ;  /* 0x0012b400010e7983 */ /* 0x010f220000100800 */
[----:B------:R-:W-:Y:S01]  /*22ef0*/  @!P5 IMAD.IADD R16, R16, 0x1, -R8 ;  /* 0x000000011010d824 */ /* 0x000fe200078e0a08 */
[----:B------:R-:W-:-:S04]  /*22f00*/  SEL R22, R11, R22, !P4 ;  /* 0x000000160b167207 */ /* 0x000fc80006000000 */
[----:B------:R-:W-:Y:S01]  /*22f10*/  ISETP.GT.U32.AND P5, PT, R8, R16, PT ;  /* 0x000000100800720c */ /* 0x000fe20003fa4070 */
[----:B0-----:R-:W-:Y:S01]  /*22f20*/  IMAD R22, R22, UR5, RZ ;  /* 0x0000000516167c24 */ /* 0x001fe2000f8e02ff */
[----:B------:R-:W-:Y:S01]  /*22f30*/  ISETP.GE.AND P3, PT, R3, RZ, PT ;  /* 0x000000ff0300720c */ /* 0x000fe20003f66270 */
[----:B------:R-:W-:Y:S01]  /*22f40*/  @!P1 IMAD.MOV R23, RZ, RZ, -R23 ;  /* 0x000000ffff179224 */ /* 0x000fe200078e0a17 */
[----:B------:R-:W-:Y:S01]  /*22f50*/  PRMT R54, RZ, 0x7610, R54 ;  /* 0x00007610ff367816 */ /* 0x000fe20000000036 */
[----:B------:R-:W-:Y:S01]  /*22f60*/  @P0 IMAD.MOV.U32 R24, RZ, RZ, R4 ;  /* 0x000000ffff180224 */ /* 0x000fe200078e0004 */
[----:B------:R-:W-:Y:S01]  /*22f70*/  IADD3 R3, P1, PT, R22, R7, RZ ;  /* 0x0000000716037210 */ /* 0x000fe20007f3e0ff */
[----:B------:R-:W0:Y:S06]  /*22f80*/  LDCU UR5, c[0x0][0x3b0] ;  /* 0x00007600ff0577ac */ /* 0x000e2c0008000800 */
[----:B------:R-:W-:Y:S01]  /*22f90*/  @!P5 IMAD.IADD R16, R16, 0x1, -R8 ;  /* 0x000000011010d824 */ /* 0x000fe200078e0a08 */
[----:B------:R-:W-:Y:S01]  /*22fa0*/  ISETP.GT.U32.AND P5, PT, R8, R5, PT ;  /* 0x000000050800720c */ /* 0x000fe20003fa4070 */
[----:B------:R0:W3:Y:S01]  /*22fb0*/  @P0 LDG.E.U8 R54, desc[UR18][R24.64] ;  /* 0x0000001218360981 */ /* 0x0000e2000c1e1100 */
[----:B------:R-:W-:-:S02]  /*22fc0*/  LEA.HI.X.SX32 R4, R22, R6, 0x1, P1 ;  /* 0x0000000616047211 */ /* 0x000fc400008f0eff */
[----:B------:R-:W-:Y:S01]  /*22fd0*/  ISETP.GT.U32.AND P6, PT, R8, R12, PT ;  /* 0x0000000c0800720c */ /* 0x000fe20003fc4070 */
[----:B------:R-:W-:Y:S01]  /*22fe0*/  IMAD.MOV.U32 R22, RZ, RZ, R16 ;  /* 0x000000ffff167224 */ /* 0x000fe200078e0010 */
[----:B------:R-:W-:Y:S01]  /*22ff0*/  PRMT R53, RZ, 0x7610, R53 ;  /* 0x00007610ff357816 */ /* 0x000fe20000000035 */
[----:B0-----:R-:W-:Y:S02]  /*23000*/  @P0 IMAD.MOV.U32 R24, RZ, RZ, R3 ;  /* 0x000000ffff180224 */ /* 0x001fe400078e0003 */
[----:B------:R-:W-:-:S04]  /*23010*/  @P0 IMAD.MOV.U32 R25, RZ, RZ, R4 ;  /* 0x000000ffff190224 */ /* 0x000fc800078e0004 */
[----:B------:R-:W-:Y:S02]  /*23020*/  @!P5 IMAD.IADD R5, R5, 0x1, -R8 ;  /* 0x000000010505d824 */ /* 0x000fe400078e0a08 */
[----:B------:R-:W-:Y:S01]  /*23030*/  @!P3 IMAD.MOV R22, RZ, RZ, -R22 ;  /* 0x000000ffff16b224 */ /* 0x000fe200078e0a16 */
[----:B------:R0:W3:Y:S01]  /*23040*/  @P0 LDG.E.U8 R53, desc[UR18][R24.64] ;  /* 0x0000001218350981 */ /* 0x0000e2000c1e1100 */
[----:B------:R-:W-:Y:S01]  /*23050*/  @!P6 IMAD.IADD R12, R12, 0x1, -R8 ;  /* 0x000000010c0ce824 */ /* 0x000fe200078e0a08 */
[----:B------:R-:W-:Y:S02]  /*23060*/  ISETP.GT.U32.AND P3, PT, R8, R5, PT ;  /* 0x000000050800720c */ /* 0x000fe40003f64070 */
[C---:B0-----:R-:W-:Y:S02]  /*23070*/  SEL R24, R11.reuse, R23, !P4 ;  /* 0x000000170b187207 */ /* 0x041fe40006000000 */
[----:B------:R-:W-:-:S03]  /*23080*/  SEL R23, R11, R22, !P4 ;  /* 0x000000160b177207 */ /* 0x000fc60006000000 */
[----:B------:R-:W-:Y:S01]  /*23090*/  IMAD R24, R24, UR12, RZ ;  /* 0x0000000c18187c24 */ /* 0x000fe2000f8e02ff */
[----:B------:R0:W-:Y:S01]  /*230a0*/  STL [R1+0x918], R3 ;  /* 0x0009180301007387 */ /* 0x0001e20000100800 */
[----:B------:R-:W-:Y:S01]  /*230b0*/  IMAD.MOV.U32 R22, RZ, RZ, R12 ;  /* 0x000000ffff167224 */ /* 0x000fe200078e000c */
[----:B------:R-:W-:Y:S01]  /*230c0*/  ISETP.GT.U32.AND P1, PT, R8, R85, PT ;  /* 0x000000550800720c */ /* 0x000fe20003f24070 */
[----:B-1----:R-:W-:Y:S01]  /*230d0*/  IMAD R23, R23, UR4, RZ ;  /* 0x0000000417177c24 */ /* 0x002fe2000f8e02ff */
[C---:B------:R-:W-:Y:S01]  /*230e0*/  IADD3 R12, P6, PT, R24.reuse, R7, RZ ;  /* 0x00000007180c7210 */ /* 0x040fe20007fde0ff */
[----:B------:R1:W-:Y:S01]  /*230f0*/  STL [R1+0x914], R4 ;  /* 0x0009140401007387 */ /* 0x0003e20000100800 */
[----:B------:R-:W-:Y:S01]  /*23100*/  @!P3 IMAD.IADD R5, R5, 0x1, -R8 ;  /* 0x000000010505b824 */ /* 0x000fe200078e0a08 */
[----:B------:R-:W-:Y:S01]  /*23110*/  PRMT R52, RZ, 0x7610, R52 ;  /* 0x00007610ff347816 */ /* 0x000fe20000000034 */
[----:B------:R-:W2:Y:S01]  /*23120*/  LDCU UR4, c[0x0][0x3b0] ;  /* 0x00007600ff0477ac */ /* 0x000ea20008000800 */
[----:B------:R-:W-:Y:S01]  /*23130*/  LEA.HI.X.SX32 R16, R24, R6, 0x1, P6 ;  /* 0x0000000618107211 */ /* 0x000fe200030f0eff */
[----:B0-----:R-:W3:Y:S01]  /*23140*/  LDL R3, [R1+0xf84] ;  /* 0x000f840001037983 */ /* 0x001ee20000100800 */
[----:B------:R-:W-:Y:S01]  /*23150*/  PRMT R51, RZ, 0x7610, R51 ;  /* 0x00007610ff337816 */ /* 0x000fe20000000033 */
[----:B------:R-:W0:Y:S02]  /*23160*/  LDCU UR12, c[0x0][0x3b0] ;  /* 0x00007600ff0c77ac */ /* 0x000e240008000800 */
[----:B-1----:R-:W3:Y:S04]  /*23170*/  LDL R4, [R1+0xf30] ;  /* 0x000f300001047983 */ /* 0x002ee80000100800 */
[----:B------:R-:W-:Y:S01]  /*23180*/  STL [R1+0x920], R12 ;  /* 0x0009200c01007387 */ /* 0x000fe20000100800 */
[----:B--2---:R-:W-:-:S13]  /*23190*/  ISETP.GE.AND P5, PT, R13, RZ, PT ;  /* 0x000000ff0d00720c */ /* 0x004fda0003fa6270 */
[----:B------:R-:W-:Y:S01]  /*231a0*/  @!P5 IMAD.MOV R22, RZ, RZ, -R22 ;  /* 0x000000ffff16d224 */ /* 0x000fe200078e0a16 */
[----:B------:R-:W-:-:S04]  /*231b0*/  IADD3 R13, P5, PT, R23, R7, RZ ;  /* 0x00000007170d7210 */ /* 0x000fc80007fbe0ff */
[----:B------:R-:W-:Y:S01]  /*231c0*/  SEL R24, R11, R22, !P4 ;  /* 0x000000160b187207 */ /* 0x000fe20006000000 */
[----:B------:R-:W-:Y:S01]  /*231d0*/  STL [R1+0x938], R13 ;  /* 0x0009380d01007387 */ /* 0x000fe20000100800 */
[----:B------:R-:W-:-:S03]  /*231e0*/  @P0 IMAD.MOV.U32 R22, RZ, RZ, R12 ;  /* 0x000000ffff160224 */ /* 0x000fc600078e000c */
[----:B------:R1:W-:Y:S01]  /*231f0*/  STL [R1+0x91c], R16 ;  /* 0x00091c1001007387 */ /* 0x0003e20000100800 */
[----:B----4-:R-:W-:Y:S02]  /*23200*/  ISETP.GE.AND P3, PT, R14, RZ, PT ;  /* 0x000000ff0e00720c */ /* 0x010fe40003f66270 */
[----:B------:R-:W-:Y:S01]  /*23210*/  LEA.HI.X.SX32 R14, R23, R6, 0x1, P5 ;  /* 0x00000006170e7211 */ /* 0x000fe200028f0eff */
[----:B------:R-:W-:Y:S02]  /*23220*/  @P0 IMAD.MOV.U32 R23, RZ, RZ, R16 ;  /* 0x000000ffff170224 */ /* 0x000fe400078e0010 */
[----:B-1----:R-:W2:Y:S04]  /*23230*/  LDL.LU R16, [R1+0x12f8] ;  /* 0x0012f80001107983 */ /* 0x002ea80000300800 */
[----:B------:R-:W4:Y:S01]  /*23240*/  LDL.LU R12, [R1+0x12f4] ;  /* 0x0012f400010c7983 */ /* 0x000f220000300800 */
[----:B------:R-:W-:-:S03]  /*23250*/  @!P1 IMAD.IADD R85, R85, 0x1, -R8 ;  /* 0x0000000155559824 */ /* 0x000fc600078e0a08 */
[----:B------:R1:W2:Y:S02]  /*23260*/  @P0 LDG.E.U8 R52, desc[UR18][R22.64] ;  /* 0x0000001216340981 */ /* 0x0002a4000c1e1100 */
[C---:B------:R-:W-:Y:S01]  /*23270*/  ISETP.GT.U32.AND P1, PT, R8.reuse, R85, PT ;  /* 0x000000550800720c */ /* 0x040fe20003f24070 */
[----:B-1----:R-:W-:Y:S02]  /*23280*/  @P0 IMAD.MOV.U32 R22, RZ, RZ, R13 ;  /* 0x000000ffff160224 */ /* 0x002fe400078e000d */
[----:B------:R-:W-:Y:S01]  /*23290*/  @P0 IMAD.MOV.U32 R23, RZ, RZ, R14 ;  /* 0x000000ffff170224 */ /* 0x000fe200078e000e */
[----:B------:R-:W-:-:S04]  /*232a0*/  ISETP.GT.U32.AND P6, PT, R8, R10, PT ;  /* 0x0000000a0800720c */ /* 0x000fc80003fc4070 */
[----:B------:R1:W2:Y:S01]  /*232b0*/  @P0 LDG.E.U8 R51, desc[UR18][R22.64] ;  /* 0x0000001216330981 */ /* 0x0002a2000c1e1100 */
[----:B------:R-:W-:Y:S01]  /*232c0*/  IMAD R24, R24, UR5, RZ ;  /* 0x0000000518187c24 */ /* 0x000fe2000f8e02ff */
[----:B------:R-:W-:-:S03]  /*232d0*/  PRMT R50, RZ, 0x7610, R50 ;  /* 0x00007610ff327816 */ /* 0x000fc60000000032 */
[----:B------:R-:W-:Y:S01]  /*232e0*/  @!P1 IMAD.IADD R85, R85, 0x1, -R8 ;  /* 0x0000000155559824 */ /* 0x000fe200078e0a08 */
[----:B------:R0:W-:Y:S01]  /*232f0*/  STL [R1+0x934], R14 ;  /* 0x0009340e01007387 */ /* 0x0001e20000100800 */
[----:B------:R-:W-:Y:S01]  /*23300*/  PRMT R49, RZ, 0x7610, R49 ;  /* 0x00007610ff317816 */ /* 0x000fe20000000031 */
[----:B------:R-:W2:Y:S01]  /*23310*/  LDCU UR5, c[0x0][0x3b0] ;  /* 0x00007600ff0577ac */ /* 0x000ea20008000800 */
[----:B-1----:R-:W-:-:S04]  /*23320*/  IMAD.MOV.U32 R22, RZ, RZ, R5 ;  /* 0x000000ffff167224 */ /* 0x002fc800078e0005 */
[----:B------:R-:W-:Y:S01]  /*23330*/  @!P3 IMAD.MOV R22, RZ, RZ, -R22 ;  /* 0x000000ffff16b224 */ /* 0x000fe200078e0a16 */
[----:B0-----:R-:W2:Y:S04]  /*23340*/  LDL.LU R14, [R1+0x12f0] ;  /* 0x0012f000010e7983 */ /* 0x001ea80000300800 */
[----:B------:R-:W-:Y:S01]  /*23350*/  SEL R22, R11, R22, !P4 ;  /* 0x000000160b167207 */ /* 0x000fe20006000000 */
[----:B------:R-:W2:Y:S01]  /*23360*/  LDL.LU R13, [R1+0x12ec] ;  /* 0x0012ec00010d7983 */ /* 0x000ea20000300800 */
[----:B------:R-:W-:Y:S01]  /*23370*/  @!P6 IMAD.IADD R10, R10, 0x1, -R8 ;  /* 0x000000010a0ae824 */ /* 0x000fe200078e0a08 */
[----:B---3--:R-:W-:Y:S02]  /*23380*/  ISETP.GE.AND P5, PT, R3, RZ, PT ;  /* 0x000000ff0300720c */ /* 0x008fe40003fa6270 */
[----:B------:R-:W-:-:S04]  /*23390*/  IADD3 R3, P3, PT, R24, R7, RZ ;  /* 0x0000000718037210 */ /* 0x000fc80007f7e0ff */
[----:B------:R-:W-:Y:S01]  /*233a0*/  LEA.HI.X.SX32 R5, R24, R6, 0x1, P3 ;  /* 0x0000000618057211 */ /* 0x000fe200018f0eff */
[----:B------:R-:W-:Y:S01]  /*233b0*/  IMAD R24, R22, UR13, RZ ;  /* 0x0000000d16187c24 */ /* 0x000fe2000f8e02ff */
[----:B------:R0:W-:Y:S01]  /*233c0*/  STL [R1+0x940], R3 ;  /* 0x0009400301007387 */ /* 0x0001e20000100800 */
[----:B------:R-:W-:Y:S01]  /*233d0*/  @P0 IMAD.MOV.U32 R22, RZ, RZ, R3 ;  /* 0x000000ffff160224 */ /* 0x000fe200078e0003 */
[----:B------:R-:W-:-:S03]  /*233e0*/  ISETP.GT.U32.AND P6, PT, R8, R10, PT ;  /* 0x0000000a0800720c */ /* 0x000fc60003fc4070 */
[----:B------:R-:W-:Y:S01]  /*233f0*/  @!P5 IMAD.MOV R85, RZ, RZ, -R85 ;  /* 0x000000ffff55d224 */ /* 0x000fe200078e0a55 */
[----:B------:R-:W-:Y:S01]  /*23400*/  PRMT R48, RZ, 0x7610, R48 ;  /* 0x00007610ff307816 */ /* 0x000fe20000000030 */
[----:B------:R-:W-:Y:S01]  /*23410*/  @P0 IMAD.MOV.U32 R23, RZ, RZ, R5 ;  /* 0x000000ffff170224 */ /* 0x000fe200078e0005 */
[----:B------:R-:W-:Y:S01]  /*23420*/  PRMT R46, RZ, 0x7610, R46 ;  /* 0x00007610ff2e7816 */ /* 0x000fe2000000002e */
[----:B------:R-:W1:Y:S01]  /*23430*/  LDCU UR13, c[0x0][0x3b0] ;  /* 0x00007600ff0d77ac */ /* 0x000e620008000800 */
[----:B0-----:R-:W-:Y:S02]  /*23440*/  IADD3 R3, P5, PT, R24, R7, RZ ;  /* 0x0000000718037210 */ /* 0x001fe40007fbe0ff */
[----:B------:R-:W-:Y:S01]  /*23450*/  SEL R85, R11, R85, !P4 ;  /* 0x000000550b557207 */ /* 0x000fe20006000000 */
[----:B------:R0:W3:Y:S04]  /*23460*/  @P0 LDG.E.U8 R50, desc[UR18][R22.64] ;  /* 0x0000001216320981 */ /* 0x0000e8000c1e1100 */
[----:B------:R-:W-:Y:S01]  /*23470*/  IMAD R85, R85, UR4, RZ ;  /* 0x0000000455557c24 */ /* 0x000fe2000f8e02ff */
[----:B------:R-:W-:Y:S01]  /*23480*/  STL [R1+0x93c], R5 ;  /* 0x00093c0501007387 */ /* 0x000fe20000100800 */
[----:B------:R-:W-:Y:S01]  /*23490*/  @!P6 IMAD.IADD R10, R10, 0x1, -R8 ;  /* 0x000000010a0ae824 */ /* 0x000fe200078e0a08 */
[----:B------:R-:W1:Y:S01]  /*234a0*/  LDCU UR4, c[0x0][0x3b0] ;  /* 0x00007600ff0477ac */ /* 0x000e620008000800 */
[----:B0-----:R-:W-:Y:S01]  /*234b0*/  @P0 IMAD.MOV.U32 R22, RZ, RZ, R3 ;  /* 0x000000ffff160224 */ /* 0x001fe200078e0003 */
[----:B------:R0:W-:Y:S01]  /*234c0*/  STL [R1+0x948], R3 ;  /* 0x0009480301007387 */ /* 0x0001e20000100800 */
[----:B----4-:R-:W-:-:S13]  /*234d0*/  ISETP.GT.U32.AND P1, PT, R8, R12, PT ;  /* 0x0000000c0800720c */ /* 0x010fda0003f24070 */
[----:B------:R-:W-:Y:S01]  /*234e0*/  @!P1 IMAD.IADD R12, R12, 0x1, -R8 ;  /* 0x000000010c0c9824 */ /* 0x000fe200078e0a08 */
[----:B------:R-:W-:Y:S02]  /*234f0*/  ISETP.GE.AND P1, PT, R4, RZ, PT ;  /* 0x000000ff0400720c */ /* 0x000fe40003f26270 */
[----:B------:R-:W-:-:S05]  /*23500*/  LEA.HI.X.SX32 R4, R24, R6, 0x1, P5 ;  /* 0x0000000618047211 */ /* 0x000fca00028f0eff */
[----:B------:R-:W-:Y:S01]  /*23510*/  @P0 IMAD.MOV.U32 R23, RZ, RZ, R4 ;  /* 0x000000ffff170224 */ /* 0x000fe200078e0004 */
[----:B------:R4:W-:Y:S04]  /*23520*/  STL [R1+0x944], R4 ;  /* 0x0009440401007387 */ /* 0x0009e80000100800 */
[----:B------:R1:W3:Y:S04]  /*23530*/  @P0 LDG.E.U8 R49, desc[UR18][R22.64] ;  /* 0x0000001216310981 */ /* 0x0002e8000c1e1100 */
[----:B0-----:R-:W3:Y:S01]  /*23540*/  LDL R3, [R1+0xf38] ;  /* 0x000f380001037983 */ /* 0x001ee20000100800 */
[----:B----4-:R-:W-:-:S03]  /*23550*/  IADD3 R4, P6, PT, R85, R7, RZ ;  /* 0x0000000755047210 */ /* 0x010fc60007fde0ff */
[----:B------:R-:W4:Y:S01]  /*23560*/  LDL R23, [R1+0xf34] ;  /* 0x000f340001177983 */ /* 0x000f220000100800 */
[----:B------:R-:W-:-:S03]  /*23570*/  LEA.HI.X.SX32 R5, R85, R6, 0x1, P6 ;  /* 0x0000000655057211 */ /* 0x000fc600030f0eff */
[----:B------:R0:W-:Y:S04]  /*23580*/  STL [R1+0x950], R4 ;  /* 0x0009500401007387 */ /* 0x0001e80000100800 */
[----:B------:R-:W3:Y:S01]  /*23590*/  LDL R85, [R1+0xf3c] ;  /* 0x000f3c0001557983 */ /* 0x000ee20000100800 */
[----:B-1----:R-:W-:-:S03]  /*235a0*/  @P0 IMAD.MOV.U32 R22, RZ, RZ, R4 ;  /* 0x000000ffff160224 */ /* 0x002fc600078e0004 */
[----:B------:R1:W-:Y:S04]  /*235b0*/  STL [R1+0x94c], R5 ;  /* 0x00094c0501007387 */ /* 0x0003e80000100800 */
[----:B0-----:R-:W3:Y:S01]  /*235c0*/  LDL R4, [R1+0xf40] ;  /* 0x000f400001047983 */ /* 0x001ee20000100800 */
[C---:B--2---:R-:W-:Y:S01]  /*235d0*/  ISETP.GT.U32.AND P3, PT, R8.reuse, R13, PT ;  /* 0x0000000d0800720c */ /* 0x044fe20003f64070 */
[----:B------:R-:W-:Y:S01]  /*235e0*/  @!P1 IMAD.MOV R10, RZ, RZ, -R10 ;  /* 0x000000ffff0a9224 */ /* 0x000fe200078e0a0a */
[C---:B------:R-:W-:Y:S02]  /*235f0*/  ISETP.GT.U32.AND P1, PT, R8.reuse, R14, PT ;  /* 0x0000000e0800720c */ /* 0x040fe40003f24070 */
[----:B------:R-:W-:-:S09]  /*23600*/  ISETP.GT.U32.AND P5, PT, R8, R12, PT ;  /* 0x0000000c0800720c */ /* 0x000fd20003fa4070 */
[----:B------:R-:W-:Y:S01]  /*23610*/  @!P3 IMAD.IADD R13, R13, 0x1, -R8 ;  /* 0x000000010d0db824 */ /* 0x000fe200078e0a08 */
[----:B------:R-:W-:-:S04]  /*23620*/  SEL R10, R11, R10, !P4 ;  /* 0x0000000a0b0a7207 */ /* 0x000fc80006000000 */
[----:B------:R-:W-:Y:S01]  /*23630*/  ISETP.GT.U32.AND P3, PT, R8, R13, PT ;  /* 0x0000000d0800720c */ /* 0x000fe20003f64070 */
[--C-:B------:R-:W-:Y:S02]  /*23640*/  @!P1 IMAD.IADD R14, R14, 0x1, -R8.reuse ;  /* 0x000000010e0e9824 */ /* 0x100fe400078e0a08 */
[----:B------:R-:W-:Y:S01]  /*23650*/  IMAD R10, R10, UR5, RZ ;  /* 0x000000050a0a7c24 */ /* 0x000fe2000f8e02ff */
[----:B------:R-:W0:Y:S01]  /*23660*/  LDCU UR5, c[0x0][0x3b0] ;  /* 0x00007600ff0577ac */ /* 0x000e220008000800 */
[----:B------:R-:W-:-:S08]  /*23670*/  @!P5 IMAD.IADD R12, R12, 0x1, -R8 ;  /* 0x000000010c0cd824 */ /* 0x000fd000078e0a08 */
[----:B------:R-:W-:Y:S01]  /*23680*/  @!P3 IMAD.IADD R13, R13, 0x1, -R8 ;  /* 0x000000010d0db824 */ /* 0x000fe200078e0a08 */
[----:B----4-:R-:W-:Y:S01]  /*23690*/  ISETP.GE.AND P6, PT, R23, RZ, PT ;  /* 0x000000ff1700720c */ /* 0x010fe20003fc6270 */
[----:B------:R-:W-:Y:S01]  /*236a0*/  @P0 IMAD.MOV.U32 R23, RZ, RZ, R5 ;  /* 0x000000ffff170224 */ /* 0x000fe200078e0005 */
[C---:B-1----:R-:W-:Y:S02]  /*236b0*/  IADD3 R5, P3, PT, R10.reuse, R7, RZ ;  /* 0x000000070a057210 */ /* 0x042fe40007f7e0ff */
[----:B---3--:R-:W-:Y:S02]  /*236c0*/  ISETP.GE.AND P1, PT, R85, RZ, PT ;  /* 0x000000ff5500720c */ /* 0x008fe40003f26270 */
[----:B------:R1:W2:Y:S01]  /*236d0*/  @P0 LDG.E.U8 R48, desc[UR18][R22.64] ;  /* 0x0000001216300981 */ /* 0x0002a2000c1e1100 */
[----:B------:R-:W-:-:S06]  /*236e0*/  LEA.HI.X.SX32 R10, R10, R6, 0x1, P3 ;  /* 0x000000060a0a7211 */ /* 0x000fcc00018f0eff */
[----:B------:R-:W-:Y:S01]  /*236f0*/  @!P6 IMAD.MOV R12, RZ, RZ, -R12 ;  /* 0x000000ffff0ce224 */ /* 0x000fe200078e0a0c */
[C---:B------:R-:W-:Y:S01]  /*23700*/  ISETP.GT.U32.AND P6, PT, R8.reuse, R15, PT ;  /* 0x0000000f0800720c */ /* 0x040fe20003fc4070 */
[----:B------:R3:W-:Y:S01]  /*23710*/  STL [R1+0x958], R5 ;  /* 0x0009580501007387 */ /* 0x0007e20000100800 */
[----:B------:R-:W-:Y:S02]  /*23720*/  ISETP.GT.U32.AND P3, PT, R8, R14, PT ;  /* 0x0000000e0800720c */ /* 0x000fe40003f64070 */
[----:B------:R-:W-:Y:S01]  /*23730*/  SEL R12, R11, R12, !P4 ;  /* 0x0000000c0b0c7207 */ /* 0x000fe20006000000 */
[----:B------:R0:W-:Y:S01]  /*23740*/  STL [R1+0x954], R10 ;  /* 0x0009540a01007387 */ /* 0x0001e20000100800 */
[----:B------:R-:W-:Y:S01]  /*23750*/  @!P1 IMAD.MOV R13, RZ, RZ, -R13 ;  /* 0x000000ffff0d9224 */ /* 0x000fe200078e0a0d */
[----:B------:R-:W-:Y:S02]  /*23760*/  ISETP.GE.AND P1, PT, R3, RZ, PT ;  /* 0x000000ff0300720c */ /* 0x000fe40003f26270 */
[----:B------:R-:W4:Y:S01]  /*23770*/  LDL R3, [R1+0xf2c] ;  /* 0x000f2c0001037983 */ /* 0x000f220000100800 */
[----:B------:R-:W-:Y:S01]  /*23780*/  IMAD R12, R12, UR4, RZ ;  /* 0x000000040c0c7c24 */ /* 0x000fe2000f8e02ff */
[----:B------:R-:W-:Y:S01]  /*23790*/  SEL R13, R11, R13, !P4 ;  /* 0x0000000d0b0d7207 */ /* 0x000fe20006000000 */
[----:B-1----:R-:W-:Y:S01]  /*237a0*/  @P0 IMAD.MOV.U32 R22, RZ, RZ, R5 ;  /* 0x000000ffff160224 */ /* 0x002fe200078e0005 */
[----:B------:R-:W-:Y:S01]  /*237b0*/  ISETP.GT.U32.AND P5, PT, R8, R16, PT ;  /* 0x000000100800720c */ /* 0x000fe20003fa4070 */
[----:B------:R-:W-:Y:S01]  /*237c0*/  @!P6 IMAD.IADD R15, R15, 0x1, -R8 ;  /* 0x000000010f0fe824 */ /* 0x000fe200078e0a08 */
[----:B---3--:R-:W-:Y:S01]  /*237d0*/  IADD3 R5, P6, PT, R12, R7, RZ ;  /* 0x000000070c057210 */ /* 0x008fe20007fde0ff */
[----:B------:R-:W-:Y:S01]  /*237e0*/  @P0 IMAD.MOV.U32 R23, RZ, RZ, R10 ;  /* 0x000000ffff170224 */ /* 0x000fe200078e000a */
[----:B------:R-:W1:Y:S01]  /*237f0*/  LDCU UR4, c[0x0][0x3b0] ;  /* 0x00007600ff0477ac */ /* 0x000e620008000800 */
[----:B------:R-:W-:-:S02]  /*23800*/  @!P3 IMAD.IADD R14, R14, 0x1, -R8 ;  /* 0x000000010e0eb824 */ /* 0x000fc400078e0a08 */
[----:B0-----:R-:W-:Y:S01]  /*23810*/  IMAD R10, R13, UR5, RZ ;  /* 0x000000050d0a7c24 */ /* 0x001fe2000f8e02ff */
[-C--:B------:R-:W-:Y:S01]  /*23820*/  LEA.HI.X.SX32 R12, R12, R6.reuse, 0x1, P6 ;  /* 0x000000060c0c7211 */ /* 0x080fe200030f0eff */
[----:B------:R-:W-:Y:S01]  /*23830*/  @!P1 IMAD.MOV R14, RZ, RZ, -R14 ;  /* 0x000000ffff0e9224 */ /* 0x000fe200078e0a0e */
[----:B------:R-:W-:Y:S01]  /*23840*/  ISETP.GE.AND P3, PT, R4, RZ, PT ;  /* 0x000000ff0400720c */ /* 0x000fe20003f66270 */
[----:B------:R-:W-:Y:S01]  /*23850*/  STL [R1+0x960], R5 ;  /* 0x0009600501007387 */ /* 0x000fe20000100800 */
[C---:B------:R-:W-:Y:S01]  /*23860*/  IADD3 R4, P1, PT, R10.reuse, R7, RZ ;  /* 0x000000070a047210 */ /* 0x040fe20007f3e0ff */
[----:B------:R-:W-:Y:S01]  /*23870*/  @P0 IMAD.MOV.U32 R13, RZ, RZ, R12 ;  /* 0x000000ffff0d0224 */ /* 0x000fe200078e000c */
[----:B------:R-:W-:Y:S01]  /*23880*/  PRMT R45, RZ, 0x7610, R45 ;  /* 0x00007610ff2d7816 */ /* 0x000fe2000000002d */
[----:B------:R0:W-:Y:S01]  /*23890*/  STL [R1+0x95c], R12 ;  /* 0x00095c0c01007387 */ /* 0x0001e20000100800 */
[----:B------:R-:W-:Y:S01]  /*238a0*/  LEA.HI.X.SX32 R10, R10, R6, 0x1, P1 ;  /* 0x000000060a0a7211 */ /* 0x000fe200008f0eff */
[----:B------:R-:W-:Y:S01]  /*238b0*/  @!P5 IMAD.IADD R16, R16, 0x1, -R8 ;  /* 0x000000011010d824 */ /* 0x000fe200078e0a08 */
[----:B------:R-:W3:Y:S01]  /*238c0*/  LDCU UR5, c[0x0][0x3b0] ;  /* 0x00007600ff0577ac */ /* 0x000ee20008000800 */
[----:B0-----:R-:W-:-:S02]  /*238d0*/  @P0 IMAD.MOV.U32 R12, RZ, RZ, R5 ;  /* 0x000000ffff0c0224 */ /* 0x001fc400078e0005 */
[----:B------:R-:W2:Y:S04]  /*238e0*/  LDL R5, [R1+0xf28] ;  /* 0x000f280001057983 */ /* 0x000ea80000100800 */
[----:B------:R0:W3:Y:S04]  /*238f0*/  @P0 LDG.E.U8 R46, desc[UR18][R12.64] ;  /* 0x000000120c2e0981 */ /* 0x0000e8000c1e1100 */
[----:B------:R1:W-:Y:S04]  /*23900*/  STL [R1+0x978], R4 ;  /* 0x0009780401007387 */ /* 0x0003e80000100800 */
[----:B------:R4:W-:Y:S01]  /*23910*/  STL [R1+0x974], R10 ;  /* 0x0009740a01007387 */ /* 0x0009e20000100800 */
[----:B0-----:R-:W-:-:S03]  /*23920*/  @P0 IMAD.MOV.U32 R12, RZ, RZ, R4 ;  /* 0x000000ffff0c0224 */ /* 0x001fc600078e0004 */
[----:B-1----:R-:W3:Y:S01]  /*23930*/  LDL R4, [R1+0xf24] ;  /* 0x000f240001047983 */ /* 0x002ee20000100800 */
[C---:B------:R-:W-:Y:S02]  /*23940*/  ISETP.GT.U32.AND P5, PT, R8.reuse, R16, PT ;  /* 0x000000100800720c */ /* 0x040fe40003fa4070 */
[----:B------:R-:W-:-:S11]  /*23950*/  ISETP.GT.U32.AND P6, PT, R8, R15, PT ;  /* 0x0000000f0800720c */ /* 0x000fd60003fc4070 */
[----:B------:R-:W-:Y:S01]  /*23960*/  @!P5 IMAD.IADD R16, R16, 0x1, -R8 ;  /* 0x000000011010d824 */ /* 0x000fe200078e0a08 */
[----:B------:R-:W-:-:S03]  /*23970*/  ISETP.GT.U32.AND P5, PT, R8, R17, PT ;  /* 0x000000110800720c */ /* 0x000fc60003fa4070 */
[----:B------:R-:W-:Y:S01]  /*23980*/  @!P3 IMAD.MOV R16, RZ, RZ, -R16 ;  /* 0x000000ffff10b224 */ /* 0x000fe200078e0a10 */
[----:B------:R-:W-:Y:S01]  /*23990*/  SEL R14, R11, R14, !P4 ;  /* 0x0000000e0b0e7207 */ /* 0x000fe20006000000 */
[----:B------:R-:W-:-:S03]  /*239a0*/  @P0 IMAD.MOV.U32 R13, RZ, RZ, R10 ;  /* 0x000000ffff0d0224 */ /* 0x000fc600078e000a */
[----:B------:R-:W-:-:S05]  /*239b0*/  SEL R16, R11, R16, !P4 ;  /* 0x000000100b107207 */ /* 0x000fca0006000000 */
[--C-:B------:R-:W-:Y:S01]  /*239c0*/  @!P5 IMAD.IADD R17, R17, 0x1, -R8.reuse ;  /* 0x000000011111d824 */ /* 0x100fe200078e0a08 */
[----:B------:R0:W3:Y:S01]  /*239d0*/  @P0 LDG.E.U8 R45, desc[UR18][R12.64] ;  /* 0x000000120c2d0981 */ /* 0x0000e2000c1e1100 */
[----:B------:R-:W-:Y:S01]  /*239e0*/  IMAD R14, R14, UR12, RZ ;  /* 0x0000000c0e0e7c24 */ /* 0x000fe2000f8e02ff */
[C---:B------:R-:W-:Y:S01]  /*239f0*/  ISETP.GT.U32.AND P1, PT, R8.reuse, R18, PT ;  /* 0x000000120800720c */ /* 0x040fe20003f24070 */
[----:B------:R-:W-:Y:S01]  /*23a00*/  @!P6 IMAD.IADD R15, R15, 0x1, -R8 ;  /* 0x000000010f0fe824 */ /* 0x000fe200078e0a08 */
[----:B------:R-:W-:Y:S01]  /*23a10*/  ISETP.GT.U32.AND P3, PT, R8, R17, PT ;  /* 0x000000110800720c */ /* 0x000fe20003f64070 */
[----:B------:R-:W-:Y:S01]  /*23a20*/  IMAD R16, R16, UR4, RZ ;  /* 0x0000000410107c24 */ /* 0x000fe2000f8e02ff */
[----:B------:R-:W-:Y:S01]  /*23a30*/  PRMT R44, RZ, 0x7610, R44 ;  /* 0x00007610ff2c7816 */ /* 0x000fe2000000002c */
[----:B------:R-:W1:Y:S01]  /*23a40*/  LDCU UR4, c[0x0][0x3b0] ;  /* 0x00007600ff0477ac */ /* 0x000e620008000800 */
[C---:B0-----:R-:W-:Y:S01]  /*23a50*/  IADD3 R12, P6, PT, R14.reuse, R7, RZ ;  /* 0x000000070e0c7210 */ /* 0x041fe20007fde0ff */
[----:B------:R-:W0:Y:S03]  /*23a60*/  LDCU UR12, c[0x0][0x3b0] ;  /* 0x00007600ff0c77ac */ /* 0x000e260008000800 */
[----:B------:R-:W-:Y:S01]  /*23a70*/  LEA.HI.X.SX32 R13, R14, R6, 0x1, P6 ;  /* 0x000000060e0d7211 */ /* 0x000fe200030f0eff */
[----:B------:R0:W-:Y:S04]  /*23a80*/  STL [R1+0x980], R12 ;  /* 0x0009800c01007387 */ /* 0x0001e80000100800 */
[--C-:B------:R-:W-:Y:S01]  /*23a90*/  @!P3 IMAD.IADD R17, R17, 0x1, -R8.reuse ;  /* 0x000000011111b824 */ /* 0x100fe200078e0a08 */
[----:B----4-:R-:W-:Y:S01]  /*23aa0*/  ISETP.GE.AND P5, PT, R3, RZ, PT ;  /* 0x000000ff0300720c */ /* 0x010fe20003fa6270 */
[----:B------:R-:W-:Y:S01]  /*23ab0*/  @!P1 IMAD.IADD R18, R18, 0x1, -R8 ;  /* 0x0000000112129824 */ /* 0x000fe200078e0a08 */
[----:B------:R-:W-:Y:S01]  /*23ac0*/  ISETP.GT.U32.AND P6, PT, R8, R19, PT ;  /* 0x000000130800720c */ /* 0x000fe20003fc4070 */
[----:B------:R0:W4:Y:S10]  /*23ad0*/  @P0 LDG.E.U8 R44, desc[UR18][R12.64] ;  /* 0x000000120c2c0981 */ /* 0x000134000c1e1100 */
[----:B------:R-:W-:Y:S01]  /*23ae0*/  @!P5 IMAD.MOV R15, RZ, RZ, -R15 ;  /* 0x000000ffff0fd224 */ /* 0x000fe200078e0a0f */
[----:B------:R-:W-:-:S04]  /*23af0*/  IADD3 R3, P5, PT, R16, R7, RZ ;  /* 0x0000000710037210 */ /* 0x000fc80007fbe0ff */
[----:B------:R-:W-:Y:S01]  /*23b00*/  LEA.HI.X.SX32 R10, R16, R6, 0x1, P5 ;  /* 0x00000006100a7211 */ /* 0x000fe200028f0eff */
[----:B------:R0:W-:Y:S01]  /*23b10*/  STL [R1+0x988], R3 ;  /* 0x0009880301007387 */ /* 0x0001e20000100800 */
[----:B--2---:R-:W-:-:S03]  /*23b20*/  ISETP.GE.AND P3, PT, R5, RZ, PT ;  /* 0x000000ff0500720c */ /* 0x004fc60003f66270 */
[----:B------:R-:W2:Y:S04]  /*23b30*/  LDL R5, [R1+0xf20] ;  /* 0x000f200001057983 */ /* 0x000ea80000100800 */
[----:B------:R0:W-:Y:S04]  /*23b40*/  STL [R1+0x97c], R13 ;  /* 0x00097c0d01007387 */ /* 0x0001e80000100800 */
[----:B------:R0:W-:Y:S01]  /*23b50*/  STL [R1+0x984], R10 ;  /* 0x0009840a01007387 */ /* 0x0001e20000100800 */
[----:B---3--:R-:W-:-:S03]  /*23b60*/  ISETP.GE.AND P5, PT, R4, RZ, PT ;  /* 0x000000ff0400720c */ /* 0x008fc60003fa6270 */
[----:B------:R-:W3:Y:S01]  /*23b70*/  LDL R4, [R1+0xf1c] ;  /* 0x000f1c0001047983 */ /* 0x000ee20000100800 */
[----:B------:R-:W-:Y:S01]  /*23b80*/  ISETP.GT.U32.AND P1, PT, R8, R18, PT ;  /* 0x000000120800720c */ /* 0x000fe20003f24070 */
[----:B------:R-:W-:Y:S01]  /*23b90*/  @!P3 IMAD.MOV R17, RZ, RZ, -R17 ;  /* 0x000000ffff11b224 */ /* 0x000fe200078e0a11 */
[----:B------:R-:W-:Y:S01]  /*23ba0*/  SEL R15, R11, R15, !P4 ;  /* 0x0000000f0b0f7207 */ /* 0x000fe20006000000 */
[----:B------:R-:W-:Y:S01]  /*23bb0*/  @!P6 IMAD.IADD R19, R19, 0x1, -R8 ;  /* 0x000000011313e824 */ /* 0x000fe200078e0a08 */
[----:B------:R-:W-:Y:S02]  /*23bc0*/  PRMT R43, RZ, 0x7610, R43 ;  /* 0x00007610ff2b7816 */ /* 0x000fe4000000002b */
[----:B------:R-:W-:Y:S01]  /*23bd0*/  SEL R17, R11, R17, !P4 ;  /* 0x000000110b117207 */ /* 0x000fe20006000000 */
[----:B------:R-:W-:-:S06]  /*23be0*/  IMAD R15, R15, UR5, RZ ;  /* 0x000000050f0f7c24 */ /* 0x000fcc000f8e02ff */
[----:B------:R-:W-:Y:S01]  /*23bf0*/  @!P1 IMAD.IADD R18, R18, 0x1, -R8 ;  /* 0x0000000112129824 */ /* 0x000fe200078e0a08 */
[C---:B------:R-:W-:Y:S01]  /*23c00*/  ISETP.GT.U32.AND P1, PT, R8.reuse, R20, PT ;  /* 0x000000140800720c */ /* 0x040fe20003f24070 */
[----:B0-----:R-:W-:Y:S01]  /*23c10*/  @P0 IMAD.MOV.U32 R12, RZ, RZ, R3 ;  /* 0x000000ffff0c0224 */ /* 0x001fe200078e0003 */
[----:B------:R-:W-:Y:S01]  /*23c20*/  IADD3 R3, P3, PT, R15, R7, RZ ;  /* 0x000000070f037210 */ /* 0x000fe20007f7e0ff */
[----:B------:R-:W-:Y:S01]  /*23c30*/  @P0 IMAD.MOV.U32 R13, RZ, RZ, R10 ;  /* 0x000000ffff0d0224 */ /* 0x000fe200078e000a */
[----:B------:R-:W-:Y:S01]  /*23c40*/  ISETP.GT.U32.AND P6, PT, R8, R19, PT ;  /* 0x000000130800720c */ /* 0x000fe20003fc4070 */
[----:B------:R-:W-:Y:S01]  /*23c50*/  IMAD R17, R17, UR13, RZ ;  /* 0x0000000d11117c24 */ /* 0x000fe2000f8e02ff */
[----:B------:R-:W-:Y:S01]  /*23c60*/  LEA.HI.X.SX32 R10, R15, R6, 0x1, P3 ;  /* 0x000000060f0a7211 */ /* 0x000fe200018f0eff */
[----:B------:R0:W-:Y:S01]  /*23c70*/  STL [R1+0x990], R3 ;  /* 0x0009900301007387 */ /* 0x0001e20000100800 */
[----:B------:R-:W-:Y:S01]  /*23c80*/  @!P5 IMAD.MOV R18, RZ, RZ, -R18 ;  /* 0x000000ffff12d224 */ /* 0x000fe200078e0a12 */
[----:B------:R-:W-:Y:S01]  /*23c90*/  PRMT R42, RZ, 0x7610, R42 ;  /* 0x00007610ff2a7816 */ /* 0x000fe2000000002a */
[----:B------:R-:W1:Y:S01]  /*23ca0*/  LDCU UR5, c[0x0][0x3b0] ;  /* 0x00007600ff0577ac */ /* 0x000e620008000800 */
[----:B------:R0:W4:Y:S02]  /*23cb0*/  @P0 LDG.E.U8 R43, desc[UR18][R12.64] ;  /* 0x000000120c2b0981 */ /* 0x000124000c1e1100 */
[----:B------:R-:W-:Y:S01]  /*23cc0*/  @!P1 IMAD.IADD R20, R20, 0x1, -R8 ;  /* 0x0000000114149824 */ /* 0x000fe200078e0a08 */
[----:B------:R-:W-:Y:S01]  /*23cd0*/  PRMT R41, RZ, 0x7610, R41 ;  /* 0x00007610ff297816 */ /* 0x000fe20000000029 */
[----:B------:R1:W-:Y:S01]  /*23ce0*/  STL [R1+0x98c], R10 ;  /* 0x00098c0a01007387 */ /* 0x0003e20000100800 */
[----:B------:R-:W-:Y:S01]  /*23cf0*/  PRMT R36, RZ, 0x7610, R36 ;  /* 0x00007610ff247816 */ /* 0x000fe20000000024 */
[----:B------:R-:W-:Y:S01]  /*23d00*/  @!P6 IMAD.IADD R19, R19, 0x1, -R8 ;  /* 0x000000011313e824 */ /* 0x000fe200078e0a08 */
[----:B------:R-:W-:Y:S01]  /*23d10*/  PRMT R35, RZ, 0x7610, R35 ;  /* 0x00007610ff237816 */ /* 0x000fe20000000023 */
[----:B------:R-:W2:Y:S01]  /*23d20*/  LDCU UR13, c[0x0][0x3b0] ;  /* 0x00007600ff0d77ac */ /* 0x000ea20008000800 */
[----:B0-----:R-:W-:Y:S01]  /*23d30*/  @P0 IMAD.MOV.U32 R12, RZ, RZ, R3 ;  /* 0x000000ffff0c0224 */ /* 0x001fe200078e0003 */
[----:B------:R-:W-:Y:S01]  /*23d40*/  IADD3 R3, P5, PT, R17, R7, RZ ;  /* 0x0000000711037210 */ /* 0x000fe20007fbe0ff */
[----:B------:R-:W-:-:S02]  /*23d50*/  @P0 IMAD.MOV.U32 R13, RZ, RZ, R10 ;  /* 0x000000ffff0d0224 */ /* 0x000fc400078e000a */
[----:B-1----:R-:W4:Y:S04]  /*23d60*/  LDL R10, [R1+0xf18] ;  /* 0x000f1800010a7983 */ /* 0x002f280000100800 */
[----:B------:R0:W-:Y:S01]  /*23d70*/  STL [R1+0x998], R3 ;  /* 0x0009980301007387 */ /* 0x0001e20000100800 */
[----:B------:R-:W-:Y:S02]  /*23d80*/  ISETP.GT.U32.AND P3, PT, R8, R21, PT ;  /* 0x000000150800720c */ /* 0x000fe40003f64070 */
[----:B------:R-:W-:Y:S01]  /*23d90*/  SEL R18, R11, R18, !P4 ;  /* 0x000000120b127207 */ /* 0x000fe20006000000 */
[----:B------:R1:W4:Y:S01]  /*23da0*/  @P0 LDG.E.U8 R42, desc[UR18][R12.64] ;  /* 0x000000120c2a0981 */ /* 0x000322000c1e1100 */
[----:B--2---:R-:W-:Y:S02]  /*23db0*/  ISETP.GE.AND P1, PT, R5, RZ, PT ;  /* 0x000000ff0500720c */ /* 0x004fe40003f26270 */
[----:B------:R-:W-:-:S05]  /*23dc0*/  LEA.HI.X.SX32 R5, R17, R6, 0x1, P5 ;  /* 0x0000000611057211 */ /* 0x000fca00028f0eff */
[----:B------:R2:W-:Y:S01]  /*23dd0*/  STL [R1+0x994], R5 ;  /* 0x0009940501007387 */ /* 0x0005e20000100800 */
[----:B---3--:R-:W-:-:S03]  /*23de0*/  ISETP.GE.AND P6, PT, R4, RZ, PT ;  /* 0x000000ff0400720c */ /* 0x008fc60003fc6270 */
[----:B------:R-:W3:Y:S01]  /*23df0*/  LDL R4, [R1+0xf14] ;  /* 0x000f140001047983 */ /* 0x000ee20000100800 */
[----:B------:R-:W-:Y:S01]  /*23e00*/  ISETP.GT.U32.AND P5, PT, R8, R20, PT ;  /* 0x000000140800720c */ /* 0x000fe20003fa4070 */
[----:B------:R-:W-:Y:S01]  /*23e10*/  IMAD R18, R18, UR4, RZ ;  /* 0x0000000412127c24 */ /* 0x000fe2000f8e02ff */
[----:B------:R-:W4:Y:S01]  /*23e20*/  LDCU UR4, c[0x0][0x3b0] ;  /* 0x00007600ff0477ac */ /* 0x000f220008000800 */
[----:B-1----:R-:W-:Y:S02]  /*23e30*/  @P0 IMAD.MOV.U32 R12, RZ, RZ, R3 ;  /* 0x000000ffff0c0224 */ /* 0x002fe400078e0003 */
[----:B------:R-:W-:Y:S01]  /*23e40*/  @!P3 IMAD.IADD R21, R21, 0x1, -R8 ;  /* 0x000000011515b824 */ /* 0x000fe200078e0a08 */
[----:B0-----:R-:W-:Y:S01]  /*23e50*/  IADD3 R3, P3, PT, R18, R7, RZ ;  /* 0x0000000712037210 */ /* 0x001fe20007f7e0ff */
[----:B------:R-:W-:-:S06]  /*23e60*/  @P0 IMAD.MOV.U32 R13, RZ, RZ, R5 ;  /* 0x000000ffff0d0224 */ /* 0x000fcc00078e0005 */
[----:B------:R-:W-:Y:S01]  /*23e70*/  @!P5 IMAD.IADD R20, R20, 0x1, -R8 ;  /* 0x000000011414d824 */ /* 0x000fe200078e0a08 */
[----:B------:R-:W-:Y:S01]  /*23e80*/  ISETP.GT.U32.AND P5, PT, R8, R39, PT ;  /* 0x000000270800720c */ /* 0x000fe20003fa4070 */
[----:B------:R-:W-:Y:S01]  /*23e90*/  STL [R1+0x9a0], R3 ;  /* 0x0009a00301007387 */ /* 0x000fe20000100800 */
[----:B--2---:R-:W-:Y:S02]  /*23ea0*/  LEA.HI.X.SX32 R5, R18, R6, 0x1, P3 ;  /* 0x0000000612057211 */ /* 0x004fe400018f0eff */
[C---:B------:R-:W-:Y:S01]  /*23eb0*/  ISETP.GT.U32.AND P3, PT, R8.reuse, R38, PT ;  /* 0x000000260800720c */ /* 0x040fe20003f64070 */
[----:B------:R-:W-:Y:S01]  /*23ec0*/  @!P1 IMAD.MOV R19, RZ, RZ, -R19 ;  /* 0x000000ffff139224 */ /* 0x000fe200078e0a13 */
[----:B------:R0:W2:Y:S04]  /*23ed0*/  @P0 LDG.E.U8 R41, desc[UR18][R12.64] ;  /* 0x000000120c290981 */ /* 0x0000a8000c1e1100 */
[----:B------:R1:W-:Y:S01]  /*23ee0*/  STL [R1+0x99c], R5 ;  /* 0x00099c0501007387 */ /* 0x0003e20000100800 */
[----:B------:R-:W-:-:S03]  /*23ef0*/  ISETP.GT.U32.AND P1, PT, R8, R21, PT ;  /* 0x000000150800720c */ /* 0x000fc60003f24070 */
[----:B------:R-:W2:Y:S01]  /*23f00*/  LDL R85, [R1+0xf10] ;  /* 0x000f100001557983 */ /* 0x000ea20000100800 */
[----:B------:R-:W-:Y:S01]  /*23f10*/  @!P5 IMAD.IADD R39, R39, 0x1, -R8 ;  /* 0x000000012727d824 */ /* 0x000fe200078e0a08 */
[----:B------:R-:W-:Y:S01]  /*23f20*/  SEL R19, R11, R19, !P4 ;  /* 0x000000130b137207 */ /* 0x000fe20006000000 */
[----:B------:R-:W-:Y:S02]  /*23f30*/  @!P6 IMAD.MOV R20, RZ, RZ, -R20 ;  /* 0x000000ffff14e224 */ /* 0x000fe400078e0a14 */
[--C-:B------:R-:W-:Y:S01]  /*23f40*/  @!P3 IMAD.IADD R38, R38, 0x1, -R8.reuse ;  /* 0x000000012626b824 */ /* 0x100fe200078e0a08 */
[C---:B------:R-:W-:Y:S01]  /*23f50*/  ISETP.GT.U32.AND P3, PT, R8.reuse, R39, PT ;  /* 0x000000270800720c */ /* 0x040fe20003f64070 */
[----:B0-----:R-:W-:Y:S02]  /*23f60*/  @P0 IMAD.MOV.U32 R13, RZ, RZ, R5 ;  /* 0x000000ffff0d0224 */ /* 0x001fe400078e0005 */
[----:B-1----:R-:W2:Y:S01]  /*23f70*/  LDL R5, [R1+0xf0c] ;  /* 0x000f0c0001057983 */ /* 0x002ea20000100800 */
[----:B------:R-:W-:Y:S01]  /*23f80*/  IMAD R19, R19, UR5, RZ ;  /* 0x0000000513137c24 */ /* 0x000fe2000f8e02ff */
[----:B------:R-:W-:Y:S01]  /*23f90*/  ISETP.GT.U32.AND P6, PT, R8, R37, PT ;  /* 0x000000250800720c */ /* 0x000fe20003fc4070 */
[----:B------:R-:W-:Y:S01]  /*23fa0*/  @P0 IMAD.MOV.U32 R12, RZ, RZ, R3 ;  /* 0x000000ffff0c0224 */ /* 0x000fe200078e0003 */
[----:B------:R-:W-:Y:S01]  /*23fb0*/  SEL R20, R11, R20, !P4 ;  /* 0x000000140b147207 */ /* 0x000fe20006000000 */
[--C-:B------:R-:W-:Y:S01]  /*23fc0*/  @!P1 IMAD.IADD R21, R21, 0x1, -R8.reuse ;  /* 0x0000000115159824 */ /* 0x100fe200078e0a08 */
[C---:B------:R-:W-:Y:S01]  /*23fd0*/  IADD3 R3, P1, PT, R19.reuse, R7, RZ ;  /* 0x0000000713037210 */ /* 0x040fe20007f3e0ff */
[----:B------:R-:W0:Y:S01]  /*23fe0*/  LDCU UR5, c[0x0][0x3b0] ;  /* 0x00007600ff0577ac */ /* 0x000e220008000800 */
[----:B----4-:R-:W-:Y:S01]  /*23ff0*/  ISETP.GE.AND P5, PT, R10, RZ, PT ;  /* 0x000000ff0a00720c */ /* 0x010fe20003fa6270 */
[----:B------:R-:W-:Y:S01]  /*24000*/  IMAD R20, R20, UR4, RZ ;  /* 0x0000000414147c24 */ /* 0x000fe2000f8e02ff */
[----:B------:R1:W4:Y:S01]  /*24010*/  @P0 LDG.E.U8 R36, desc[UR18][R12.64] ;  /* 0x000000120c240981 */ /* 0x000322000c1e1100 */
[----:B------:R-:W-:Y:S01]  /*24020*/  LEA.HI.X.SX32 R10, R19, R6, 0x1, P1 ;  /* 0x00000006130a7211 */ /* 0x000fe200008f0eff */
[--C-:B------:R-:W-:Y:S01]  /*24030*/  @!P3 IMAD.IADD R39, R39, 0x1, -R8.reuse ;  /* 0x000000012727b824 */ /* 0x100fe200078e0a08 */
[----:B------:R-:W0:Y:S01]  /*24040*/  LDCU UR4, c[0x0][0x3b0] ;  /* 0x00007600ff0477ac */ /* 0x000e220008000800 */
[----:B------:R1:W-:Y:S01]  /*24050*/  STL [R1+0x9b8], R3 ;  /* 0x0009b80301007387 */ /* 0x0003e20000100800 */
[----:B------:R-:W-:-:S02]  /*24060*/  @!P6 IMAD.IADD R37, R37, 0x1, -R8 ;  /* 0x000000012525e824 */ /* 0x000fc400078e0a08 */
[----:B-1----:R-:W-:Y:S01]  /*24070*/  @P0 IMAD.MOV.U32 R12, RZ, RZ, R3 ;  /* 0x000000ffff0c0224 */ /* 0x002fe200078e0003 */
[----:B------:R-:W-:Y:S01]  /*24080*/  IADD3 R3, P3, PT, R20, R7, RZ ;  /* 0x0000000714037210 */ /* 0x000fe20007f7e0ff */
[----:B------:R-:W-:Y:S01]  /*24090*/  @P0 IMAD.MOV.U32 R13, RZ, RZ, R10 ;  /* 0x000000ffff0d0224 */ /* 0x000fe200078e000a */
[----:B------:R-:W-:Y:S04]  /*240a0*/  STL [R1+0x9b4], R10 ;  /* 0x0009b40a01007387 */ /* 0x000fe80000100800 */
[----:B------:R1:W4:Y:S04]  /*240b0*/  @P0 LDG.E.U8 R35, desc[UR18][R12.64] ;  /* 0x000000120c230981 */ /* 0x000328000c1e1100 */
[----:B------:R-:W-:Y:S01]  /*240c0*/  STL [R1+0x9c0], R3 ;  /* 0x0009c00301007387 */ /* 0x000fe20000100800 */
[----:B---3--:R-:W-:-:S02]  /*240d0*/  ISETP.GE.AND P6, PT, R4, RZ, PT ;  /* 0x000000ff0400720c */ /* 0x008fc40003fc6270 */
[----:B------:R-:W-:-:S05]  /*240e0*/  LEA.HI.X.SX32 R4, R20, R6, 0x1, P3 ;  /* 0x0000000614047211 */ /* 0x000fca00018f0eff */
[----:B------:R3:W-:Y:S01]  /*240f0*/  STL [R1+0x9bc], R4 ;  /* 0x0009bc0401007387 */ /* 0x0007e20000100800 */
[----:B-1----:R-:W-:-:S03]  /*24100*/  @P0 IMAD.MOV.U32 R13, RZ, RZ, R4 ;  /* 0x000000ffff0d0224 */ /* 0x002fc600078e0004 */
[----:B---3--:R-:W3:Y:S01]  /*24110*/  LDL R4, [R1+0xf08] ;  /* 0x000f080001047983 */ /* 0x008ee20000100800 */
[C---:B------:R-:W-:Y:S01]  /*24120*/  ISETP.GT.U32.AND P1, PT, R8.reuse, R38, PT ;  /* 0x000000260800720c */ /* 0x040fe20003f24070 */
[----:B------:R-:W-:Y:S01]  /*24130*/  @!P5 IMAD.MOV R21, RZ, RZ, -R21 ;  /* 0x000000ffff15d224 */ /* 0x000fe200078e0a15 */
[----:B------:R-:W-:Y:S01]  /*24140*/  ISETP.GT.U32.AND P5, PT, R8, R37, PT ;  /* 0x000000250800720c */ /* 0x000fe20003fa4070 */
[----:B------:R-:W-:-:S10]  /*24150*/  @!P6 IMAD.MOV R39, RZ, RZ, -R39 ;  /* 0x000000ffff27e224 */ /* 0x000fd400078e0a27 */
[--C-:B------:R-:W-:Y:S01]  /*24160*/  @!P1 IMAD.IADD R38, R38, 0x1, -R8.reuse ;  /* 0x0000000126269824 */ /* 0x100fe200078e0a08 */
[----:B--2---:R-:W-:Y:S02]  /*24170*/  ISETP.GE.AND P1, PT, R85, RZ, PT ;  /* 0x000000ff5500720c */ /* 0x004fe40003f26270 */
[----:B------:R-:W-:Y:S01]  /*24180*/  SEL R21, R11, R21, !P4 ;  /* 0x000000150b157207 */ /* 0x000fe20006000000 */
[----:B------:R-:W-:Y:S01]  /*24190*/  @!P5 IMAD.IADD R37, R37, 0x1, -R8 ;  /* 0x000000012525d824 */ /* 0x000fe200078e0a08 */
[----:B------:R-:W-:Y:S02]  /*241a0*/  ISETP.GT.U32.AND P5, PT, R8, R40, PT ;  /* 0x000000280800720c */ /* 0x000fe40003fa4070 */
[----:B------:R-:W-:Y:S01]  /*241b0*/  ISETP.GE.AND P3, PT, R5, RZ, PT ;  /* 0x000000ff0500720c */ /* 0x000fe20003f66270 */
[----:B0-----:R-:W-:Y:S01]  /*241c0*/  IMAD R21, R21, UR5, RZ ;  /* 0x0000000515157c24 */ /* 0x001fe2000f8e02ff */
[----:B------:R-:W-:Y:S01]  /*241d0*/  SEL R39, R11, R39, !P4 ;  /* 0x000000270b277207 */ /* 0x000fe20006000000 */
[----:B------:R-:W-:Y:S01]  /*241e0*/  @P0 IMAD.MOV.U32 R12, RZ, RZ, R3 ;  /* 0x000000ffff0c0224 */ /* 0x000fe200078e0003 */
[----:B------:R-:W-:Y:S01]  /*241f0*/  PRMT R34, RZ, 0x7610, R34 ;  /* 0x00007610ff227816 */ /* 0x000fe20000000022 */
[----:B------:R-:W0:Y:S02]  /*24200*/  LDCU UR5, c[0x0][0x3b0] ;  /* 0x00007600ff0577ac */ /* 0x000e240008000800 */
[----:B------:R-:W-:Y:S01]  /*24210*/  @!P1 IMAD.MOV R38, RZ, RZ, -R38 ;  /* 0x000000ffff269224 */ /* 0x000fe200078e0a26 */
[-C--:B------:R-:W-:Y:S01]  /*24220*/  IADD3 R5, P6, PT, R21, R7.reuse, RZ ;  /* 0x0000000715057210 */ /* 0x080fe20007fde0ff */
[----:B------:R-:W-:Y:S01]  /*24230*/  IMAD R39, R39, UR12, RZ ;  /* 0x0000000c27277c24 */ /* 0x000fe2000f8e02ff */
[----:B------:R1:W2:Y:S02]  /*24240*/  @P0 LDG.E.U8 R34, desc[UR18][R12.64] ;  /* 0x000000120c220981 */ /* 0x0002a4000c1e1100 */
[----:B------:R-:W-:Y:S01]  /*24250*/  SEL R38, R11, R38, !P4 ;  /* 0x000000260b267207 */ /* 0x000fe20006000000 */
[----:B------:R-:W-:Y:S01]  /*24260*/  @!P3 IMAD.MOV R37, RZ, RZ, -R37 ;  /* 0x000000ffff25b224 */ /* 0x000fe200078e0a25 */
[-C--:B------:R-:W-:Y:S01]  /*24270*/  LEA.HI.X.SX32 R10, R21, R6.reuse, 0x1, P6 ;  /* 0x00000006150a7211 */ /* 0x080fe200030f0eff */
[----:B------:R-:W-:Y:S01]  /*24280*/  @!P5 IMAD.IADD R40, R40, 0x1, -R8 ;  /* 0x000000012828d824 */ /* 0x000fe200078e0a08 */
[----:B------:R-:W-:Y:S01]  /*24290*/  IADD3 R3, P1, PT, R39, R7, RZ ;  /* 0x0000000727037210 */ /* 0x000fe20007f3e0ff */
[----:B------:R-:W-:Y:S01]  /*242a0*/  IMAD R38, R38, UR4, RZ ;  /* 0x0000000426267c24 */ /* 0x000fe2000f8e02ff */
[----:B------:R0:W-:Y:S01]  /*242b0*/  STL [R1+0x9c8], R5 ;  /* 0x0009c80501007387 */ /* 0x0001e20000100800 */
[----:B------:R-:W-:Y:S01]  /*242c0*/  PRMT R33, RZ, 0x7610, R33 ;  /* 0x00007610ff217816 */ /* 0x000fe20000000021 */
[----:B-1----:R-:W-:Y:S01]  /*242d0*/  @P0 IMAD.MOV.U32 R12, RZ, RZ, R5 ;  /* 0x000000ffff0c0224 */ /* 0x002fe200078e0005 */
[----:B------:R-:W-:Y:S01]  /*242e0*/  SEL R37, R11, R37, !P4 ;  /* 0x000000250b257207 */ /* 0x000fe20006000000 */
[----:B------:R1:W-:Y:S01]  /*242f0*/  STL [R1+0x9c4], R10 ;  /* 0x0009c40a01007387 */ /* 0x0003e20000100800 */
[----:B------:R-:W-:Y:S01]  /*24300*/  @P0 IMAD.MOV.U32 R13, RZ, RZ, R10 ;  /* 0x000000ffff0d0224 */ /* 0x000fe200078e000a */
[----:B------:R-:W-:Y:S01]  /*24310*/  PRMT R32, RZ, 0x7610, R32 ;  /* 0x00007610ff207816 */ /* 0x000fe20000000020 */
[----:B------:R-:W3:Y:S01]  /*24320*/  LDCU UR4, c[0x0][0x3b0] ;  /* 0x00007600ff0477ac */ /* 0x000ee20008000800 */
[----:B0-----:R-:W-:Y:S01]  /*24330*/  LEA.HI.X.SX32 R5, R39, R6, 0x1, P1 ;  /* 0x0000000627057211 */ /* 0x001fe200008f0eff */
[----:B------:R-:W-:Y:S01]  /*24340*/  IMAD R37, R37, UR13, RZ ;  /* 0x0000000d25257c24 */ /* 0x000fe2000f8e02ff */
[----:B------:R-:W-:Y:S01]  /*24350*/  ISETP.GT.U32.AND P1, PT, R8, R40, PT ;  /* 0x000000280800720c */ /* 0x000fe20003f24070 */
[----:B------:R0:W2:Y:S01]  /*24360*/  @P0 LDG.E.U8 R33, desc[UR18][R12.64] ;  /* 0x000000120c210981 */ /* 0x0000a2000c1e1100 */
[----:B-1----:R-:W-:-:S04]  /*24370*/  IADD3 R10, P3, PT, R38, R7, RZ ;  /* 0x00000007260a7210 */ /* 0x002fc80007f7e0ff */
[----:B------:R-:W-:Y:S01]  /*24380*/  LEA.HI.X.SX32 R14, R38, R6, 0x1, P3 ;  /* 0x00000006260e7211 */ /* 0x000fe200018f0eff */
[----:B------:R1:W-:Y:S01]  /*24390*/  STL [R1+0x9d0], R3 ;  /* 0x0009d00301007387 */ /* 0x0003e20000100800 */
[----:B0-----:R-:W-:Y:S02]  /*243a0*/  @P0 IMAD.MOV.U32 R12, RZ, RZ, R3 ;  /* 0x000000ffff0c0224 */ /* 0x001fe400078e0003 */
[----:B------:R-:W-:Y:S01]  /*243b0*/  @P0 IMAD.MOV.U32 R13, RZ, RZ, R5 ;  /* 0x000000ffff0d0224 */ /* 0x000fe200078e0005 */
[----:B------:R-:W-:Y:S02]  /*243c0*/  PRMT R31, RZ, 0x7610, R31 ;  /* 0x00007610ff1f7816 */ /* 0x000fe4000000001f */
[----:B-1----:R-:W-:Y:S02]  /*243d0*/  IADD3 R3, P5, PT, R37, R7, RZ ;  /* 0x0000000725037210 */ /* 0x002fe40007fbe0ff */
[----:B------:R0:W2:Y:S01]  /*243e0*/  @P0 LDG.E.U8 R32, desc[UR18][R12.64] ;  /* 0x000000120c200981 */ /* 0x0000a2000c1e1100 */
[----:B------:R-:W-:-:S03]  /*243f0*/  @!P1 IMAD.IADD R40, R40, 0x1, -R8 ;  /* 0x0000000128289824 */ /* 0x000fc600078e0a08 */
[----:B------:R1:W-:Y:S01]  /*24400*/  STL [R1+0x9cc], R5 ;  /* 0x0009cc0501007387 */ /* 0x0003e20000100800 */
[----:B------:R-:W-:Y:S01]  /*24410*/  PRMT R30, RZ, 0x7610, R30 ;  /* 0x00007610ff1e7816 */ /* 0x000fe2000000001e */
[----:B0-----:R-:W-:Y:S02]  /*24420*/  @P0 IMAD.MOV.U32 R12, RZ, RZ, R10 ;  /* 0x000000ffff0c0224 */ /* 0x001fe400078e000a */
[----:B------:R-:W-:Y:S01]  /*24430*/  @P0 IMAD.MOV.U32 R13, RZ, RZ, R14 ;  /* 0x000000ffff0d0224 */ /* 0x000fe200078e000e */
[----:B-1----:R-:W-:Y:S01]  /*24440*/  LEA.HI.X.SX32 R5, R37, R6, 0x1, P5 ;  /* 0x0000000625057211 */ /* 0x002fe200028f0eff */
[----:B------:R0:W-:Y:S04]  /*24450*/  STL [R1+0x9d8], R10 ;  /* 0x0009d80a01007387 */ /* 0x0001e80000100800 */
[----:B------:R1:W2:Y:S02]  /*24460*/  @P0 LDG.E.U8 R31, desc[UR18][R12.64] ;  /* 0x000000120c1f0981 */ /* 0x0002a4000c1e1100 */
[----:B-1----:R-:W-:-:S02]  /*24470*/  @P0 IMAD.MOV.U32 R12, RZ, RZ, R3 ;  /* 0x000000ffff0c0224 */ /* 0x002fc400078e0003 */
[----:B------:R-:W-:-:S05]  /*24480*/  @P0 IMAD.MOV.U32 R13, RZ, RZ, R5 ;  /* 0x000000ffff0d0224 */ /* 0x000fca00078e0005 */
[----:B------:R1:W2:Y:S04]  /*24490*/  @P0 LDG.E.U8 R30, desc[UR18][R12.64] ;  /* 0x000000120c1e0981 */ /* 0x0002a8000c1e1100 */
[----:B------:R0:W-:Y:S04]  /*244a0*/  STL [R1+0x9e0], R3 ;  /* 0x0009e00301007387 */ /* 0x0001e80000100800 */
[----:B------:R-:W-:Y:S04]  /*244b0*/  STL [R1+0x9d4], R14 ;  /* 0x0009d40e01007387 */ /* 0x000fe80000100800 */
[----:B------:R0:W-:Y:S01]  /*244c0*/  STL [R1+0x9dc], R5 ;  /* 0x0009dc0501007387 */ /* 0x0001e20000100800 */
[----:B------:R-:W-:-:S02]  /*244d0*/  PRMT R29, RZ, 0x7610, R29 ;  /* 0x00007610ff1d7816 */ /* 0x000fc4000000001d */
[----:B------:R-:W-:Y:S02]  /*244e0*/  PRMT R27, RZ, 0x7610, R27 ;  /* 0x00007610ff1b7816 */ /* 0x000fe4000000001b */
[----:B------:R-:W-:Y:S02]  /*244f0*/  PRMT R28, RZ, 0x7610, R28 ;  /* 0x00007610ff1c7816 */ /* 0x000fe4000000001c */
[----:B---3--:R-:W-:Y:S01]  /*24500*/  ISETP.GE.AND P3, PT, R4, RZ, PT ;  /* 0x000000ff0400720c */ /* 0x008fe20003f66270 */
[----:B------:R-:W-:-:S05]  /*24510*/  VIADD R4, R0, 0xeb ;  /* 0x000000eb00047836 */ /* 0x000fca0000000000 */
[----:B0-----:R-:W-:-:S07]  /*24520*/  IABS R10, R4 ;  /* 0x00000004000a7213 */ /* 0x001fce0000000000 */
[----:B------:R-:W-:Y:S02]  /*24530*/  @!P3 IMAD.MOV R40, RZ, RZ, -R40 ;  /* 0x000000ffff28b224 */ /* 0x000fe400078e0a28 */
[----:B-1----:R-:W-:-:S03]  /*24540*/  IMAD.HI.U32 R12, R9, R10, RZ ;  /* 0x0000000a090c7227 */ /* 0x002fc600078e00ff */
[----:B------:R-:W-:Y:S01]  /*24550*/  SEL R40, R11, R40, !P4 ;  /* 0x000000280b287207 */ /* 0x000fe20006000000 */
[----:B------:R-:W-:-:S04]  /*24560*/  IMAD.MOV R12, RZ, RZ, -R12 ;  /* 0x000000ffff0c7224 */ /* 0x000fc800078e0a0c */
[----:B------:R-:W-:Y:S01]  /*24570*/  IMAD R40, R40, UR4, RZ ;  /* 0x0000000428287c24 */ /* 0x000fe2000f8e02ff */
[----:B------:R-:W-:Y:S01]  /*24580*/  STL [R1+0xf00], R4 ;  /* 0x000f000401007387 */ /* 0x000fe20000100800 */
[----:B------:R-:W-:Y:S01]  /*24590*/  IMAD R10, R8, R12, R10 ;  /* 0x0000000c080a7224 */ /* 0x000fe200078e020a */
[----:B------:R-:W-:Y:S01]  /*245a0*/  ISETP.GE.AND P3, PT, R4, RZ, PT ;  /* 0x000000ff0400720c */ /* 0x000fe20003f66270 */
[----:B------:R-:W0:Y:S01]  /*245b0*/  LDCU UR4, c[0x0][0x3b0] ;  /* 0x00007600ff0477ac */ /* 0x000e220008000800 */
[----:B------:R-:W-:-:S04]  /*245c0*/  IADD3 R3, P1, PT, R40, R7, RZ ;  /* 0x0000000728037210 */ /* 0x000fc80007f3e0ff */
[----:B------:R-:W-:Y:S02]  /*245d0*/  LEA.HI.X.SX32 R5, R40, R6, 0x1, P1 ;  /* 0x0000000628057211 */ /* 0x000fe400008f0eff */
[----:B------:R-:W-:Y:S01]  /*245e0*/  ISETP.GT.U32.AND P1, PT, R8, R10, PT ;  /* 0x0000000a0800720c */ /* 0x000fe20003f24070 */
[----:B------:R1:W-:Y:S01]  /*245f0*/  STL [R1+0x9f8], R3 ;  /* 0x0009f80301007387 */ /* 0x0003e20000100800 */
[----:B------:R-:W-:Y:S02]  /*24600*/  @P0 IMAD.MOV.U32 R12, RZ, RZ, R3 ;  /* 0x000000ffff0c0224 */ /* 0x000fe400078e0003 */
[----:B------:R-:W-:-:S05]  /*24610*/  @P0 IMAD.MOV.U32 R13, RZ, RZ, R5 ;  /* 0x000000ffff0d0224 */ /* 0x000fca00078e0005 */
[----:B------:R3:W2:Y:S01]  /*24620*/  @P0 LDG.E.U8 R29, desc[UR18][R12.64] ;  /* 0x000000120c1d0981 */ /* 0x0006a2000c1e1100 */
[----:B-1----:R-:W-:-:S03]  /*24630*/  VIADD R3, R0, 0xec ;  /* 0x000000ec00037836 */ /* 0x002fc60000000000 */
[----:B------:R-:W-:Y:S02]  /*24640*/  @!P1 IMAD.IADD R10, R10, 0x1, -R8 ;  /* 0x000000010a0a9824 */ /* 0x000fe400078e0a08 */
[----:B---3--:R-:W-:-:S03]  /*24650*/  IABS R12, R3 ;  /* 0x00000003000c7213 */ /* 0x008fc60000000000 */
[----:B------:R-:W-:Y:S02]  /*24660*/  ISETP.GT.U32.AND P1, PT, R8, R10, PT ;  /* 0x0000000a0800720c */ /* 0x000fe40003f24070 */
[----:B------:R-:W-:-:S04]  /*24670*/  IMAD.HI.U32 R13, R9, R12, RZ ;  /* 0x0000000c090d7227 */ /* 0x000fc800078e00ff */
[----:B------:R-:W-:-:S04]  /*24680*/  IMAD.MOV R13, RZ, RZ, -R13 ;  /* 0x000000ffff0d7224 */ /* 0x000fc800078e0a0d */
[----:B------:R-:W-:-:S03]  /*24690*/  IMAD R12, R8, R13, R12 ;  /* 0x0000000d080c7224 */ /* 0x000fc600078e020c */
[----:B------:R-:W-:Y:S02]  /*246a0*/  @!P1 IMAD.IADD R10, R10, 0x1, -R8 ;  /* 0x000000010a0a9824 */ /* 0x000fe400078e0a08 */
[----:B------:R-:W-:Y:S02]  /*246b0*/  ISETP.GT.U32.AND P1, PT, R8, R12, PT ;  /* 0x0000000c0800720c */ /* 0x000fe40003f24070 */
[----:B------:R-:W-:-:S05]  /*246c0*/  @!P3 IMAD.MOV R10, RZ, RZ, -R10 ;  /* 0x000000ffff0ab224 */ /* 0x000fca00078e0a0a */
[----:B------:R-:W-:-:S05]  /*246d0*/  SEL R10, R11, R10, !P4 ;  /* 0x0000000a0b0a7207 */ /* 0x000fca0006000000 */
[----:B0-----:R-:W-:Y:S01]  /*246e0*/  IMAD R10, R10, UR4, RZ ;  /* 0x000000040a0a7c24 */ /* 0x001fe2000f8e02ff */
[----:B------:R0:W-:Y:S01]  /*246f0*/  STL [R1+0x9f4], R5 ;  /* 0x0009f40501007387 */ /* 0x0001e20000100800 */
[----:B------:R-:W-:Y:S01]  /*24700*/  @!P1 IMAD.IADD R12, R12, 0x1, -R8 ;  /* 0x000000010c0c9824 */ /* 0x000fe200078e0a08 */
[----:B------:R-:W1:Y:S02]  /*24710*/  LDCU UR4, c[0x0][0x3b0] ;  /* 0x00007600ff0477ac */ /* 0x000e640008000800 */
[----:B------:R-:W-:Y:S02]  /*24720*/  IADD3 R4, P3, PT, R10, R7, RZ ;  /* 0x000000070a047210 */ /* 0x000fe40007f7e0ff */
[----:B------:R-:W-:Y:S02]  /*24730*/  ISETP.GT.U32.AND P1, PT, R8, R12, PT ;  /* 0x0000000c0800720c */ /* 0x000fe40003f24070 */
[----:B0-----:R-:W-:Y:S02]  /*24740*/  LEA.HI.X.SX32 R5, R10, R6, 0x1, P3 ;  /* 0x000000060a057211 */ /* 0x001fe400018f0eff */
[----:B------:R-:W-:Y:S01]  /*24750*/  ISETP.GE.AND P3, PT, R3, RZ, PT ;  /* 0x000000ff0300720c */ /* 0x000fe20003f66270 */
[----:B------:R-:W-:Y:S01]  /*24760*/  STL [R1+0xefc], R3 ;  /* 0x000efc0301007387 */ /* 0x000fe20000100800 */
[----:B------:R-:W-:-:S03]  /*24770*/  @P0 IMAD.MOV.U32 R14, RZ, RZ, R4 ;  /* 0x000000ffff0e0224 */ /* 0x000fc600078e0004 */
[----:B------:R0:W-:Y:S04]  /*24780*/  STL [R1+0xa00], R4 ;  /* 0x000a000401007387 */ /* 0x0001e80000100800 */
[----:B------:R-:W-:Y:S02]  /*24790*/  @!P1 IMAD.IADD R12, R12, 0x1, -R8 ;  /* 0x000000010c0c9824 */ /* 0x000fe400078e0a08 */
[----:B0-----:R-:W-:Y:S02]  /*247a0*/  VIADD R4, R0, 0xed ;  /* 0x000000ed00047836 */ /* 0x001fe40000000000 */
[----:B------:R-:W-:-:S03]  /*247b0*/  @!P3 IMAD.MOV R12, RZ, RZ, -R12 ;  /* 0x000000ffff0cb224 */ /* 0x000fc600078e0a0c */
[----:B------:R-:W-:Y:S02]  /*247c0*/  IABS R10, R4 ;  /* 0x00000004000a7213 */ /* 0x000fe40000000000 */
[----:B------:R-:W-:-:S03]  /*247d0*/  SEL R13, R11, R12, !P4 ;  /* 0x0000000c0b0d7207 */ /* 0x000fc60006000000 */
[----:B------:R-:W-:-:S04]  /*247e0*/  IMAD.HI.U32 R12, R9, R10, RZ ;  /* 0x0000000a090c7227 */ /* 0x000fc800078e00ff */
[----:B-1----:R-:W-:Y:S01]  /*247f0*/  IMAD R13, R13, UR4, RZ ;  /* 0x000000040d0d7c24 */ /* 0x002fe2000f8e02ff */
[----:B------:R0:W-:Y:S01]  /*24800*/  STL [R1+0x9fc], R5 ;  /* 0x0009fc0501007387 */ /* 0x0001e20000100800 */
[----:B------:R-:W-:Y:S02]  /*24810*/  IMAD.MOV R12, RZ, RZ, -R12 ;  /* 0x000000ffff0c7224 */ /* 0x000fe400078e0a0c */
[----:B------:R-:W-:Y:S01]  /*24820*/  @P0 IMAD.MOV.U32 R15, RZ, RZ, R5 ;  /* 0x000000ffff0f0224 */ /* 0x000fe200078e0005 */
[C---:B------:R-:W-:Y:S01]  /*24830*/  IADD3 R3, P1, PT, R13.reuse, R7, RZ ;  /* 0x000000070d037210 */ /* 0x040fe20007f3e0ff */
[----:B------:R-:W-:Y:S01]  /*24840*/  IMAD R10, R8, R12, R10 ;  /* 0x0000000c080a7224 */ /* 0x000fe200078e020a */
[----:B------:R-:W-:Y:S01]  /*24850*/  STL [R1+0xef8], R4 ;  /* 0x000ef80401007387 */ /* 0x000fe20000100800 */
[----:B------:R-:W-:Y:S01]  /*24860*/  ISETP.GE.AND P3, PT, R4, RZ, PT ;  /* 0x000000ff0400720c */ /* 0x000fe20003f66270 */
[----:B------:R-:W1:Y:S01]  /*24870*/  LDCU UR4, c[0x0][0x3b0] ;  /* 0x00007600ff0477ac */ /* 0x000e620008000800 */
[----:B0-----:R-:W-:Y:S01]  /*24880*/  LEA.HI.X.SX32 R5, R13, R6, 0x1, P1 ;  /* 0x000000060d057211 */ /* 0x001fe200008f0eff */
[----:B------:R-:W3:Y:S01]  /*24890*/  @P0 LDG.E.U8 R28, desc[UR18][R14.64] ;  /* 0x000000120e1c0981 */ /* 0x000ee2000c1e1100 */
[----:B------:R-:W-:Y:S01]  /*248a0*/  ISETP.GT.U32.AND P1, PT, R8, R10, PT ;  /* 0x0000000a0800720c */ /* 0x000fe20003f24070 */
[----:B------:R-:W-:-:S02]  /*248b0*/  @P0 IMAD.MOV.U32 R12, RZ, RZ, R3 ;  /* 0x000000ffff0c0224 */ /* 0x000fc400078e0003 */
[----:B------:R0:W-:Y:S01]  /*248c0*/  STL [R1+0xa08], R3 ;  /* 0x000a080301007387 */ /* 0x0001e20000100800 */
[----:B------:R-:W-:-:S05]  /*248d0*/  @P0 IMAD.MOV.U32 R13, RZ, RZ, R5 ;  /* 0x000000ffff0d0224 */ /* 0x000fca00078e0005 */
[----:B------:R1:W2:Y:S01]  /*248e0*/  @P0 LDG.E.U8 R27, desc[UR18][R12.64] ;  /* 0x000000120c1b0981 */ /* 0x0002a2000c1e1100 */
[----:B0-----:R-:W-:-:S03]  /*248f0*/  VIADD R3, R0, 0xee ;  /* 0x000000ee00037836 */ /* 0x001fc60000000000 */
[----:B------:R-:W-:Y:S02]  /*24900*/  @!P1 IMAD.IADD R10, R10, 0x1, -R8 ;  /* 0x000000010a0a9824 */ /* 0x000fe400078e0a08 */
[----:B-1----:R-:W-:-:S03]  /*24910*/  IABS R12, R3 ;  /* 0x00000003000c7213 */ /* 0x002fc60000000000 */
        /* <DEDUP_REMOVED lines=8> */
[----:B------:R-:W-:Y:S01]  /*249a0*/  IMAD R10, R10, UR4, RZ ;  /* 0x000000040a0a7c24 */ /* 0x000fe2000f8e02ff */
        /* <DEDUP_REMOVED lines=21> */
[C---:B------:R-:W-:Y:S01]  /*24b00*/  IMAD R10, R8.reuse, R12, R10 ;  /* 0x0000000c080a7224 */ /* 0x040fe200078e020a */
[----:B------:R-:W-:Y:S01]  /*24b10*/  PRMT R25, RZ, 0x7610, R25 ;  /* 0x00007610ff197816 */ /* 0x000fe20000000019 */
[----:B------:R-:W1:Y:S01]  /*24b20*/  LDCU UR4, c[0x0][0x3b0] ;  /* 0x00007600ff0477ac */ /* 0x000e620008000800 */
[----:B0-----:R-:W-:Y:S02]  /*24b30*/  LEA.HI.X.SX32 R5, R13, R6, 0x1, P1 ;  /* 0x000000060d057211 */ /* 0x001fe400008f0eff */
[----:B------:R-:W-:Y:S01]  /*24b40*/  ISETP.GT.U32.AND P1, PT, R8, R10, PT ;  /* 0x0000000a0800720c */ /* 0x000fe20003f24070 */
[----:B------:R-:W-:Y:S01]  /*24b50*/  STL [R1+0xef0], R4 ;  /* 0x000ef00401007387 */ /* 0x000fe20000100800 */
[----:B------:R-:W-:-:S02]  /*24b60*/  @P0 IMAD.MOV.U32 R12, RZ, RZ, R3 ;  /* 0x000000ffff0c0224 */ /* 0x000fc400078e0003 */
[----:B------:R-:W-:Y:S01]  /*24b70*/  @P0 IMAD.MOV.U32 R13, RZ, RZ, R5 ;  /* 0x000000ffff0d0224 */ /* 0x000fe200078e0005 */
[----:B------:R0:W-:Y:S04]  /*24b80*/  STL [R1+0xa18], R3 ;  /* 0x000a180301007387 */ /* 0x0001e80000100800 */
[----:B------:R1:W2:Y:S01]  /*24b90*/  @P0 LDG.E.U8 R25, desc[UR18][R12.64] ;  /* 0x000000120c190981 */ /* 0x0002a2000c1e1100 */
[----:B0-----:R-:W-:-:S03]  /*24ba0*/  VIADD R3, R0, 0xf3 ;  /* 0x000000f300037836 */ /* 0x001fc60000000000 */
[----:B------:R-:W-:Y:S02]  /*24bb0*/  @!P1 IMAD.IADD R10, R10, 0x1, -R8 ;  /* 0x000000010a0a9824 */ /* 0x000fe400078e0a08 */
[----:B-1----:R-:W-:-:S03]  /*24bc0*/  IABS R12, R3 ;  /* 0x00000003000c7213 */ /* 0x002fc60000000000 */
[----:B------:R-:W-:Y:S02]  /*24bd0*/  ISETP.GT.U32.AND P1, PT, R8, R10, PT ;  /* 0x0000000a0800720c */ /* 0x000fe40003f24070 */
[----:B------:R-:W-:Y:S01]  /*24be0*/  IMAD.HI.U32 R13, R9, R12, RZ ;  /* 0x0000000c090d7227 */ /* 0x000fe200078e00ff */
[----:B------:R-:W-:-:S03]  /*24bf0*/  ISETP.GE.AND P3, PT, R4, RZ, PT ;  /* 0x000000ff0400720c */ /* 0x000fc60003f66270 */
        /* <DEDUP_REMOVED lines=9> */
[----:B------:R-:W-:Y:S01]  /*24c90*/  PRMT R26, RZ, 0x7610, R26 ;  /* 0x00007610ff1a7816 */ /* 0x000fe2000000001a */
[----:B------:R-:W1:Y:S01]  /*24ca0*/  LDCU UR4, c[0x0][0x3b0] ;  /* 0x00007600ff0477ac */ /* 0x000e620008000800 */
[----:B------:R-:W-:Y:S02]  /*24cb0*/  IADD3 R4, P3, PT, R10, R7, RZ ;  /* 0x000000070a047210 */ /* 0x000fe40007f7e0ff */
[----:B------:R-:W-:Y:S01]  /*24cc0*/  ISETP.GT.U32.AND P1, PT, R8, R12, PT ;  /* 0x0000000c0800720c */ /* 0x000fe20003f24070 */
[----:B------:R-:W-:Y:S01]  /*24cd0*/  STL [R1+0xeec], R3 ;  /* 0x000eec0301007387 */ /* 0x000fe20000100800 */
[----:B0-----:R-:W-:-:S03]  /*24ce0*/  LEA.HI.X.SX32 R5, R10, R6, 0x1, P3 ;  /* 0x000000060a057211 */ /* 0x001fc600018f0eff */
[----:B------:R0:W2:Y:S01]  /*24cf0*/  @P0 LDG.E.U8 R26, desc[UR18][R14.64] ;  /* 0x000000120e1a0981 */ /* 0x0000a2000c1e1100 */
[----:B------:R-:W-:-:S03]  /*24d00*/  ISETP.GE.AND P3, PT, R3, RZ, PT ;  /* 0x000000ff0300720c */ /* 0x000fc60003f66270 */
[----:B------:R1:W-:Y:S04]  /*24d10*/  STL [R1+0xa30], R4 ;  /* 0x000a300401007387 */ /* 0x0003e80000100800 */
[----:B------:R-:W-:Y:S02]  /*24d20*/  @!P1 IMAD.IADD R12, R12, 0x1, -R8 ;  /* 0x000000010c0c9824 */ /* 0x000fe400078e0a08 */
[----:B0-----:R-:W-:Y:S02]  /*24d30*/  @P0 IMAD.MOV.U32 R14, RZ, RZ, R4 ;  /* 0x000000ffff0e0224 */ /* 0x001fe400078e0004 */
[----:B-1----:R-:W-:Y:S02]  /*24d40*/  VIADD R4, R0, 0xf4 ;  /* 0x000000f400047836 */ /* 0x002fe40000000000 */
[----:B------:R-:W-:-:S03]  /*24d50*/  @!P3 IMAD.MOV R12, RZ, RZ, -R12 ;  /* 0x000000ffff0cb224 */ /* 0x000fc600078e0a0c */
[----:B------:R-:W-:Y:S02]  /*24d60*/  IABS R10, R4 ;  /* 0x00000004000a7213 */ /* 0x000fe40000000000 */
[----:B------:R-:W-:-:S03]  /*24d70*/  SEL R13, R11, R12, !P4 ;  /* 0x0000000c0b0d7207 */ /* 0x000fc60006000000 */
[----:B------:R-:W-:-:S04]  /*24d80*/  IMAD.HI.U32 R12, R9, R10, RZ ;  /* 0x0000000a090c7227 */ /* 0x000fc800078e00ff */
[----:B------:R-:W-:Y:S01]  /*24d90*/  IMAD R13, R13, UR4, RZ ;  /* 0x000000040d0d7c24 */ /* 0x000fe2000f8e02ff */
        /* <DEDUP_REMOVED lines=8> */
[----:B------:R-:W-:-:S02]  /*24e20*/  ISETP.GT.U32.AND P1, PT, R8, R10, PT ;  /* 0x0000000a0800720c */ /* 0x000fc40003f24070 */
[----:B------:R0:W2:Y:S01]  /*24e30*/  @P0 LDG.E.U8 R47, desc[UR18][R22.64] ;  /* 0x00000012162f0981 */ /* 0x0000a2000c1e1100 */
[----:B------:R-:W-:Y:S02]  /*24e40*/  @P0 IMAD.MOV.U32 R12, RZ, RZ, R3 ;  /* 0x000000ffff0c0224 */ /* 0x000fe400078e0003 */
[----:B------:R-:W-:Y:S01]  /*24e50*/  @P0 IMAD.MOV.U32 R13, RZ, RZ, R5 ;  /* 0x000000ffff0d0224 */ /* 0x000fe200078e0005 */
[----:B------:R-:W-:Y:S04]  /*24e60*/  STL [R1+0xee8], R4 ;  /* 0x000ee80401007387 */ /* 0x000fe80000100800 */
[----:B------:R1:W-:Y:S01]  /*24e70*/  STL [R1+0xa38], R3 ;  /* 0x000a380301007387 */ /* 0x0003e20000100800 */
[----:B0-----:R-:W-:Y:S02]  /*24e80*/  PRMT R23, RZ, 0x7610, R23 ;  /* 0x00007610ff177816 */ /* 0x001fe40000000017 */
[----:B------:R-:W-:-:S04]  /*24e90*/  @!P1 IMAD.IADD R10, R10, 0x1, -R8 ;  /* 0x000000010a0a9824 */ /* 0x000fc800078e0a08 */
[----:B------:R0:W2:Y:S01]  /*24ea0*/  @P0 LDG.E.U8 R23, desc[UR18][R12.64] ;  /* 0x000000120c170981 */ /* 0x0000a2000c1e1100 */
[----:B-1----:R-:W-:Y:S01]  /*24eb0*/  VIADD R3, R0, 0xf5 ;  /* 0x000000f500037836 */ /* 0x002fe20000000000 */
[----:B------:R-:W-:-:S04]  /*24ec0*/  ISETP.GT.U32.AND P1, PT, R8, R10, PT ;  /* 0x0000000a0800720c */ /* 0x000fc80003f24070 */
[----:B0-----:R-:W-:Y:S02]  /*24ed0*/  IABS R12, R3 ;  /* 0x00000003000c7213 */ /* 0x001fe40000000000 */
[----:B------:R-:W-:-:S03]  /*24ee0*/  ISETP.GE.AND P3, PT, R4, RZ, PT ;  /* 0x000000ff0400720c */ /* 0x000fc60003f66270 */
[----:B------:R-:W-:-:S04]  /*24ef0*/  IMAD.HI.U32 R13, R9, R12, RZ ;  /* 0x0000000c090d7227 */ /* 0x000fc800078e00ff */
[----:B------:R-:W-:-:S04]  /*24f00*/  IMAD.MOV R13, RZ, RZ, -R13 ;  /* 0x000000ffff0d7224 */ /* 0x000fc800078e0a0d */
[----:B------:R-:W-:Y:S02]  /*24f10*/  IMAD R12, R8, R13, R12 ;  /* 0x0000000d080c7224 */ /* 0x000fe400078e020c */
[----:B------:R-:W-:-:S03]  /*24f20*/  @!P1 IMAD.IADD R10, R10, 0x1, -R8 ;  /* 0x000000010a0a9824 */ /* 0x000fc600078e0a08 */
[----:B------:R-:W-:Y:S01]  /*24f30*/  ISETP.GT.U32.AND P1, PT, R8, R12, PT ;  /* 0x0000000c0800720c */ /* 0x000fe20003f24070 */
        /* <DEDUP_REMOVED lines=144> */
[----:B------:R-:W-:Y:S01]  /*25840*/  VIADD R40, R0, 0xfe ;  /* 0x000000fe00287836 */ /* 0x000fe20000000000 */
[----:B------:R-:W-:Y:S01]  /*25850*/  IADD3 R4, P3, PT, R10, R7, RZ ;  /* 0x000000070a047210 */ /* 0x000fe20007f7e0ff */
[----:B------:R-:W1:Y:S01]  /*25860*/  LDCU UR4, c[0x0][0x3b0] ;  /* 0x00007600ff0477ac */ /* 0x000e620008000800 */
[----:B------:R-:W-:Y:S01]  /*25870*/  ISETP.GT.U32.AND P1, PT, R8, R12, PT ;  /* 0x0000000c0800720c */ /* 0x000fe20003f24070 */
[----:B------:R1:W-:Y:S01]  /*25880*/  STL [R1+0xe0c], R3 ;  /* 0x000e0c0301007387 */ /* 0x0003e20000100800 */
[----:B0-----:R-:W-:-:S03]  /*25890*/  LEA.HI.X.SX32 R5, R10, R6, 0x1, P3 ;  /* 0x000000060a057211 */ /* 0x001fc600018f0eff */
[----:B------:R0:W2:Y:S01]  /*258a0*/  @P0 LDG.E.U8 R18, desc[UR18][R14.64] ;  /* 0x000000120e120981 */ /* 0x0000a2000c1e1100 */
[----:B------:R-:W-:-:S07]  /*258b0*/  ISETP.GE.AND P3, PT, R3, RZ, PT ;  /* 0x000000ff0300720c */ /* 0x000fce0003f66270 */
[----:B------:R-:W-:Y:S01]  /*258c0*/  @!P1 IMAD.IADD R12, R12, 0x1, -R8 ;  /* 0x000000010c0c9824 */ /* 0x000fe200078e0a08 */
[----:B------:R-:W-:-:S05]  /*258d0*/  IABS R10, R40 ;  /* 0x00000028000a7213 */ /* 0x000fca0000000000 */
[----:B------:R-:W-:-:S05]  /*258e0*/  @!P3 IMAD.MOV R12, RZ, RZ, -R12 ;  /* 0x000000ffff0cb224 */ /* 0x000fca00078e0a0c */
[----:B------:R-:W-:Y:S01]  /*258f0*/  SEL R13, R11, R12, !P4 ;  /* 0x0000000c0b0d7207 */ /* 0x000fe20006000000 */
[----:B------:R-:W-:-:S04]  /*25900*/  IMAD.HI.U32 R12, R9, R10, RZ ;  /* 0x0000000a090c7227 */ /* 0x000fc800078e00ff */
[----:B------:R-:W-:Y:S02]  /*25910*/  IMAD R13, R13, UR11, RZ ;  /* 0x0000000b0d0d7c24 */ /* 0x000fe4000f8e02ff */
[----:B------:R-:W-:-:S03]  /*25920*/  IMAD.MOV R12, RZ, RZ, -R12 ;  /* 0x000000ffff0c7224 */ /* 0x000fc600078e0a0c */
[----:B-1----:R-:W-:Y:S01]  /*25930*/  IADD3 R3, P1, PT, R13, R7, RZ ;  /* 0x000000070d037210 */ /* 0x002fe20007f3e0ff */
[----:B------:R-:W-:Y:S01]  /*25940*/  IMAD R10, R8, R12, R10 ;  /* 0x0000000c080a7224 */ /* 0x000fe200078e020a */
[----:B------:R-:W-:Y:S01]  /*25950*/  PRMT R16, RZ, 0x7610, R16 ;  /* 0x00007610ff107816 */ /* 0x000fe20000000010 */
[----:B------:R1:W-:Y:S01]  /*25960*/  STL [R1+0xa80], R4 ;  /* 0x000a800401007387 */ /* 0x0003e20000100800 */
[----:B0-----:R-:W-:Y:S02]  /*25970*/  @P0 IMAD.MOV.U32 R14, RZ, RZ, R4 ;  /* 0x000000ffff0e0224 */ /* 0x001fe400078e0004 */
[----:B------:R-:W-:Y:S01]  /*25980*/  @P0 IMAD.MOV.U32 R15, RZ, RZ, R5 ;  /* 0x000000ffff0f0224 */ /* 0x000fe200078e0005 */
[----:B------:R0:W-:Y:S01]  /*25990*/  STL [R1+0xa7c], R5 ;  /* 0x000a7c0501007387 */ /* 0x0001e20000100800 */
[----:B------:R-:W-:-:S03]  /*259a0*/  @P0 IMAD.MOV.U32 R12, RZ, RZ, R3 ;  /* 0x000000ffff0c0224 */ /* 0x000fc600078e0003 */
[----:B------:R0:W2:Y:S01]  /*259b0*/  @P0 LDG.E.U8 R16, desc[UR18][R14.64] ;  /* 0x000000120e100981 */ /* 0x0000a2000c1e1100 */
[----:B-1----:R-:W-:Y:S02]  /*259c0*/  LEA.HI.X.SX32 R4, R13, R6, 0x1, P1 ;  /* 0x000000060d047211 */ /* 0x002fe400008f0eff */
[----:B------:R-:W-:Y:S01]  /*259d0*/  ISETP.GT.U32.AND P1, PT, R8, R10, PT ;  /* 0x0000000a0800720c */ /* 0x000fe20003f24070 */
[----:B------:R-:W-:Y:S02]  /*259e0*/  STL [R1+0xecc], R40 ;  /* 0x000ecc2801007387 */ /* 0x000fe40000100800 */
[----:B------:R-:W-:Y:S02]  /*259f0*/  @P0 IMAD.MOV.U32 R13, RZ, RZ, R4 ;  /* 0x000000ffff0d0224 */ /* 0x000fe400078e0004 */
[----:B------:R-:W-:Y:S01]  /*25a00*/  STL [R1+0x2b0], R3 ;  /* 0x0002b00301007387 */ /* 0x000fe20000100800 */
[----:B0-----:R-:W-:-:S03]  /*25a10*/  PRMT R15, RZ, 0x7610, R15 ;  /* 0x00007610ff0f7816 */ /* 0x001fc6000000000f */
[----:B------:R0:W-:Y:S01]  /*25a20*/  STL [R1+0x2ac], R4 ;  /* 0x0002ac0401007387 */ /* 0x0001e20000100800 */
[----:B------:R-:W-:-:S03]  /*25a30*/  VIADD R5, R0, 0xef ;  /* 0x000000ef00057836 */ /* 0x000fc60000000000 */
[----:B------:R1:W2:Y:S01]  /*25a40*/  @P0 LDG.E.U8 R15, desc[UR18][R12.64] ;  /* 0x000000120c0f0981 */ /* 0x0002a2000c1e1100 */
[C---:B0-----:R-:W-:Y:S02]  /*25a50*/  VIADD R4, R0.reuse, 0xff ;  /* 0x000000ff00047836 */ /* 0x041fe40000000000 */
[----:B------:R-:W-:Y:S02]  /*25a60*/  VIADD R3, R0, 0xf7 ;  /* 0x000000f700037836 */ /* 0x000fe40000000000 */
[----:B------:R-:W-:Y:S01]  /*25a70*/  @!P1 IMAD.IADD R10, R10, 0x1, -R8 ;  /* 0x000000010a0a9824 */ /* 0x000fe200078e0a08 */
[----:B-1----:R-:W-:Y:S02]  /*25a80*/  IABS R12, R4 ;  /* 0x00000004000c7213 */ /* 0x002fe40000000000 */
[----:B------:R-:W-:Y:S02]  /*25a90*/  IABS R13, R5 ;  /* 0x00000005000d7213 */ /* 0x000fe40000000000 */
[----:B------:R-:W-:Y:S01]  /*25aa0*/  IABS R14, R3 ;  /* 0x00000003000e7213 */ /* 0x000fe20000000000 */
[----:B------:R-:W-:Y:S01]  /*25ab0*/  IMAD.HI.U32 R37, R9, R12, RZ ;  /* 0x0000000c09257227 */ /* 0x000fe200078e00ff */
[----:B------:R-:W-:-:S03]  /*25ac0*/  ISETP.GT.U32.AND P3, PT, R8, R10, PT ;  /* 0x0000000a0800720c */ /* 0x000fc60003f64070 */
[----:B------:R-:W-:Y:S01]  /*25ad0*/  IMAD.HI.U32 R38, R9, R13, RZ ;  /* 0x0000000d09267227 */ /* 0x000fe200078e00ff */
[----:B------:R-:W-:-:S03]  /*25ae0*/  ISETP.GE.AND P1, PT, R40, RZ, PT ;  /* 0x000000ff2800720c */ /* 0x000fc60003f26270 */
[----:B------:R-:W-:Y:S02]  /*25af0*/  IMAD.MOV R37, RZ, RZ, -R37 ;  /* 0x000000ffff257224 */ /* 0x000fe400078e0a25 */
[----:B------:R-:W-:-:S04]  /*25b00*/  IMAD.HI.U32 R39, R9, R14, RZ ;  /* 0x0000000e09277227 */ /* 0x000fc800078e00ff */
[----:B------:R-:W-:Y:S02]  /*25b10*/  IMAD.MOV R38, RZ, RZ, -R38 ;  /* 0x000000ffff267224 */ /* 0x000fe400078e0a26 */
[C---:B------:R-:W-:Y:S02]  /*25b20*/  IMAD R9, R8.reuse, R37, R12 ;  /* 0x0000002508097224 */ /* 0x040fe400078e020c */
[----:B------:R-:W-:Y:S02]  /*25b30*/  IMAD.MOV R39, RZ, RZ, -R39 ;  /* 0x000000ffff277224 */ /* 0x000fe400078e0a27 */
[C---:B------:R-:W-:Y:S01]  /*25b40*/  IMAD R13, R8.reuse, R38, R13 ;  /* 0x00000026080d7224 */ /* 0x040fe200078e020d */
[C---:B------:R-:W-:Y:S01]  /*25b50*/  ISETP.GT.U32.AND P6, PT, R8.reuse, R9, PT ;  /* 0x000000090800720c */ /* 0x040fe20003fc4070 */
[----:B------:R-:W-:Y:S02]  /*25b60*/  IMAD R12, R8, R39, R14 ;  /* 0x00000027080c7224 */ /* 0x000fe400078e020e */
[----:B------:R-:W-:Y:S01]  /*25b70*/  @!P3 IMAD.IADD R10, R10, 0x1, -R8 ;  /* 0x000000010a0ab824 */ /* 0x000fe200078e0a08 */
[----:B------:R-:W-:-:S02]  /*25b80*/  ISETP.GT.U32.AND P3, PT, R8, R13, PT ;  /* 0x0000000d0800720c */ /* 0x000fc40003f64070 */
[----:B------:R-:W-:Y:S01]  /*25b90*/  ISETP.GT.U32.AND P5, PT, R8, R12, PT ;  /* 0x0000000c0800720c */ /* 0x000fe20003fa4070 */
[----:B------:R-:W-:-:S05]  /*25ba0*/  @!P1 IMAD.MOV R10, RZ, RZ, -R10 ;  /* 0x000000ffff0a9224 */ /* 0x000fca00078e0a0a */
[----:B------:R-:W-:Y:S01]  /*25bb0*/  SEL R10, R11, R10, !P4 ;  /* 0x0000000a0b0a7207 */ /* 0x000fe20006000000 */
[----:B------:R-:W-:-:S04]  /*25bc0*/  @!P6 IMAD.IADD R9, R9, 0x1, -R8 ;  /* 0x000000010909e824 */ /* 0x000fc800078e0a08 */
[----:B------:R-:W-:Y:S01]  /*25bd0*/  IMAD R10, R10, UR4, RZ ;  /* 0x000000040a0a7c24 */ /* 0x000fe2000f8e02ff */
[----:B------:R-:W0:Y:S01]  /*25be0*/  LDCU UR4, c[0x0][0x3b0] ;  /* 0x00007600ff0477ac */ /* 0x000e220008000800 */
[--C-:B------:R-:W-:Y:S01]  /*25bf0*/  @!P3 IMAD.IADD R13, R13, 0x1, -R8.reuse ;  /* 0x000000010d0db824 */ /* 0x100fe200078e0a08 */
[----:B------:R-:W-:Y:S01]  /*25c00*/  ISETP.GT.U32.AND P3, PT, R8, R9, PT ;  /* 0x000000090800720c */ /* 0x000fe20003f64070 */
[----:B------:R-:W-:Y:S01]  /*25c10*/  @!P5 IMAD.IADD R12, R12, 0x1, -R8 ;  /* 0x000000010c0cd824 */ /* 0x000fe200078e0a08 */
[----:B------:R-:W-:Y:S02]  /*25c20*/  IADD3 R37, P1, PT, R10, R7, RZ ;  /* 0x000000070a257210 */ /* 0x000fe40007f3e0ff */
[C---:B------:R-:W-:Y:S02]  /*25c30*/  ISETP.GT.U32.AND P6, PT, R8.reuse, R13, PT ;  /* 0x0000000d0800720c */ /* 0x040fe40003fc4070 */
[----:B------:R-:W-:Y:S02]  /*25c40*/  ISETP.GT.U32.AND P5, PT, R8, R12, PT ;  /* 0x0000000c0800720c */ /* 0x000fe40003fa4070 */
[----:B------:R-:W-:-:S02]  /*25c50*/  LEA.HI.X.SX32 R38, R10, R6, 0x1, P1 ;  /* 0x000000060a267211 */ /* 0x000fc400008f0eff */
[----:B------:R-:W-:-:S03]  /*25c60*/  ISETP.GE.AND P1, PT, R5, RZ, PT ;  /* 0x000000ff0500720c */ /* 0x000fc60003f26270 */
[----:B------:R-:W-:Y:S01]  /*25c70*/  @!P3 IMAD.IADD R9, R9, 0x1, -R8 ;  /* 0x000000010909b824 */ /* 0x000fe200078e0a08 */
[----:B------:R-:W-:-:S03]  /*25c80*/  ISETP.GE.AND P3, PT, R3, RZ, PT ;  /* 0x000000ff0300720c */ /* 0x000fc60003f66270 */
[--C-:B------:R-:W-:Y:S02]  /*25c90*/  @!P6 IMAD.IADD R13, R13, 0x1, -R8.reuse ;  /* 0x000000010d0de824 */ /* 0x100fe400078e0a08 */
[----:B------:R-:W-:Y:S01]  /*25ca0*/  @!P5 IMAD.IADD R12, R12, 0x1, -R8 ;  /* 0x000000010c0cd824 */ /* 0x000fe200078e0a08 */
[----:B------:R-:W-:-:S03]  /*25cb0*/  ISETP.GE.AND P5, PT, R4, RZ, PT ;  /* 0x000000ff0400720c */ /* 0x000fc60003fa6270 */
[----:B------:R-:W-:Y:S01]  /*25cc0*/  @!P1 IMAD.MOV R13, RZ, RZ, -R13 ;  /* 0x000000ffff0d9224 */ /* 0x000fe200078e0a0d */
[----:B------:R-:W-:Y:S01]  /*25cd0*/  STL [R1+0xdd8], R4 ;  /* 0x000dd80401007387 */ /* 0x000fe20000100800 */
[----:B------:R-:W-:-:S03]  /*25ce0*/  PRMT R10, RZ, 0x7610, R10 ;  /* 0x00007610ff0a7816 */ /* 0x000fc6000000000a */
[----:B------:R1:W-:Y:S01]  /*25cf0*/  STL [R1+0xec8], R5 ;  /* 0x000ec80501007387 */ /* 0x0003e20000100800 */
[----:B------:R-:W-:Y:S01]  /*25d00*/  SEL R13, R11, R13, !P4 ;  /* 0x0000000d0b0d7207 */ /* 0x000fe20006000000 */
[----:B------:R-:W-:Y:S02]  /*25d10*/  @!P3 IMAD.MOV R12, RZ, RZ, -R12 ;  /* 0x000000ffff0cb224 */ /* 0x000fe400078e0a0c */
[----:B------:R1:W-:Y:S01]  /*25d20*/  STL [R1+0xec4], R3 ;  /* 0x000ec40301007387 */ /* 0x0003e20000100800 */
[----:B------:R-:W-:-:S03]  /*25d30*/  @P0 IMAD.MOV.U32 R39, RZ, RZ, R38 ;  /* 0x000000ffff270224 */ /* 0x000fc600078e0026 */
[----:B------:R-:W-:Y:S01]  /*25d40*/  STL [R1+0x320], R37 ;  /* 0x0003202501007387 */ /* 0x000fe20000100800 */
[----:B0-----:R-:W-:Y:S01]  /*25d50*/  IMAD R13, R13, UR4, RZ ;  /* 0x000000040d0d7c24 */ /* 0x001fe2000f8e02ff */
[----:B------:R-:W0:Y:S02]  /*25d60*/  LDCU UR4, c[0x0][0x3b0] ;  /* 0x00007600ff0477ac */ /* 0x000e240008000800 */
[----:B------:R3:W-:Y:S01]  /*25d70*/  STL [R1+0x31c], R38 ;  /* 0x00031c2601007387 */ /* 0x0007e20000100800 */
[----:B------:R-:W-:Y:S01]  /*25d80*/  SEL R12, R11, R12, !P4 ;  /* 0x0000000c0b0c7207 */ /* 0x000fe20006000000 */
[----:B------:R-:W-:Y:S02]  /*25d90*/  @!P5 IMAD.MOV R9, RZ, RZ, -R9 ;  /* 0x000000ffff09d224 */ /* 0x000fe400078e0a09 */
[----:B-1----:R-:W2:Y:S01]  /*25da0*/  LDL.LU R5, [R1+0xe38] ;  /* 0x000e380001057983 */ /* 0x002ea20000300800 */
[----:B------:R-:W-:-:S03]  /*25db0*/  IADD3 R4, P1, PT, R13, R7, RZ ;  /* 0x000000070d047210 */ /* 0x000fc60007f3e0ff */
[----:B------:R-:W4:Y:S01]  /*25dc0*/  LDL.LU R3, [R1+0xe20] ;  /* 0x000e200001037983 */ /* 0x000f220000300800 */
[----:B---3--:R-:W-:Y:S01]  /*25dd0*/  @P0 IMAD.MOV.U32 R38, RZ, RZ, R37 ;  /* 0x000000ffff260224 */ /* 0x008fe200078e0025 */
[----:B------:R-:W-:Y:S01]  /*25de0*/  SEL R11, R11, R9, !P4 ;  /* 0x000000090b0b7207 */ /* 0x000fe20006000000 */
[----:B------:R-:W-:-:S03]  /*25df0*/  IMAD R8, R12, UR5, RZ ;  /* 0x000000050c087c24 */ /* 0x000fc6000f8e02ff */
[----:B------:R-:W3:Y:S01]  /*25e00*/  @P0 LDG.E.U8 R10, desc[UR18][R38.64] ;  /* 0x00000012260a0981 */ /* 0x000ee2000c1e1100 */
[----:B------:R-:W-:Y:S01]  /*25e10*/  PRMT R9, RZ, 0x7610, R9 ;  /* 0x00007610ff097816 */ /* 0x000fe20000000009 */
[----:B------:R-:W-:Y:S01]  /*25e20*/  @P0 IMAD.MOV.U32 R12, RZ, RZ, R4 ;  /* 0x000000ffff0c0224 */ /* 0x000fe200078e0004 */
[----:B------:R-:W-:Y:S01]  /*25e30*/  LEA.HI.X.SX32 R13, R13, R6, 0x1, P1 ;  /* 0x000000060d0d7211 */ /* 0x000fe200008f0eff */
[----:B0-----:R-:W-:-:S04]  /*25e40*/  IMAD R11, R11, UR4, RZ ;  /* 0x000000040b0b7c24 */ /* 0x001fc8000f8e02ff */
[----:B------:R0:W3:Y:S04]  /*25e50*/  @P0 LDG.E.U8 R9, desc[UR18][R12.64] ;  /* 0x000000120c090981 */ /* 0x0000e8000c1e1100 */
[----:B------:R-:W3:Y:S04]  /*25e60*/  LDL.LU R38, [R1+0xb4] ;  /* 0x0000b40001267983 */ /* 0x000ee80000300800 */
[----:B------:R-:W3:Y:S04]  /*25e70*/  LDL.LU R39, [R1+0x78] ;  /* 0x0000780001277983 */ /* 0x000ee80000300800 */
[----:B------:R-:W3:Y:S04]  /*25e80*/  LDL.LU R14, [R1+0x60] ;  /* 0x00006000010e7983 */ /* 0x000ee80000300800 */
[----:B------:R-:W3:Y:S04]  /*25e90*/  LDL.LU R37, [R1+0x48] ;  /* 0x0000480001257983 */ /* 0x000ee80000300800 */
[----:B------:R-:W3:Y:S04]  /*25ea0*/  LDL.LU R40, [R1+0x30] ;  /* 0x0000300001287983 */ /* 0x000ee80000300800 */
[----:B------:R-:W3:Y:S04]  /*25eb0*/  LDL.LU R85, [R1+0x18] ;  /* 0x0000180001557983 */ /* 0x000ee80000300800 */
[----:B------:R1:W-:Y:S04]  /*25ec0*/  STL [R1+0x308], R4 ;  /* 0x0003080401007387 */ /* 0x0003e80000100800 */
[----:B------:R0:W-:Y:S01]  /*25ed0*/  STL [R1+0x304], R13 ;  /* 0x0003040d01007387 */ /* 0x0001e20000100800 */
[----:B-1----:R-:W-:-:S04]  /*25ee0*/  IADD3 R4, P1, PT, R8, R7, RZ ;  /* 0x0000000708047210 */ /* 0x002fc80007f3e0ff */
[----:B0-----:R-:W-:Y:S01]  /*25ef0*/  LEA.HI.X.SX32 R13, R8, R6, 0x1, P1 ;  /* 0x00000006080d7211 */ /* 0x001fe200008f0eff */
[----:B------:R-:W-:Y:S01]  /*25f00*/  @P0 IMAD.MOV.U32 R12, RZ, RZ, R4 ;  /* 0x000000ffff0c0224 */ /* 0x000fe200078e0004 */
[----:B------:R-:W-:Y:S01]  /*25f10*/  PRMT R8, RZ, 0x7610, R8 ;  /* 0x00007610ff087816 */ /* 0x000fe20000000008 */
[----:B------:R-:W-:Y:S04]  /*25f20*/  STL [R1+0x318], R4 ;  /* 0x0003180401007387 */ /* 0x000fe80000100800 */
[----:B------:R0:W-:Y:S04]  /*25f30*/  STL [R1+0x314], R13 ;  /* 0x0003140d01007387 */ /* 0x0001e80000100800 */
[----:B------:R0:W3:Y:S02]  /*25f40*/  @P0 LDG.E.U8 R8, desc[UR18][R12.64] ;  /* 0x000000120c080981 */ /* 0x0000e4000c1e1100 */
[----:B0-----:R-:W-:-:S02]  /*25f50*/  IADD3 R13, P1, PT, R11, R7, RZ ;  /* 0x000000070b0d7210 */ /* 0x001fc40007f3e0ff */
[----:B------:R-:W3:Y:S02]  /*25f60*/  LDL.LU R7, [R1+0x144] ;  /* 0x0001440001077983 */ /* 0x000ee40000300800 */
[----:B------:R-:W-:Y:S02]  /*25f70*/  LEA.HI.X.SX32 R12, R11, R6, 0x1, P1 ;  /* 0x000000060b0c7211 */ /* 0x000fe400008f0eff */
[----:B------:R-:W3:Y:S04]  /*25f80*/  LDL.LU R11, [R1+0xdd0] ;  /* 0x000dd000010b7983 */ /* 0x000ee80000300800 */
[----:B------:R0:W-:Y:S04]  /*25f90*/  STL [R1+0x310], R13 ;  /* 0x0003100d01007387 */ /* 0x0001e80000100800 */
[----:B------:R1:W-:Y:S01]  /*25fa0*/  STL [R1+0x30c], R12 ;  /* 0x00030c0c01007387 */ /* 0x0003e20000100800 */
[----:B0-----:R-:W-:-:S04]  /*25fb0*/  @P0 LOP3.LUT R13, R13, R12, RZ, 0x3c, !PT ;  /* 0x0000000c0d0d0212 */ /* 0x001fc800078e3cff */
[C---:B-1----:R-:W-:Y:S02]  /*25fc0*/  @P0 LOP3.LUT R12, R13.reuse, R12, RZ, 0x3c, !PT ;  /* 0x0000000c0d0c0212 */ /* 0x042fe400078e3cff */
[----:B------:R-:W-:Y:S02]  /*25fd0*/  PRMT R6, RZ, 0x7610, R6 ;  /* 0x00007610ff067816 */ /* 0x000fe40000000006 */
[----:B------:R-:W-:-:S05]  /*25fe0*/  @P0 LOP3.LUT R13, R13, R12, RZ, 0x3c, !PT ;  /* 0x0000000c0d0d0212 */ /* 0x000fca00078e3cff */
[----:B------:R-:W3:Y:S04]  /*25ff0*/  @P0 LDG.E.U8 R6, desc[UR18][R12.64] ;  /* 0x000000120c060981 */ /* 0x000ee8000c1e1100 */
[----:B------:R-:W3:Y:S04]  /*26000*/  LDL.LU R12, [R1+0xe04] ;  /* 0x000e0400010c7983 */ /* 0x000ee80000300800 */
[----:B------:R-:W3:Y:S01]  /*26010*/  LDL.LU R13, [R1+0xdec] ;  /* 0x000dec00010d7983 */ /* 0x000ee20000300800 */
[----:B------:R-:W0:Y:S02]  /*26020*/  S2R R4, SR_TID.X ;  /* 0x0000000000047919 */ /* 0x000e240000002100 */
[----:B0-----:R-:W-:-:S04]  /*26030*/  LOP3.LUT R4, R4, 0x7f, RZ, 0xc0, !PT ;  /* 0x0000007f04047812 */ /* 0x001fc800078ec0ff */
[----:B------:R-:W-:-:S05]  /*26040*/  LOP3.LUT R4, R4, 0x20, RZ, 0x3c, !PT ;  /* 0x0000002004047812 */ /* 0x000fca00078e3cff */
[----:B--2---:R0:W-:Y:S04]  /*26050*/  STS.U8 [R4+UR9+0x1d00], R5 ;  /* 0x001d000504007988 */ /* 0x0041e80008000009 */
[----:B----4-:R1:W-:Y:S04]  /*26060*/  STS.U8 [R4+UR9+0x2100], R3 ;  /* 0x0021000304007988 */ /* 0x0103e80008000009 */
[----:B0-----:R-:W2:Y:S04]  /*26070*/  LDL.LU R5, [R1+0x12e8] ;  /* 0x0012e80001057983 */ /* 0x001ea80000300800 */
[----:B-1----:R-:W4:Y:S04]  /*26080*/  LDL.LU R3, [R1+0x12e4] ;  /* 0x0012e40001037983 */ /* 0x002f280000300800 */
[----:B---3--:R-:W-:Y:S04]  /*26090*/  STS.U8 [R4+UR9+0x2500], R12 ;  /* 0x0025000c04007988 */ /* 0x008fe80008000009 */
        /* <DEDUP_REMOVED lines=9> */
[----:B------:R0:W-:Y:S04]  /*26130*/  STS.U8 [R4+UR9+0x4d00], R2 ;  /* 0x004d000204007988 */ /* 0x0001e80008000009 */
[----:B0-----:R-:W3:Y:S04]  /*26140*/  LDL.LU R2, [R1+0x12e0] ;  /* 0x0012e00001027983 */ /* 0x001ee80000300800 */
        /* <DEDUP_REMOVED lines=28> */
[----:B------:R0:W-:Y:S02]  /*26310*/  STS.U8 [R4+UR9+0x7500], R29 ;  /* 0x0075001d04007988 */ /* 0x0001e40008000009 */
[----:B0-----:R-:W0:Y:S02]  /*26320*/  S2R R29, SR_TID.X ;  /* 0x00000000001d7919 */ /* 0x001e240000002100 */
[----:B------:R-:W3:Y:S01]  /*26330*/  LDL.LU R4, [R1+0x12dc] ;  /* 0x0012dc0001047983 */ /* 0x000ee20000300800 */
[----:B0-----:R-:W-:-:S04]  /*26340*/  LOP3.LUT R29, R29, 0x7f, RZ, 0xc0, !PT ;  /* 0x0000007f1d1d7812 */ /* 0x001fc800078ec0ff */
[----:B------:R-:W-:-:S05]  /*26350*/  LOP3.LUT R29, R29, 0x20, RZ, 0x3c, !PT ;  /* 0x000000201d1d7812 */ /* 0x000fca00078e3cff */
[----:B------:R0:W-:Y:S02]  /*26360*/  STS.U8 [R29+UR9+0x7900], R24 ;  /* 0x007900181d007988 */ /* 0x0001e40008000009 */
[----:B0-----:R-:W0:Y:S02]  /*26370*/  S2R R24, SR_TID.X ;  /* 0x0000000000187919 */ /* 0x001e240000002100 */
[----:B------:R1:W-:Y:S04]  /*26380*/  STS.U8 [R29+UR9+0x7d00], R19 ;  /* 0x007d00131d007988 */ /* 0x0003e80008000009 */
[----:B-1----:R-:W3:Y:S01]  /*26390*/  LDL.LU R29, [R1+0xebc] ;  /* 0x000ebc00011d7983 */ /* 0x002ee20000300800 */
[----:B0-----:R-:W-:-:S04]  /*263a0*/  LOP3.LUT R24, R24, 0x7f, RZ, 0xc0, !PT ;  /* 0x0000007f18187812 */ /* 0x001fc800078ec0ff */
[----:B------:R-:W-:-:S05]  /*263b0*/  LOP3.LUT R24, R24, 0x30, RZ, 0x3c, !PT ;  /* 0x0000003018187812 */ /* 0x000fca00078e3cff */
[----:B--2---:R-:W-:Y:S04]  /*263c0*/  STS.U8 [R24+UR9+0x180], R35 ;  /* 0x0001802318007988 */ /* 0x004fe80008000009 */
[----:B------:R-:W-:Y:S04]  /*263d0*/  STS.U8 [R24+UR9+0x580], R45 ;  /* 0x0005802d18007988 */ /* 0x000fe80008000009 */
[----:B------:R0:W-:Y:S04]  /*263e0*/  STS.U8 [R24+UR9+0x980], R51 ;  /* 0x0009803318007988 */ /* 0x0001e80008000009 */
[----:B------:R1:W-:Y:S04]  /*263f0*/  STS.U8 [R24+UR9+0xd80], R57 ;  /* 0x000d803918007988 */ /* 0x0003e80008000009 */
[----:B------:R2:W-:Y:S04]  /*26400*/  STS.U8 [R24+UR9+0x1180], R63 ;  /* 0x0011803f18007988 */ /* 0x0005e80008000009 */
[----:B0-----:R-:W4:Y:S04]  /*26410*/  LDL.LU R51, [R1+0xeac] ;  /* 0x000eac0001337983 */ /* 0x001f280000300800 */
[----:B-1----:R-:W4:Y:S04]  /*26420*/  LDL.LU R57, [R1+0xe98] ;  /* 0x000e980001397983 */ /* 0x002f280000300800 */
[----:B------:R0:W-:Y:S04]  /*26430*/  STS.U8 [R24+UR9+0x1580], R69 ;  /* 0x0015804518007988 */ /* 0x0001e80008000009 */
[----:B--2---:R-:W2:Y:S04]  /*26440*/  LDL.LU R63, [R1+0xe84] ;  /* 0x000e8400013f7983 */ /* 0x004ea80000300800 */
[----:B------:R1:W-:Y:S04]  /*26450*/  STS.U8 [R24+UR9+0x1980], R75 ;  /* 0x0019804b18007988 */ /* 0x0003e80008000009 */
[----:B0-----:R-:W2:Y:S04]  /*26460*/  LDL.LU R69, [R1+0xe70] ;  /* 0x000e700001457983 */ /* 0x001ea80000300800 */
[----:B------:R0:W-:Y:S04]  /*26470*/  STS.U8 [R24+UR9+0x1d80], R81 ;  /* 0x001d805118007988 */ /* 0x0001e80008000009 */
[----:B-1----:R-:W2:Y:S04]  /*26480*/  LDL.LU R75, [R1+0xe5c] ;  /* 0x000e5c00014b7983 */ /* 0x002ea80000300800 */
        /* <DEDUP_REMOVED lines=22> */
[----:B-1----:R-:W2:Y:S01]  /*265f0*/  LDL.LU R85, [R1+0x28] ;  /* 0x0000280001557983 */ /* 0x002ea20000300800 */
[----:B------:R-:W0:Y:S03]  /*26600*/  S2R R35, SR_TID.X ;  /* 0x0000000000237919 */ /* 0x000e260000002100 */
[----:B------:R-:W-:Y:S04]  /*26610*/  STS.U8 [R24+UR9+0x4d80], R93 ;  /* 0x004d805d18007988 */ /* 0x000fe80008000009 */
[----:B------:R-:W-:Y:S04]  /*26620*/  STS.U8 [R24+UR9+0x5180], R87 ;  /* 0x0051805718007988 */ /* 0x000fe80008000009 */
[----:B------:R-:W-:Y:S04]  /*26630*/  STS.U8 [R24+UR9+0x5580], R80 ;  /* 0x0055805018007988 */ /* 0x000fe80008000009 */
[----:B------:R-:W-:Y:S04]  /*26640*/  STS.U8 [R24+UR9+0x5980], R74 ;  /* 0x0059804a18007988 */ /* 0x000fe80008000009 */
[----:B------:R-:W-:Y:S04]  /*26650*/  STS.U8 [R24+UR9+0x5d80], R68 ;  /* 0x005d804418007988 */ /* 0x000fe80008000009 */
[----:B------:R-:W-:Y:S04]  /*26660*/  STS.U8 [R24+UR9+0x6180], R62 ;  /* 0x0061803e18007988 */ /* 0x000fe80008000009 */
[----:B------:R-:W-:Y:S01]  /*26670*/  STS.U8 [R24+UR9+0x6580], R56 ;  /* 0x0065803818007988 */ /* 0x000fe20008000009 */
[----:B0-----:R-:W-:-:S03]  /*26680*/  LOP3.LUT R35, R35, 0x7f, RZ, 0xc0, !PT ;  /* 0x0000007f23237812 */ /* 0x001fc600078ec0ff */
[----:B------:R-:W-:Y:S01]  /*26690*/  STS.U8 [R24+UR9+0x6980], R50 ;  /* 0x0069803218007988 */ /* 0x000fe20008000009 */
[----:B------:R-:W-:-:S03]  /*266a0*/  LOP3.LUT R45, R35, 0x40, RZ, 0x3c, !PT ;  /* 0x00000040232d7812 */ /* 0x000fc600078e3cff */
[----:B------:R-:W-:Y:S04]  /*266b0*/  STS.U8 [R24+UR9+0x6d80], R44 ;  /* 0x006d802c18007988 */ /* 0x000fe80008000009 */
[----:B------:R-:W-:Y:S04]  /*266c0*/  STS.U8 [R24+UR9+0x7180], R34 ;  /* 0x0071802218007988 */ /* 0x000fe80008000009 */
[----:B------:R-:W-:Y:S04]  /*266d0*/  STS.U8 [R24+UR9+0x7580], R28 ;  /* 0x0075801c18007988 */ /* 0x000fe80008000009 */
[----:B------:R-:W-:Y:S04]  /*266e0*/  STS.U8 [R24+UR9+0x7980], R23 ;  /* 0x0079801718007988 */ /* 0x000fe80008000009 */
[----:B------:R-:W-:Y:S04]  /*266f0*/  STS.U8 [R24+UR9+0x7d80], R18 ;  /* 0x007d801218007988 */ /* 0x000fe80008000009 */
[----:B---3--:R-:W-:Y:S04]  /*26700*/  STS.U8 [R45+UR9+0x200], R29 ;  /* 0x0002001d2d007988 */ /* 0x008fe80008000009 */
[----:B----4-:R-:W-:Y:S04]  /*26710*/  STS.U8 [R45+UR9+0x600], R51 ;  /* 0x000600332d007988 */ /* 0x010fe80008000009 */
[----:B------:R-:W-:Y:S04]  /*26720*/  STS.U8 [R45+UR9+0xa00], R57 ;  /* 0x000a00392d007988 */ /* 0x000fe80008000009 */
[----:B--2---:R-:W-:Y:S04]  /*26730*/  STS.U8 [R45+UR9+0xe00], R63 ;  /* 0x000e003f2d007988 */ /* 0x004fe80008000009 */
        /* <DEDUP_REMOVED lines=15> */
[----:B0-----:R-:W2:Y:S04]  /*26830*/  LDL.LU R4, [R1+0x12d8] ;  /* 0x0012d80001047983 */ /* 0x001ea80000300800 */
[----:B------:R-:W3:Y:S04]  /*26840*/  LDL.LU R51, [R1+0xea8] ;  /* 0x000ea80001337983 */ /* 0x000ee80000300800 */
[----:B------:R-:W4:Y:S04]  /*26850*/  LDL.LU R57, [R1+0xe94] ;  /* 0x000e940001397983 */ /* 0x000f280000300800 */
        /* <DEDUP_REMOVED lines=15> */
[----:B------:R-:W-:Y:S04]  /*26950*/  STS.U8 [R45+UR9+0x4e00], R92 ;  /* 0x004e005c2d007988 */ /* 0x000fe80008000009 */
[----:B------:R-:W-:Y:S04]  /*26960*/  STS.U8 [R45+UR9+0x5200], R86 ;  /* 0x005200562d007988 */ /* 0x000fe80008000009 */
[----:B------:R-:W-:Y:S04]  /*26970*/  STS.U8 [R45+UR9+0x5600], R79 ;  /* 0x0056004f2d007988 */ /* 0x000fe80008000009 */
[----:B------:R-:W-:Y:S04]  /*26980*/  STS.U8 [R45+UR9+0x5a00], R73 ;  /* 0x005a00492d007988 */ /* 0x000fe80008000009 */
[----:B------:R-:W-:Y:S01]  /*26990*/  STS.U8 [R45+UR9+0x5e00], R67 ;  /* 0x005e00432d007988 */ /* 0x000fe20008000009 */
[----:B------:R-:W-:-:S03]  /*269a0*/  LOP3.LUT R29, R35, 0x50, RZ, 0x3c, !PT ;  /* 0x00000050231d7812 */ /* 0x000fc600078e3cff */
        /* <DEDUP_REMOVED lines=9> */
[----:B---3--:R-:W-:Y:S04]  /*26a40*/  STS.U8 [R29+UR9+0x680], R51 ;  /* 0x000680331d007988 */ /* 0x008fe80008000009 */
[----:B----4-:R-:W-:Y:S04]  /*26a50*/  STS.U8 [R29+UR9+0xa80], R57 ;  /* 0x000a80391d007988 */ /* 0x010fe80008000009 */
        /* <DEDUP_REMOVED lines=33> */
[----:B------:R-:W2:Y:S01]  /*26c70*/  LDL.LU R85, [R1+0x38] ;  /* 0x0000380001557983 */ /* 0x000ea20000300800 */
        /* <DEDUP_REMOVED lines=18> */
[----:B--2---:R0:W-:Y:S04]  /*26da0*/  STS.U8 [R51+UR9+0xb00], R57 ;  /* 0x000b003933007988 */ /* 0x0041e80008000009 */
[----:B------:R1:W-:Y:S04]  /*26db0*/  STS.U8 [R51+UR9+0xf00], R63 ;  /* 0x000f003f33007988 */ /* 0x0003e80008000009 */
[----:B------:R2:W-:Y:S04]  /*26dc0*/  STS.U8 [R51+UR9+0x1300], R69 ;  /* 0x0013004533007988 */ /* 0x0005e80008000009 */
[----:B0-----:R-:W3:Y:S04]  /*26dd0*/  LDL.LU R57, [R1+0xeb4] ;  /* 0x000eb40001397983 */ /* 0x001ee80000300800 */
        /* <DEDUP_REMOVED lines=29> */
[----:B-1----:R-:W2:Y:S04]  /*26fb0*/  LDL.LU R3, [R1+0x12cc] ;  /* 0x0012cc0001037983 */ /* 0x002ea80000300800 */
        /* <DEDUP_REMOVED lines=28> */
[----:B------:R0:W-:Y:S02]  /*27180*/  STS.U8 [R40+UR9+0x3b80], R85 ;  /* 0x003b805528007988 */ /* 0x0001e40008000009 */
[----:B0-----:R-:W0:Y:S02]  /*27190*/  LDC R85, c[0x0][0x3a0] ;  /* 0x0000e800ff557b82 */ /* 0x001e240000000800 */
[----:B------:R1:W-:Y:S04]  /*271a0*/  STS.U8 [R40+UR9+0x3f80], R3 ;  /* 0x003f800328007988 */ /* 0x0003e80008000009 */
[----:B------:R2:W-:Y:S04]  /*271b0*/  STS.U8 [R40+UR9+0x4380], R2 ;  /* 0x0043800228007988 */ /* 0x0005e80008000009 */
[----:B------:R3:W-:Y:S04]  /*271c0*/  STS.U8 [R40+UR9+0x4780], R4 ;  /* 0x0047800428007988 */ /* 0x0007e80008000009 */
[----:B-1----:R1:W5:Y:S04]  /*271d0*/  LDL.LU R3, [R1+0x12c8] ;  /* 0x0012c80001037983 */ /* 0x0023680000300800 */
[----:B--2---:R1:W5:Y:S04]  /*271e0*/  LDL.LU R2, [R1+0x12c4] ;  /* 0x0012c40001027983 */ /* 0x0043680000300800 */
[----:B---3--:R1:W5:Y:S04]  /*271f0*/  LDL.LU R4, [R1+0x12c0] ;  /* 0x0012c00001047983 */ /* 0x0083680000300800 */
[----:B------:R2:W-:Y:S04]  /*27200*/  STS.U8 [R40+UR9+0x4b80], R5 ;  /* 0x004b800528007988 */ /* 0x0005e80008000009 */
[----:B--2---:R1:W5:Y:S04]  /*27210*/  LDL.LU R5, [R1+0x12bc] ;  /* 0x0012bc0001057983 */ /* 0x0043680000300800 */
[----:B------:R1:W-:Y:S04]  /*27220*/  STS.U8 [R40+UR9+0x4f80], R89 ;  /* 0x004f805928007988 */ /* 0x0003e80008000009 */
        /* <DEDUP_REMOVED lines=11> */
[----:B------:R1:W-:Y:S01]  /*272e0*/  STS.U8 [R40+UR9+0x7f80], R6 ;  /* 0x007f800628007988 */ /* 0x0003e20008000009 */
[----:B------:R2:W-:Y:S06]  /*272f0*/  MEMBAR.ALL.CTA ;  /* 0x0000000000007992 */ /* 0x0005ec0000008000 */
[----:B--2---:R-:W2:Y:S01]  /*27300*/  FENCE.VIEW.ASYNC.S ;  /* 0x00000000000073c6 */ /* 0x004ea20000000000 */
[----:B0-----:R-:W-:Y:S01]  /*27310*/  VIADD R85, R85, 0x7f ;  /* 0x0000007f55557836 */ /* 0x001fe20000000000 */
[----:B--2---:R-:W-:Y:S01]  /*27320*/  BAR.SYNC.DEFER_BLOCKING 0x0 ;  /* 0x0000000000007b1d */ /* 0x004fe20000010000 */
[----:B------:R-:W-:-:S04]  /*27330*/  ISETP.NE.U32.AND P0, PT, RZ, UR7, PT ;  /* 0x00000007ff007c0c */ /* 0x000fc8000bf05070 */
[C---:B------:R-:W-:Y:S02]  /*27340*/  ISETP.LT.OR P1, PT, R85.reuse, 0x80, P0 ;  /* 0x000000805500780c */ /* 0x040fe40000721670 */
[----:B------:R-:W-:-:S11]  /*27350*/  ISETP.GE.AND P3, PT, R85, 0x100, PT ;  /* 0x000001005500780c */ /* 0x000fd60003f66270 */
[----:B-1----:R-:W-:Y:S05]  /*27360*/  @P1 BRA `(.L_x_6) ;  /* 0x0000000000841947 */ /* 0x002fea0003800000 */
[----:B------:R-:W-:Y:S02]  /*27370*/  UIADD3 UR4, UPT, UPT, UR9, 0x10000, URZ ;  /* 0x0001000009047890 */ /* 0x000fe4000fffe0ff */
[----:B------:R-:W-:Y:S02]  /*27380*/  USHF.R.U32.HI UR14, URZ, 0x4, UR9 ;  /* 0x00000004ff0e7899 */ /* 0x000fe40008011609 */
[----:B------:R-:W-:Y:S02]  /*27390*/  USHF.R.U32.HI UR4, URZ, 0x4, UR4 ;  /* 0x00000004ff047899 */ /* 0x000fe40008011604 */
[----:B------:R-:W-:Y:S02]  /*273a0*/  USGXT.U32 UR14, UR14, 0xe ;  /* 0x0000000e0e0e789a */ /* 0x000fe40008000000 */
[----:B------:R-:W-:Y:S02]  /*273b0*/  USGXT.U32 UR12, UR4, 0xe ;  /* 0x0000000e040c789a */ /* 0x000fe40008000000 */
[----:B------:R-:W-:-:S02]  /*273c0*/  UIADD3 UR28, UP2, UPT, UR14, 0x2, URZ ;  /* 0x000000020e1c7890 */ /* 0x000fc4000ff5e0ff */
[----:B------:R-:W-:Y:S01]  /*273d0*/  UIADD3 UR26, UP1, UPT, UR12, 0x100, URZ ;  /* 0x000001000c1a7890 */ /* 0x000fe2000ff3e0ff */
[----:B------:R-:W-:Y:S01]  /*273e0*/  UMOV UR4, URZ ;  /* 0x000000ff00047c82 */ /* 0x000fe20008000000 */
[----:B------:R-:W-:Y:S01]  /*273f0*/  UMOV UR30, 0x0 ;  /* 0x00000000001e7882 */ /* 0x000fe20000000000 */
[----:B------:R-:W-:Y:S02]  /*27400*/  UIADD3.X UR29, UPT, UPT, UR4, 0x40004040, URZ, UP2, !UPT ;  /* 0x40004040041d7890 */ /* 0x000fe400097fe4ff */
[----:B------:R-:W-:Y:S02]  /*27410*/  UIADD3.X UR27, UPT, UPT, UR4, 0x40004040, URZ, UP1, !UPT ;  /* 0x40004040041b7890 */ /* 0x000fe40008ffe4ff */
[----:B------:R-:W-:Y:S02]  /*27420*/  UIADD3.64 UR20, UPT, UPT, UR28, 0x2, URZ ;  /* 0x000000021c147897 */ /* 0x000fe4000fffe0ff */
[----:B------:R-:W-:Y:S02]  /*27430*/  UIADD3.64 UR16, UPT, UPT, UR26, 0x100, URZ ;  /* 0x000001001a107897 */ /* 0x000fe4000fffe0ff */
[----:B------:R-:W-:-:S02]  /*27440*/  UIADD3.64 UR24, UPT, UPT, UR28, 0x4, URZ ;  /* 0x000000041c187897 */ /* 0x000fc4000fffe0ff */
[----:B------:R-:W-:Y:S01]  /*27450*/  UIADD3.64 UR22, UPT, UPT, UR26, 0x200, URZ ;  /* 0x000002001a167897 */ /* 0x000fe2000fffe0ff */
[----:B------:R-:W-:Y:S01]  /*27460*/  UMOV UR31, 0x8408010 ;  /* 0x08408010001f7882 */ /* 0x000fe20000000000 */
[----:B------:R-:W-:Y:S01]  /*27470*/  UMOV UR15, 0x40004040 ;  /* 0x40004040000f7882 */ /* 0x000fe20000000000 */
[----:B------:R-:W-:Y:S01]  /*27480*/  UMOV UR13, 0x40004040 ;  /* 0x40004040000d7882 */ /* 0x000fe20000000000 */
[----:B------:R-:W-:Y:S01]  /*27490*/  UMOV UR32, 0x0 ;  /* 0x0000000000207882 */ /* 0x000fe20000000000 */
[----:B------:R-:W-:Y:S01]  /*274a0*/  UMOV UR33, 0x8408010 ;  /* 0x0840801000217882 */ /* 0x000fe20000000000 */
[----:B------:R-:W-:Y:S01]  /*274b0*/  UMOV UR34, 0x0 ;  /* 0x0000000000227882 */ /* 0x000fe20000000000 */
[----:B------:R-:W-:Y:S01]  /*274c0*/  UMOV UR35, 0x8408010 ;  /* 0x0840801000237882 */ /* 0x000fe20000000000 */
[----:B------:R-:W-:Y:S01]  /*274d0*/  UMOV UR4, UR6 ;  /* 0x0000000600047c82 */ /* 0x000fe20008000000 */
[----:B------:R-:W-:Y:S01]  /*274e0*/  UMOV UR5, URZ ;  /* 0x000000ff00057c82 */ /* 0x000fe20008000000 */
[----:B------:R0:W-:Y:S01]  /*274f0*/  UTCQMMA gdesc[UR12], gdesc[UR14], tmem[UR8], tmem[UR30], idesc[UR31], !UPT ;  /* 0x00ff1e0e0c0075ea */ /* 0x0001e2000f800308 */
[----:B------:R-:W-:Y:S01]  /*27500*/  UMOV UR36, 0x0 ;  /* 0x0000000000247882 */ /* 0x000fe20000000000 */
[----:B------:R-:W-:Y:S01]  /*27510*/  UMOV UR37, 0x8408010 ;  /* 0x0840801000257882 */ /* 0x000fe20000000000 */
[----:B------:R0:W-:Y:S01]  /*27520*/  UTCQMMA gdesc[UR26], gdesc[UR28], tmem[UR8], tmem[UR32], idesc[UR33], UPT ;  /* 0x00ff201c1a0075ea */ /* 0x0001e2000b800308 */
[----:B------:R-:W-:Y:S01]  /*27530*/  UMOV UR4, UR4 ;  /* 0x0000000400047c82 */ /* 0x000fe20008000000 */
[----:B------:R0:W-:Y:S01]  /*27540*/  UTCQMMA gdesc[UR16], gdesc[UR20], tmem[UR8], tmem[UR34], idesc[UR35], UPT ;  /* 0x00ff2214100075ea */ /* 0x0001e2000b800308 */
[----:B------:R0:W-:Y:S01]  /*27550*/  UTCQMMA gdesc[UR22], gdesc[UR24], tmem[UR8], tmem[UR36], idesc[UR37], UPT ;  /* 0x00ff2418160075ea */ /* 0x0001e2000b800308 */
[----:B------:R0:W-:Y:S01]  /*27560*/  UTCBAR [UR4], URZ ;  /* 0x000000ff040073e9 */ /* 0x0001e200080000ff */
[----:B------:R-:W-:Y:S01]  /*27570*/  NOP ;  /* 0x0000000000007918 */ /* 0x000fe20000000000 */
.L_x_6:
[----:B0-----:R-:W-:Y:S01]  /*27580*/  UMOV UR4, URZ ;  /* 0x000000ff00047c82 */ /* 0x001fe20008000000 */
[----:B------:R-:W-:Y:S05]  /*27590*/  @!P3 BRA `(.L_x_7) ;  /* 0x00000154006cb947 */ /* 0x000fea0003800000 */
[----:B------:R-:W-:Y:S01]  /*275a0*/  SHF.R.S32.HI R6, RZ, 0x1f, R85 ;  /* 0x0000001fff067819 */ /* 0x000fe20000011455 */
[----:B------:R-:W-:Y:S01]  /*275b0*/  UIADD3 UR4, UPT, UPT, UR9, 0x14000, URZ ;  /* 0x0001400009047890 */ /* 0x000fe2000fffe0ff */
[----:B-----5:R-:W-:Y:S01]  /*275c0*/  IMAD.SHL.U32 R4, R4, 0x80, RZ ;  /* 0x0000008004047824 */ /* 0x020fe200078e00ff */
[----:B------:R-:W-:Y:S01]  /*275d0*/  UIADD3 UR5, UPT, UPT, UR9, 0x8000, URZ ;  /* 0x0000800009057890 */ /* 0x000fe2000fffe0ff */
[----:B------:R-:W-:Y:S01]  /*275e0*/  LEA.HI R6, R6, R85, RZ, 0x7 ;  /* 0x0000005506067211 */ /* 0x000fe200078f38ff */
[----:B------:R-:W-:Y:S01]  /*275f0*/  USHF.R.U32.HI UR4, URZ, 0x4, UR4 ;  /* 0x00000004ff047899 */ /* 0x000fe20008011604 */
[----:B------:R-:W-:Y:S01]  /*27600*/  IMAD.SHL.U32 R5, R5, 0x80, RZ ;  /* 0x0000008005057824 */ /* 0x000fe200078e00ff */
[----:B------:R-:W-:Y:S01]  /*27610*/  USHF.R.U32.HI UR5, URZ, 0x4, UR5 ;  /* 0x00000004ff057899 */ /* 0x000fe20008011605 */
[----:B------:R-:W-:Y:S01]  /*27620*/  SHF.R.S32.HI R6, RZ, 0x7, R6 ;  /* 0x00000007ff067819 */ /* 0x000fe20000011406 */
[----:B------:R-:W-:Y:S01]  /*27630*/  USGXT.U32 UR12, UR4, 0xe ;  /* 0x0000000e040c789a */ /* 0x000fe20008000000 */
[----:B------:R-:W-:Y:S01]  /*27640*/  IMAD.MOV.U32 R7, RZ, RZ, RZ ;  /* 0x000000ffff077224 */ /* 0x000fe200078e00ff */
[----:B------:R-:W-:Y:S01]  /*27650*/  USGXT.U32 UR14, UR5, 0xe ;  /* 0x0000000e050e789a */ /* 0x000fe20008000000 */
[----:B------:R-:W-:Y:S01]  /*27660*/  VIMNMX R6, PT, PT, R6, 0x2, !PT ;  /* 0x0000000206067848 */ /* 0x000fe20007fe0100 */
[----:B------:R-:W-:Y:S01]  /*27670*/  UIADD3 UR28, UP1, UPT, UR12, 0x100, URZ ;  /* 0x000001000c1c7890 */ /* 0x000fe2000ff3e0ff */
[----:B------:R-:W-:Y:S01]  /*27680*/  SHF.R.S32.HI R8, RZ, 0x1f, R4 ;  /* 0x0000001fff087819 */ /* 0x000fe20000011404 */
[----:B------:R-:W-:-:S02]  /*27690*/  UIADD3 UR30, UP2, UPT, UR14, 0x2, URZ ;  /* 0x000000020e1e7890 */ /* 0x000fc4000ff5e0ff */
[----:B------:R-:W-:Y:S01]  /*276a0*/  VIADD R6, R6, 0xfffffffe ;  /* 0xfffffffe06067836 */ /* 0x000fe20000000000 */
[----:B------:R-:W-:Y:S01]  /*276b0*/  UMOV UR4, URZ ;  /* 0x000000ff00047c82 */ /* 0x000fe20008000000 */
[----:B------:R-:W-:Y:S01]  /*276c0*/  UMOV UR5, URZ ;  /* 0x000000ff00057c82 */ /* 0x000fe20008000000 */
[----:B------:R-:W-:Y:S02]  /*276d0*/  UIADD3.X UR29, UPT, UPT, UR4, 0x40004040, URZ, UP1, !UPT ;  /* 0x40004040041d7890 */ /* 0x000fe40008ffe4ff */
[----:B------:R0:W-:Y:S01]  /*276e0*/  STL [R1+0xdd4], R6 ;  /* 0x000dd40601007387 */ /* 0x0001e20000100800 */
[----:B------:R-:W-:Y:S01]  /*276f0*/  UIADD3.X UR31, UPT, UPT, UR5, 0x40004040, URZ, UP2, !UPT ;  /* 0x40004040051f7890 */ /* 0x000fe200097fe4ff */
[----:B------:R-:W-:Y:S02]  /*27700*/  UMOV UR11, 0x1 ;  /* 0x00000001000b7882 */ /* 0x000fe40000000000 */
[----:B------:R1:W-:Y:S01]  /*27710*/  STL [R1+0xdcc], RZ ;  /* 0x000dccff01007387 */ /* 0x0003e20000100800 */
[----:B------:R-:W-:-:S02]  /*27720*/  UIADD3.64 UR20, UPT, UPT, UR28, 0x100, URZ ;  /* 0x000001001c147897 */ /* 0x000fc4000fffe0ff */
[----:B------:R-:W-:Y:S02]  /*27730*/  UIADD3.64 UR22, UPT, UPT, UR30, 0x2, URZ ;  /* 0x000000021e167897 */ /* 0x000fe4000fffe0ff */
[----:B------:R-:W-:Y:S01]  /*27740*/  UIADD3.64 UR24, UPT, UPT, UR28, 0x200, URZ ;  /* 0x000002001c187897 */ /* 0x000fe2000fffe0ff */
[----:B0-----:R-:W-:Y:S01]  /*27750*/  SHF.R.S32.HI R6, RZ, 0x1f, R5 ;  /* 0x0000001fff067819 */ /* 0x001fe20000011405 */
[----:B------:R-:W-:-:S12]  /*27760*/  UIADD3.64 UR26, UPT, UPT, UR30, 0x4, URZ ;  /* 0x000000041e1a7897 */ /* 0x000fd8000fffe0ff */
.L_x_10:
[----:B------:R-:W2:Y:S01]  /*27770*/  LDL R9, [R1+0xdcc] ;  /* 0x000dcc0001097983 */ /* 0x000ea20000100800 */
[----:B------:R-:W-:Y:S01]  /*27780*/  IMAD.U32 R7, R7, -0x80000000, RZ ;  /* 0x8000000007077824 */ /* 0x000fe200078e00ff */
[----:B0-----:R-:W0:Y:S02]  /*27790*/  LDC R12, c[0x0][0x3a0] ;  /* 0x0000e800ff0c7b82 */ /* 0x001e240000000800 */
[----:B------:R-:W3:Y:S01]  /*277a0*/  LDL.LU R8, [R1+0x1d8] ;  /* 0x0001d80001087983 */ /* 0x000ee20000300800 */
[----:B------:R-:W4:Y:S01]  /*277b0*/  SYNCS.PHASECHK.TRANS64.TRYWAIT P1, [UR6], R7 ;  /* 0x00000007ff0075a7 */ /* 0x000f220008021106 */
[----:B--2---:R-:W-:Y:S01]  /*277c0*/  VIADD R9, R9, 0x1 ;  /* 0x0000000109097836 */ /* 0x004fe20000000000 */
[----:B---3-5:R-:W-:-:S04]  /*277d0*/  IADD3 R8, P5, PT, R4, R8, RZ ;  /* 0x0000000804087210 */ /* 0x028fc80007fbe0ff */
[----:B------:R2:W-:Y:S01]  /*277e0*/  STL [R1+0xdd0], R9 ;  /* 0x000dd00901007387 */ /* 0x0005e20000100800 */
[----:B0-----:R-:W-:-:S03]  /*277f0*/  IMAD R12, R9, -0x80, R12 ;  /* 0xffffff80090c7824 */ /* 0x001fc600078e020c */
[----:B------:R2:W-:Y:S02]  /*27800*/  STL [R1+0x1d8], R8 ;  /* 0x0001d80801007387 */ /* 0x0005e40000100800 */
[----:B------:R-:W-:Y:S01]  /*27810*/  ISETP.GT.AND P3, PT, R12, 0x1, PT ;  /* 0x000000010c00780c */ /* 0x000fe20003f64270 */
[----:B----4-:R-:W-:-:S12]  /*27820*/  @!P1 BRA `(.L_x_8) ;  /* 0x000001f8001c9947 */ /* 0x010fd80003800000 */
.L_x_16:
[----:B--2---:R-:W2:Y:S04]  /*27830*/  LDL.LU R9, [R1+0x1d4] ;  /* 0x0001d40001097983 */ /* 0x004ea80000300800 */
[----:B------:R-:W3:Y:S04]  /*27840*/  LDL R8, [R1+0x1d8] ;  /* 0x0001d80001087983 */ /* 0x000ee80000100800 */
[----:B------:R-:W-:Y:S04]  /*27850*/  STL [R1+0x15f8], R51 ;  /* 0x0015f83301007387 */ /* 0x000fe80000100800 */
[----:B------:R-:W-:Y:S04]  /*27860*/  STL [R1+0x1604], R51 ;  /* 0x0016043301007387 */ /* 0x000fe80000100800 */
[----:B------:R-:W-:Y:S04]  /*27870*/  STL [R1+0x15e8], R50 ;  /* 0x0015e83201007387 */ /* 0x000fe80000100800 */
[----:B------:R-:W-:Y:S04]  /*27880*/  STL [R1+0x15ec], R50 ;  /* 0x0015ec3201007387 */ /* 0x000fe80000100800 */
[----:B------:R0:W-:Y:S04]  /*27890*/  STL [R1+0x1608], R50 ;  /* 0x0016083201007387 */ /* 0x0001e80000100800 */
[----:B0-----:R-:W4:Y:S04]  /*278a0*/  LDL.LU R50, [R1+0x1e4] ;  /* 0x0001e40001327983 */ /* 0x001f280000300800 */
[----:B------:R-:W-:Y:S04]  /*278b0*/  STL [R1+0x15d8], R11 ;  /* 0x0015d80b01007387 */ /* 0x000fe80000100800 */
[----:B------:R-:W-:Y:S04]  /*278c0*/  STL [R1+0x15e4], R11 ;  /* 0x0015e40b01007387 */ /* 0x000fe80000100800 */
[----:B------:R0:W-:Y:S04]  /*278d0*/  STL [R1+0x15fc], R11 ;  /* 0x0015fc0b01007387 */ /* 0x0001e80000100800 */
[----:B0-----:R-:W2:Y:S04]  /*278e0*/  LDL.LU R11, [R1+0x1e8] ;  /* 0x0001e800010b7983 */ /* 0x001ea80000300800 */
[----:B------:R-:W-:Y:S04]  /*278f0*/  STL [R1+0x15d0], R45 ;  /* 0x0015d02d01007387 */ /* 0x000fe80000100800 */
[----:B------:R-:W-:Y:S04]  /*27900*/  STL [R1+0x15f0], R45 ;  /* 0x0015f02d01007387 */ /* 0x000fe80000100800 */
[----:B------:R0:W-:Y:S04]  /*27910*/  STL [R1+0x15f4], R45 ;  /* 0x0015f42d01007387 */ /* 0x0001e80000100800 */
[----:B0-----:R-:W2:Y:S04]  /*27920*/  LDL.LU R45, [R1+0x1f0] ;  /* 0x0001f000012d7983 */ /* 0x001ea80000300800 */
[----:B--2---:R-:W-:Y:S04]  /*27930*/  STL [R1+0x160c], R45 ;  /* 0x00160c2d01007387 */ /* 0x004fe80000100800 */
[----:B------:R-:W-:Y:S04]  /*27940*/  STL [R1+0x15cc], R46 ;  /* 0x0015cc2e01007387 */ /* 0x000fe80000100800 */
[----:B------:R-:W-:Y:S04]  /*27950*/  STL [R1+0x15d4], R46 ;  /* 0x0015d42e01007387 */ /* 0x000fe80000100800 */
[----:B------:R-:W-:Y:S04]  /*27960*/  STL [R1+0x15dc], R46 ;  /* 0x0015dc2e01007387 */ /* 0x000fe80000100800 */
[----:B------:R-:W-:Y:S04]  /*27970*/  STL [R1+0x1600], R46 ;  /* 0x0016002e01007387 */ /* 0x000fe80000100800 */
[----:B------:R0:W-:Y:S04]  /*27980*/  STL [R1+0x1610], R46 ;  /* 0x0016102e01007387 */ /* 0x0001e80000100800 */
[----:B0-----:R-:W2:Y:S01]  /*27990*/  LDL.LU R46, [R1+0x1e0] ;  /* 0x0001e000012e7983 */ /* 0x001ea20000300800 */
[----:B------:R-:W-:-:S02]  /*279a0*/  ISETP.GT.AND P4, PT, R12, 0x2, PT ;  /* 0x000000020c00780c */ /* 0x000fc40003f84270 */
[----:B------:R-:W-:Y:S01]  /*279b0*/  ISETP.GT.AND P1, PT, R12, 0x3, PT ;  /* 0x000000030c00780c */ /* 0x000fe20003f24270 */
        /* <DEDUP_REMOVED lines=75> */
[----:B--2---:R-:W-:-:S03]  /*27e70*/  IADD3 R46, P6, PT, R4, R46, RZ ;  /* 0x0000002e042e7210 */ /* 0x004fc60007fde0ff */
[----:B------:R-:W-:Y:S04]  /*27e80*/  STL [R1+0x14a0], R48 ;  /* 0x0014a03001007387 */ /* 0x000fe80000100800 */
[----:B------:R0:W-:Y:S04]  /*27e90*/  STL [R1+0x149c], R49 ;  /* 0x00149c3101007387 */ /* 0x0001e80000100800 */
[----:B------:R-:W-:Y:S04]  /*27ea0*/  STL [R1+0x1498], R52 ;  /* 0x0014983401007387 */ /* 0x000fe80000100800 */
[----:B------:R-:W-:Y:S01]  /*27eb0*/  STL [R1+0x1494], R53 ;  /* 0x0014943501007387 */ /* 0x000fe20000100800 */
[----:B0-----:R-:W-:-:S03]  /*27ec0*/  PRMT R49, RZ, 0x7610, R49 ;  /* 0x00007610ff317816 */ /* 0x001fc60000000031 */
[----:B------:R0:W-:Y:S04]  /*27ed0*/  STL [R1+0x1490], R55 ;  /* 0x0014903701007387 */ /* 0x0001e80000100800 */
[----:B------:R-:W-:Y:S04]  /*27ee0*/  STL [R1+0x148c], R57 ;  /* 0x00148c3901007387 */ /* 0x000fe80000100800 */
[----:B------:R-:W-:Y:S01]  /*27ef0*/  STL [R1+0x1488], R59 ;  /* 0x0014883b01007387 */ /* 0x000fe20000100800 */
[----:B0-----:R-:W-:-:S03]  /*27f00*/  SHF.R.S32.HI R55, RZ, 0x1f, R4 ;  /* 0x0000001fff377819 */ /* 0x001fc60000011404 */
[----:B------:R-:W-:Y:S02]  /*27f10*/  STL [R1+0x1484], R61 ;  /* 0x0014843d01007387 */ /* 0x000fe40000100800 */
[----:B------:R-:W-:Y:S02]  /*27f20*/  IMAD.X R9, R55, 0x1, R9, P5 ;  /* 0x0000000137097824 */ /* 0x000fe400028e0609 */
        /* <DEDUP_REMOVED lines=23> */
[----:B------:R-:W2:Y:S04]  /*280a0*/  LDL.LU R7, [R1+0x1f8] ;  /* 0x0001f80001077983 */ /* 0x000ea80000300800 */
[----:B------:R1:W-:Y:S04]  /*280b0*/  STL [R1+0x1e0], R46 ;  /* 0x0001e02e01007387 */ /* 0x0003e80000100800 */
[----:B------:R-:W2:Y:S04]  /*280c0*/  LDL.LU R91, [R1+0x200] ;  /* 0x00020000015b7983 */ /* 0x000ea80000300800 */
[----:B------:R-:W-:Y:S04]  /*280d0*/  STL [R1+0x1e8], R11 ;  /* 0x0001e80b01007387 */ /* 0x000fe80000100800 */
[----:B---3--:R3:W2:Y:S04]  /*280e0*/  @P3 LDG.E.U8 R49, desc[UR18][R8.64] ;  /* 0x0000001208313981 */ /* 0x0086a8000c1e1100 */
[----:B0-----:R-:W2:Y:S01]  /*280f0*/  LDL.LU R9, [R1+0x1dc] ;  /* 0x0001dc0001097983 */ /* 0x001ea20000300800 */
[----:B------:R-:W-:Y:S01]  /*28100*/  PRMT R45, RZ, 0x7610, R45 ;  /* 0x00007610ff2d7816 */ /* 0x000fe2000000002d */
[----:B---3--:R-:W-:Y:S01]  /*28110*/  @P4 IMAD.MOV.U32 R8, RZ, RZ, R46 ;  /* 0x000000ffff084224 */ /* 0x008fe200078e002e */
[----:B------:R-:W-:Y:S01]  /*28120*/  PRMT R51, RZ, 0x7610, R51 ;  /* 0x00007610ff337816 */ /* 0x000fe20000000033 */
[C---:B----4-:R-:W-:Y:S01]  /*28130*/  IMAD.X R50, R55.reuse, 0x1, R50, P5 ;  /* 0x0000000137327824 */ /* 0x050fe200028e0632 */
[----:B------:R-:W-:Y:S01]  /*28140*/  ISETP.GT.AND P3, PT, R12, 0x4, PT ;  /* 0x000000040c00780c */ /* 0x000fe20003f64270 */
[----:B--2---:R-:W-:-:S05]  /*28150*/  IMAD.X R9, R55, 0x1, R9, P6 ;  /* 0x0000000137097824 */ /* 0x004fca00030e0609 */
[----:B------:R0:W2:Y:S04]  /*28160*/  @P4 LDG.E.U8 R45, desc[UR18][R8.64] ;  /* 0x00000012082d4981 */ /* 0x0000a8000c1e1100 */
[----:B------:R3:W-:Y:S04]  /*28170*/  STL [R1+0x1dc], R9 ;  /* 0x0001dc0901007387 */ /* 0x0007e80000100800 */
[----:B-1----:R-:W4:Y:S01]  /*28180*/  LDL.LU R46, [R1+0x1610] ;  /* 0x00161000012e7983 */ /* 0x002f220000300800 */
[----:B0-----:R-:W-:-:S03]  /*28190*/  @P1 IMAD.MOV.U32 R8, RZ, RZ, R11 ;  /* 0x000000ffff081224 */ /* 0x001fc600078e000b */
[----:B------:R-:W-:Y:S01]  /*281a0*/  STL [R1+0x1e4], R50 ;  /* 0x0001e43201007387 */ /* 0x000fe20000100800 */
[----:B---3--:R-:W-:-:S05]  /*281b0*/  IMAD.MOV.U32 R9, RZ, RZ, R50 ;  /* 0x000000ffff097224 */ /* 0x008fca00078e0032 */
[----:B------:R-:W3:Y:S04]  /*281c0*/  @P1 LDG.E.U8 R51, desc[UR18][R8.64] ;  /* 0x0000001208331981 */ /* 0x000ee8000c1e1100 */
[----:B--2---:R0:W-:Y:S04]  /*281d0*/  STL [R1+0x1a8], R45 ;  /* 0x0001a82d01007387 */ /* 0x0041e80000100800 */
[----:B0-----:R-:W2:Y:S04]  /*281e0*/  LDL.LU R45, [R1+0x160c] ;  /* 0x00160c00012d7983 */ /* 0x001ea80000300800 */
[----:B------:R-:W4:Y:S04]  /*281f0*/  LDL.LU R50, [R1+0x1608] ;  /* 0x0016080001327983 */ /* 0x000f280000300800 */
[----:B------:R-:W4:Y:S04]  /*28200*/  LDL.LU R11, [R1+0x1fc] ;  /* 0x0001fc00010b7983 */ /* 0x000f280000300800 */
[----:B---3--:R0:W-:Y:S04]  /*28210*/  STL [R1+0x1a4], R51 ;  /* 0x0001a43301007387 */ /* 0x0081e80000100800 */
[----:B0-----:R-:W3:Y:S01]  /*28220*/  LDL.LU R51, [R1+0x1604] ;  /* 0x0016040001337983 */ /* 0x001ee20000300800 */
[----:B--2---:R-:W-:-:S05]  /*28230*/  IADD3 R45, P5, PT, R4, R45, RZ ;  /* 0x0000002d042d7210 */ /* 0x004fca0007fbe0ff */
[----:B------:R0:W-:Y:S04]  /*28240*/  STL [R1+0x1f0], R45 ;  /* 0x0001f02d01007387 */ /* 0x0001e80000100800 */
[----:B------:R-:W2:Y:S01]  /*28250*/  LDL.LU R8, [R1+0x1ec] ;  /* 0x0001ec0001087983 */ /* 0x000ea20000300800 */
[----:B------:R-:W-:-:S03]  /*28260*/  IMAD.MOV.U32 R9, RZ, RZ, R45 ;  /* 0x000000ffff097224 */ /* 0x000fc600078e002d */
[----:B0-----:R-:W3:Y:S01]  /*28270*/  LDL.LU R45, [R1+0x208] ;  /* 0x00020800012d7983 */ /* 0x001ee20000300800 */
[----:B----4-:R-:W-:Y:S02]  /*28280*/  PRMT R50, RZ, 0x7610, R50 ;  /* 0x00007610ff327816 */ /* 0x010fe40000000032 */
[----:B------:R-:W-:Y:S01]  /*28290*/  IADD3 R7, P6, PT, R4, R7, RZ ;  /* 0x0000000704077210 */ /* 0x000fe20007fde0ff */
[----:B--2---:R-:W-:-:S05]  /*282a0*/  IMAD.X R8, R55, 0x1, R8, P5 ;  /* 0x0000000137087824 */ /* 0x004fca00028e0608 */
[-C--:B------:R-:W-:Y:S01]  /*282b0*/  @P3 LOP3.LUT R9, R9, R8.reuse, RZ, 0x3c, !PT ;  /* 0x0000000809093212 */ /* 0x080fe200078e3cff */
[----:B------:R0:W-:Y:S03]  /*282c0*/  STL [R1+0x1ec], R8 ;  /* 0x0001ec0801007387 */ /* 0x0001e60000100800 */
[----:B0-----:R-:W-:-:S04]  /*282d0*/  @P3 LOP3.LUT R8, R9, R8, RZ, 0x3c, !PT ;  /* 0x0000000809083212 */ /* 0x001fc800078e3cff */
[----:B------:R-:W-:Y:S01]  /*282e0*/  @P3 LOP3.LUT R9, R9, R8, RZ, 0x3c, !PT ;  /* 0x0000000809093212 */ /* 0x000fe200078e3cff */
[----:B------:R0:W-:Y:S04]  /*282f0*/  STL [R1+0x1f8], R7 ;  /* 0x0001f80701007387 */ /* 0x0001e80000100800 */
[----:B------:R1:W2:Y:S04]  /*28300*/  @P3 LDG.E.U8 R50, desc[UR18][R8.64] ;  /* 0x0000001208323981 */ /* 0x0002a8000c1e1100 */
[----:B------:R-:W4:Y:S01]  /*28310*/  LDL.LU R8, [R1+0x1f4] ;  /* 0x0001f40001087983 */ /* 0x000f220000300800 */
[----:B------:R-:W-:Y:S01]  /*28320*/  ISETP.GT.AND P4, PT, R12, 0x5, PT ;  /* 0x000000050c00780c */ /* 0x000fe20003f84270 */
[----:B-1----:R-:W-:Y:S01]  /*28330*/  IMAD.MOV.U32 R9, RZ, RZ, R7 ;  /* 0x000000ffff097224 */ /* 0x002fe200078e0007 */
[----:B------:R-:W-:Y:S01]  /*28340*/  IADD3 R91, P5, PT, R4, R91, RZ ;  /* 0x0000005b045b7210 */ /* 0x000fe20007fbe0ff */
[----:B0-----:R-:W4:Y:S01]  /*28350*/  LDL.LU R7, [R1+0x210] ;  /* 0x0002100001077983 */ /* 0x001f220000300800 */
[----:B------:R-:W-:-:S03]  /*28360*/  ISETP.GT.AND P1, PT, R12, 0x6, PT ;  /* 0x000000060c00780c */ /* 0x000fc60003f24270 */
[----:B------:R-:W-:Y:S01]  /*28370*/  STL [R1+0x200], R91 ;  /* 0x0002005b01007387 */ /* 0x000fe20000100800 */
[----:B------:R-:W-:Y:S01]  /*28380*/  PRMT R46, RZ, 0x7610, R46 ;  /* 0x00007610ff2e7816 */ /* 0x000fe2000000002e */
[C---:B------:R-:W-:Y:S01]  /*28390*/  IMAD.X R11, R55.reuse, 0x1, R11, P5 ;  /* 0x00000001370b7824 */ /* 0x040fe200028e060b */
[----:B---3--:R-:W-:Y:S01]  /*283a0*/  PRMT R51, RZ, 0x7610, R51 ;  /* 0x00007610ff337816 */ /* 0x008fe20000000033 */
[----:B--2---:R0:W-:Y:S01]  /*283b0*/  STL [R1+0x1a0], R50 ;  /* 0x0001a03201007387 */ /* 0x0041e20000100800 */
[----:B----4-:R-:W-:-:S03]  /*283c0*/  IMAD.X R8, R55, 0x1, R8, P6 ;  /* 0x0000000137087824 */ /* 0x010fc600030e0608 */
[----:B0-----:R-:W2:Y:S02]  /*283d0*/  LDL.LU R50, [R1+0x218] ;  /* 0x0002180001327983 */ /* 0x001ea40000300800 */
[-C--:B------:R-:W-:Y:S02]  /*283e0*/  @P4 LOP3.LUT R9, R9, R8.reuse, RZ, 0x3c, !PT ;  /* 0x0000000809094212 */ /* 0x080fe400078e3cff */
[----:B------:R0:W-:Y:S02]  /*283f0*/  STL [R1+0x1f4], R8 ;  /* 0x0001f40801007387 */ /* 0x0001e40000100800 */
[----:B0-----:R-:W-:-:S04]  /*28400*/  @P4 LOP3.LUT R8, R9, R8, RZ, 0x3c, !PT ;  /* 0x0000000809084212 */ /* 0x001fc800078e3cff */
[----:B------:R-:W-:-:S05]  /*28410*/  @P4 LOP3.LUT R9, R9, R8, RZ, 0x3c, !PT ;  /* 0x0000000809094212 */ /* 0x000fca00078e3cff */
[----:B------:R0:W3:Y:S02]  /*28420*/  @P4 LDG.E.U8 R46, desc[UR18][R8.64] ;  /* 0x00000012082e4981 */ /* 0x0000e4000c1e1100 */
[----:B0-----:R-:W-:Y:S02]  /*28430*/  IMAD.MOV.U32 R9, RZ, RZ, R11 ;  /* 0x000000ffff097224 */ /* 0x001fe400078e000b */
[----:B------:R-:W-:-:S05]  /*28440*/  @P1 IMAD.MOV.U32 R8, RZ, RZ, R91 ;  /* 0x000000ffff081224 */ /* 0x000fca00078e005b */
[----:B------:R-:W4:Y:S01]  /*28450*/  @P1 LDG.E.U8 R51, desc[UR18][R8.64] ;  /* 0x0000001208331981 */ /* 0x000f22000c1e1100 */
[----:B------:R-:W-:-:S03]  /*28460*/  IADD3 R45, P5, PT, R4, R45, RZ ;  /* 0x0000002d042d7210 */ /* 0x000fc60007fbe0ff */
[----:B------:R-:W-:Y:S04]  /*28470*/  STL [R1+0x1fc], R11 ;  /* 0x0001fc0b01007387 */ /* 0x000fe80000100800 */
[----:B---3--:R0:W-:Y:S04]  /*28480*/  STL [R1+0x19c], R46 ;  /* 0x00019c2e01007387 */ /* 0x0081e80000100800 */
[----:B0-----:R-:W3:Y:S04]  /*28490*/  LDL.LU R46, [R1+0x1600] ;  /* 0x00160000012e7983 */ /* 0x001ee80000300800 */
[----:B------:R-:W2:Y:S04]  /*284a0*/  LDL.LU R11, [R1+0x15fc] ;  /* 0x0015fc00010b7983 */ /* 0x000ea80000300800 */
[----:B------:R-:W3:Y:S04]  /*284b0*/  LDL.LU R91, [R1+0x214] ;  /* 0x00021400015b7983 */ /* 0x000ee80000300800 */
[----:B----4-:R0:W-:Y:S04]  /*284c0*/  STL [R1+0x198], R51 ;  /* 0x0001983301007387 */ /* 0x0101e80000100800 */
[----:B0-----:R-:W4:Y:S04]  /*284d0*/  LDL.LU R51, [R1+0x15f8] ;  /* 0x0015f80001337983 */ /* 0x001f280000300800 */
[----:B------:R0:W-:Y:S04]  /*284e0*/  STL [R1+0x208], R45 ;  /* 0x0002082d01007387 */ /* 0x0001e80000100800 */
[----:B------:R-:W3:Y:S01]  /*284f0*/  LDL.LU R8, [R1+0x204] ;  /* 0x0002040001087983 */ /* 0x000ee20000300800 */
[----:B------:R-:W-:Y:S01]  /*28500*/  ISETP.GT.AND P3, PT, R12, 0x7, PT ;  /* 0x000000070c00780c */ /* 0x000fe20003f64270 */
[----:B------:R-:W-:-:S02]  /*28510*/  IMAD.MOV.U32 R9, RZ, RZ, R45 ;  /* 0x000000ffff097224 */ /* 0x000fc400078e002d */
[----:B0-----:R-:W4:Y:S01]  /*28520*/  LDL.LU R45, [R1+0x220] ;  /* 0x00022000012d7983 */ /* 0x001f220000300800 */
[----:B------:R-:W-:Y:S02]  /*28530*/  IADD3 R7, P6, PT, R4, R7, RZ ;  /* 0x0000000704077210 */ /* 0x000fe40007fde0ff */
[----:B--2---:R-:W-:Y:S01]  /*28540*/  PRMT R11, RZ, 0x7610, R11 ;  /* 0x00007610ff0b7816 */ /* 0x004fe2000000000b */
[----:B---3--:R-:W-:-:S06]  /*28550*/  IMAD.X R8, R55, 0x1, R8, P5 ;  /* 0x0000000137087824 */ /* 0x008fcc00028e0608 */
[-C--:B------:R-:W-:Y:S01]  /*28560*/  @P3 LOP3.LUT R9, R9, R8.reuse, RZ, 0x3c, !PT ;  /* 0x0000000809093212 */ /* 0x080fe200078e3cff */
[----:B------:R0:W-:Y:S03]  /*28570*/  STL [R1+0x204], R8 ;  /* 0x0002040801007387 */ /* 0x0001e60000100800 */
[----:B0-----:R-:W-:-:S04]  /*28580*/  @P3 LOP3.LUT R8, R9, R8, RZ, 0x3c, !PT ;  /* 0x0000000809083212 */ /* 0x001fc800078e3cff */
[----:B------:R-:W-:Y:S01]  /*28590*/  @P3 LOP3.LUT R9, R9, R8, RZ, 0x3c, !PT ;  /* 0x0000000809093212 */ /* 0x000fe200078e3cff */
[----:B------:R0:W-:Y:S04]  /*285a0*/  STL [R1+0x210], R7 ;  /* 0x0002100701007387 */ /* 0x0001e80000100800 */
[----:B------:R1:W2:Y:S04]  /*285b0*/  @P3 LDG.E.U8 R11, desc[UR18][R8.64] ;  /* 0x00000012080b3981 */ /* 0x0002a8000c1e1100 */
[----:B------:R-:W3:Y:S01]  /*285c0*/  LDL.LU R8, [R1+0x20c] ;  /* 0x00020c0001087983 */ /* 0x000ee20000300800 */
[----:B------:R-:W-:Y:S01]  /*285d0*/  ISETP.GT.AND P4, PT, R12, 0x8, PT ;  /* 0x000000080c00780c */ /* 0x000fe20003f84270 */
[----:B-1----:R-:W-:Y:S01]  /*285e0*/  IMAD.MOV.U32 R9, RZ, RZ, R7 ;  /* 0x000000ffff097224 */ /* 0x002fe200078e0007 */
[----:B------:R-:W-:Y:S01]  /*285f0*/  IADD3 R50, P5, PT, R4, R50, RZ ;  /* 0x0000003204327210 */ /* 0x000fe20007fbe0ff */
[----:B0-----:R-:W3:Y:S01]  /*28600*/  LDL.LU R7, [R1+0x228] ;  /* 0x0002280001077983 */ /* 0x001ee20000300800 */
[----:B------:R-:W-:-:S03]  /*28610*/  ISETP.GT.AND P1, PT, R12, 0x9, PT ;  /* 0x000000090c00780c */ /* 0x000fc60003f24270 */
[----:B------:R-:W-:Y:S01]  /*28620*/  STL [R1+0x218], R50 ;  /* 0x0002183201007387 */ /* 0x000fe20000100800 */
[----:B----4-:R-:W-:Y:S01]  /*28630*/  PRMT R51, RZ, 0x7610, R51 ;  /* 0x00007610ff337816 */ /* 0x010fe20000000033 */
[C---:B------:R-:W-:Y:S01]  /*28640*/  IMAD.X R91, R55.reuse, 0x1, R91, P5 ;  /* 0x00000001375b7824 */ /* 0x040fe200028e065b */
[----:B------:R-:W-:Y:S02]  /*28650*/  PRMT R48, RZ, 0x7610, R48 ;  /* 0x00007610ff307816 */ /* 0x000fe40000000030 */
[----:B------:R-:W-:Y:S01]  /*28660*/  IADD3 R45, P5, PT, R4, R45, RZ ;  /* 0x0000002d042d7210 */ /* 0x000fe20007fbe0ff */
[----:B--2---:R0:W-:Y:S01]  /*28670*/  STL [R1+0x194], R11 ;  /* 0x0001940b01007387 */ /* 0x0041e20000100800 */
[----:B---3--:R-:W-:-:S03]  /*28680*/  IMAD.X R8, R55, 0x1, R8, P6 ;  /* 0x0000000137087824 */ /* 0x008fc600030e0608 */
[----:B0-----:R-:W2:Y:S02]  /*28690*/  LDL.LU R11, [R1+0x230] ;  /* 0x00023000010b7983 */ /* 0x001ea40000300800 */
[-C--:B------:R-:W-:Y:S02]  /*286a0*/  @P4 LOP3.LUT R9, R9, R8.reuse, RZ, 0x3c, !PT ;  /* 0x0000000809094212 */ /* 0x080fe400078e3cff */
[----:B------:R0:W-:Y:S02]  /*286b0*/  STL [R1+0x20c], R8 ;  /* 0x00020c0801007387 */ /* 0x0001e40000100800 */
[----:B0-----:R-:W-:-:S04]  /*286c0*/  @P4 LOP3.LUT R8, R9, R8, RZ, 0x3c, !PT ;  /* 0x0000000809084212 */ /* 0x001fc800078e3cff */
[----:B------:R-:W-:Y:S01]  /*286d0*/  @P4 LOP3.LUT R9, R9, R8, RZ, 0x3c, !PT ;  /* 0x0000000809094212 */ /* 0x000fe200078e3cff */
[----:B------:R0:W-:Y:S04]  /*286e0*/  STL [R1+0x214], R91 ;  /* 0x0002145b01007387 */ /* 0x0001e80000100800 */
[----:B------:R1:W3:Y:S02]  /*286f0*/  @P4 LDG.E.U8 R51, desc[UR18][R8.64] ;  /* 0x0000001208334981 */ /* 0x0002e4000c1e1100 */
[----:B-1----:R-:W-:Y:S02]  /*28700*/  @P1 IMAD.MOV.U32 R8, RZ, RZ, R50 ;  /* 0x000000ffff081224 */ /* 0x002fe400078e0032 */
[----:B------:R-:W-:Y:S01]  /*28710*/  @P1 IMAD.MOV.U32 R9, RZ, RZ, R91 ;  /* 0x000000ffff091224 */ /* 0x000fe200078e005b */
[----:B------:R-:W4:Y:S04]  /*28720*/  LDL.LU R50, [R1+0x22c] ;  /* 0x00022c0001327983 */ /* 0x000f280000300800 */
[----:B0-----:R-:W2:Y:S04]  /*28730*/  LDL.LU R91, [R1+0x238] ;  /* 0x00023800015b7983 */ /* 0x001ea80000300800 */
[----:B------:R0:W2:Y:S04]  /*28740*/  @P1 LDG.E.U8 R48, desc[UR18][R8.64] ;  /* 0x0000001208301981 */ /* 0x0000a8000c1e1100 */
[----:B------:R1:W-:Y:S01]  /*28750*/  STL [R1+0x220], R45 ;  /* 0x0002202d01007387 */ /* 0x0003e20000100800 */
[----:B0-----:R-:W-:-:S03]  /*28760*/  IMAD.MOV.U32 R9, RZ, RZ, R45 ;  /* 0x000000ffff097224 */ /* 0x001fc600078e002d */
[----:B-1----:R-:W2:Y:S04]  /*28770*/  LDL.LU R45, [R1+0x15f4] ;  /* 0x0015f400012d7983 */ /* 0x002ea80000300800 */
[----:B------:R-:W2:Y:S01]  /*28780*/  LDL.LU R8, [R1+0x21c] ;  /* 0x00021c0001087983 */ /* 0x000ea20000300800 */
[----:B------:R-:W-:Y:S02]  /*28790*/  ISETP.GT.AND P3, PT, R12, 0xa, PT ;  /* 0x0000000a0c00780c */ /* 0x000fe40003f64270 */
[----:B------:R-:W-:Y:S02]  /*287a0*/  PRMT R46, RZ, 0x7610, R46 ;  /* 0x00007610ff2e7816 */ /* 0x000fe4000000002e */
[----:B------:R-:W-:Y:S01]  /*287b0*/  IADD3 R7, P6, PT, R4, R7, RZ ;  /* 0x0000000704077210 */ /* 0x000fe20007fde0ff */
[----:B--2---:R-:W-:-:S08]  /*287c0*/  IMAD.X R8, R55, 0x1, R8, P5 ;  /* 0x0000000137087824 */ /* 0x004fd000028e0608 */
        /* <DEDUP_REMOVED lines=10> */
[----:B0-----:R-:W4:Y:S04]  /*28870*/  LDL.LU R7, [R1+0x240] ;  /* 0x0002400001077983 */ /* 0x001f280000300800 */
[----:B------:R-:W-:Y:S01]  /*28880*/  STL [R1+0x230], R11 ;  /* 0x0002300b01007387 */ /* 0x000fe20000100800 */
[----:B------:R-:W-:-:S03]  /*28890*/  PRMT R45, RZ, 0x7610, R45 ;  /* 0x00007610ff2d7816 */ /* 0x000fc6000000002d */
[----:B--2---:R0:W-:Y:S01]  /*288a0*/  STL [R1+0x18c], R46 ;  /* 0x00018c2e01007387 */ /* 0x0041e20000100800 */
[----:B---3--:R-:W-:-:S03]  /*288b0*/  IMAD.X R8, R55, 0x1, R8, P6 ;  /* 0x0000000137087824 */ /* 0x008fc600030e0608 */
[----:B0-----:R-:W2:Y:S02]  /*288c0*/  LDL.LU R46, [R1+0x248] ;  /* 0x00024800012e7983 */ /* 0x001ea40000300800 */
[-C--:B------:R-:W-:Y:S02]  /*288d0*/  @P4 LOP3.LUT R9, R9, R8.reuse, RZ, 0x3c, !PT ;  /* 0x0000000809094212 */ /* 0x080fe400078e3cff */
[----:B------:R0:W-:Y:S02]  /*288e0*/  STL [R1+0x224], R8 ;  /* 0x0002240801007387 */ /* 0x0001e40000100800 */
[----:B0-----:R-:W-:-:S04]  /*288f0*/  @P4 LOP3.LUT R8, R9, R8, RZ, 0x3c, !PT ;  /* 0x0000000809084212 */ /* 0x001fc800078e3cff */
[----:B------:R-:W-:-:S05]  /*28900*/  @P4 LOP3.LUT R9, R9, R8, RZ, 0x3c, !PT ;  /* 0x0000000809094212 */ /* 0x000fca00078e3cff */
[----:B------:R0:W3:Y:S01]  /*28910*/  @P4 LDG.E.U8 R45, desc[UR18][R8.64] ;  /* 0x00000012082d4981 */ /* 0x0000e2000c1e1100 */
[----:B------:R-:W-:Y:S01]  /*28920*/  ISETP.GT.AND P1, PT, R12, 0xc, PT ;  /* 0x0000000c0c00780c */ /* 0x000fe20003f24270 */
[----:B----4-:R-:W-:Y:S01]  /*28930*/  IMAD.X R50, R55, 0x1, R50, P5 ;  /* 0x0000000137327824 */ /* 0x010fe200028e0632 */
[----:B------:R-:W-:-:S04]  /*28940*/  PRMT R10, RZ, 0x7610, R10 ;  /* 0x00007610ff0a7816 */ /* 0x000fc8000000000a */
[----:B------:R-:W-:Y:S01]  /*28950*/  STL [R1+0x22c], R50 ;  /* 0x00022c3201007387 */ /* 0x000fe20000100800 */
[----:B0-----:R-:W-:-:S06]  /*28960*/  IMAD.MOV.U32 R9, RZ, RZ, R50 ;  /* 0x000000ffff097224 */ /* 0x001fcc00078e0032 */
[----:B------:R-:W-:-:S05]  /*28970*/  @P1 IMAD.MOV.U32 R8, RZ, RZ, R11 ;  /* 0x000000ffff081224 */ /* 0x000fca00078e000b */
[----:B------:R-:W4:Y:S04]  /*28980*/  @P1 LDG.E.U8 R10, desc[UR18][R8.64] ;  /* 0x00000012080a1981 */ /* 0x000f28000c1e1100 */
[----:B---3--:R0:W-:Y:S04]  /*28990*/  STL [R1+0x188], R45 ;  /* 0x0001882d01007387 */ /* 0x0081e80000100800 */
[----:B0-----:R-:W3:Y:S04]  /*289a0*/  LDL.LU R45, [R1+0x15f0] ;  /* 0x0015f000012d7983 */ /* 0x001ee80000300800 */
[----:B------:R-:W2:Y:S04]  /*289b0*/  LDL.LU R50, [R1+0x15ec] ;  /* 0x0015ec0001327983 */ /* 0x000ea80000300800 */
[----:B------:R-:W2:Y:S01]  /*289c0*/  LDL.LU R9, [R1+0x234] ;  /* 0x0002340001097983 */ /* 0x000ea20000300800 */
[----:B------:R-:W-:-:S02]  /*289d0*/  ISETP.GT.AND P3, PT, R12, 0xd, PT ;  /* 0x0000000d0c00780c */ /* 0x000fc40003f64270 */
[C---:B------:R-:W-:Y:S01]  /*289e0*/  IADD3 R91, P5, PT, R4.reuse, R91, RZ ;  /* 0x0000005b045b7210 */ /* 0x040fe20007fbe0ff */
[----:B------:R-:W2:Y:S01]  /*289f0*/  LDL.LU R11, [R1+0x244] ;  /* 0x00024400010b7983 */ /* 0x000ea20000300800 */
[----:B------:R-:W-:-:S03]  /*28a00*/  IADD3 R7, P6, PT, R4, R7, RZ ;  /* 0x0000000704077210 */ /* 0x000fc60007fde0ff */
[----:B------:R-:W-:Y:S04]  /*28a10*/  STL [R1+0x238], R91 ;  /* 0x0002385b01007387 */ /* 0x000fe80000100800 */
[----:B----4-:R0:W-:Y:S02]  /*28a20*/  STL [R1+0x184], R10 ;  /* 0x0001840a01007387 */ /* 0x0101e40000100800 */
[----:B------:R-:W-:Y:S02]  /*28a30*/  @P3 IMAD.MOV.U32 R8, RZ, RZ, R91 ;  /* 0x000000ffff083224 */ /* 0x000fe400078e005b */
[----:B0-----:R-:W4:Y:S01]  /*28a40*/  LDL.LU R10, [R1+0x250] ;  /* 0x00025000010a7983 */ /* 0x001f220000300800 */
[----:B---3--:R-:W-:Y:S01]  /*28a50*/  PRMT R45, RZ, 0x7610, R45 ;  /* 0x00007610ff2d7816 */ /* 0x008fe2000000002d */
[----:B--2---:R-:W-:-:S05]  /*28a60*/  IMAD.X R9, R55, 0x1, R9, P5 ;  /* 0x0000000137097824 */ /* 0x004fca00028e0609 */
[----:B------:R0:W-:Y:S04]  /*28a70*/  STL [R1+0x234], R9 ;  /* 0x0002340901007387 */ /* 0x0001e80000100800 */
[----:B------:R0:W2:Y:S04]  /*28a80*/  @P3 LDG.E.U8 R45, desc[UR18][R8.64] ;  /* 0x00000012082d3981 */ /* 0x0000a8000c1e1100 */
[----:B------:R1:W-:Y:S04]  /*28a90*/  STL [R1+0x240], R7 ;  /* 0x0002400701007387 */ /* 0x0003e80000100800 */
[----:B------:R-:W3:Y:S01]  /*28aa0*/  LDL.LU R8, [R1+0x23c] ;  /* 0x00023c0001087983 */ /* 0x000ee20000300800 */
[----:B------:R-:W-:Y:S01]  /*28ab0*/  ISETP.GT.AND P4, PT, R12, 0xe, PT ;  /* 0x0000000e0c00780c */ /* 0x000fe20003f84270 */
[----:B0-----:R-:W-:Y:S01]  /*28ac0*/  IMAD.MOV.U32 R9, RZ, RZ, R7 ;  /* 0x000000ffff097224 */ /* 0x001fe200078e0007 */
[----:B------:R-:W-:Y:S01]  /*28ad0*/  IADD3 R46, P5, PT, R4, R46, RZ ;  /* 0x0000002e042e7210 */ /* 0x000fe20007fbe0ff */
[----:B------:R-:W4:Y:S04]  /*28ae0*/  LDL.LU R91, [R1+0x24c] ;  /* 0x00024c00015b7983 */ /* 0x000f280000300800 */
[----:B------:R-:W-:Y:S04]  /*28af0*/  STL [R1+0x248], R46 ;  /* 0x0002482e01007387 */ /* 0x000fe80000100800 */
[----:B-1----:R-:W4:Y:S01]  /*28b00*/  LDL.LU R7, [R1+0x258] ;  /* 0x0002580001077983 */ /* 0x002f220000300800 */
        /* <DEDUP_REMOVED lines=10> */
[----:B------:R-:W-:Y:S01]  /*28bb0*/  IMAD.X R11, R55, 0x1, R11, P5 ;  /* 0x00000001370b7824 */ /* 0x000fe200028e060b */
[----:B------:R-:W-:-:S04]  /*28bc0*/  PRMT R93, RZ, 0x7610, R93 ;  /* 0x00007610ff5d7816 */ /* 0x000fc8000000005d */
[----:B------:R-:W-:Y:S01]  /*28bd0*/  STL [R1+0x244], R11 ;  /* 0x0002440b01007387 */ /* 0x000fe20000100800 */
[----:B0-----:R-:W-:-:S06]  /*28be0*/  IMAD.MOV.U32 R9, RZ, RZ, R11 ;  /* 0x000000ffff097224 */ /* 0x001fcc00078e000b */
[----:B------:R-:W-:-:S05]  /*28bf0*/  @P1 IMAD.MOV.U32 R8, RZ, RZ, R46 ;  /* 0x000000ffff081224 */ /* 0x000fca00078e002e */
[----:B------:R0:W2:Y:S04]  /*28c00*/  @P1 LDG.E.U8 R93, desc[UR18][R8.64] ;  /* 0x00000012085d1981 */ /* 0x0000a8000c1e1100 */
[----:B---3--:R1:W-:Y:S04]  /*28c10*/  STL [R1+0x17c], R50 ;  /* 0x00017c3201007387 */ /* 0x0083e80000100800 */
[----:B-1----:R-:W3:Y:S01]  /*28c20*/  LDL.LU R50, [R1+0x15e8] ;  /* 0x0015e80001327983 */ /* 0x002ee20000300800 */
[----:B------:R-:W-:Y:S02]  /*28c30*/  ISETP.GT.AND P3, PT, R12, 0x10, PT ;  /* 0x000000100c00780c */ /* 0x000fe40003f64270 */
[C---:B----4-:R-:W-:Y:S01]  /*28c40*/  IADD3 R10, P5, PT, R4.reuse, R10, RZ ;  /* 0x0000000a040a7210 */ /* 0x050fe20007fbe0ff */
[----:B------:R-:W4:Y:S01]  /*28c50*/  LDL.LU R11, [R1+0x15e4] ;  /* 0x0015e400010b7983 */ /* 0x000f220000300800 */
[----:B------:R-:W-:-:S03]  /*28c60*/  IADD3 R7, P6, PT, R4, R7, RZ ;  /* 0x0000000704077210 */ /* 0x000fc60007fde0ff */
[----:B------:R-:W-:Y:S01]  /*28c70*/  IMAD.X R91, R55, 0x1, R91, P5 ;  /* 0x00000001375b7824 */ /* 0x000fe200028e065b */
[----:B------:R-:W4:Y:S01]  /*28c80*/  LDL.LU R46, [R1+0x25c] ;  /* 0x00025c00012e7983 */ /* 0x000f220000300800 */
[----:B--2---:R-:W-:-:S03]  /*28c90*/  IADD3 R45, P5, PT, R4, R45, RZ ;  /* 0x0000002d042d7210 */ /* 0x004fc60007fbe0ff */
[----:B------:R-:W-:Y:S01]  /*28ca0*/  STL [R1+0x250], R10 ;  /* 0x0002500a01007387 */ /* 0x000fe20000100800 */
[----:B0-----:R-:W-:Y:S02]  /*28cb0*/  @P3 IMAD.MOV.U32 R8, RZ, RZ, R10 ;  /* 0x000000ffff083224 */ /* 0x001fe400078e000a */
[----:B------:R-:W-:Y:S01]  /*28cc0*/  @P3 IMAD.MOV.U32 R9, RZ, RZ, R91 ;  /* 0x000000ffff093224 */ /* 0x000fe200078e005b */
[----:B------:R0:W-:Y:S04]  /*28cd0*/  STL [R1+0x178], R93 ;  /* 0x0001785d01007387 */ /* 0x0001e80000100800 */
[----:B0-----:R-:W2:Y:S04]  /*28ce0*/  LDL.LU R93, [R1+0xa88] ;  /* 0x000a8800015d7983 */ /* 0x001ea80000300800 */
[----:B------:R0:W-:Y:S04]  /*28cf0*/  STL [R1+0x24c], R91 ;  /* 0x00024c5b01007387 */ /* 0x0001e80000100800 */
[----:B------:R-:W2:Y:S04]  /*28d00*/  LDL.LU R10, [R1+0xa90] ;  /* 0x000a9000010a7983 */ /* 0x000ea80000300800 */
[----:B------:R1:W-:Y:S04]  /*28d10*/  STL [R1+0x258], R7 ;  /* 0x0002580701007387 */ /* 0x0003e80000100800 */
[----:B0-----:R-:W2:Y:S04]  /*28d20*/  LDL.LU R91, [R1+0xa98] ;  /* 0x000a9800015b7983 */ /* 0x001ea80000300800 */
[----:B------:R-:W-:Y:S01]  /*28d30*/  STL [R1+0x260], R45 ;  /* 0x0002602d01007387 */ /* 0x000fe20000100800 */
[----:B---3--:R-:W-:-:S06]  /*28d40*/  PRMT R50, RZ, 0x7610, R50 ;  /* 0x00007610ff327816 */ /* 0x008fcc0000000032 */
[----:B------:R0:W3:Y:S04]  /*28d50*/  @P3 LDG.E.U8 R50, desc[UR18][R8.64] ;  /* 0x0000001208323981 */ /* 0x0000e8000c1e1100 */
[----:B------:R-:W2:Y:S01]  /*28d60*/  LDL.LU R9, [R1+0x254] ;  /* 0x0002540001097983 */ /* 0x000ea20000300800 */
[C---:B------:R-:W-:Y:S02]  /*28d70*/  ISETP.GT.AND P4, PT, R12.reuse, 0x11, PT ;  /* 0x000000110c00780c */ /* 0x040fe40003f84270 */
[----:B------:R-:W-:Y:S02]  /*28d80*/  ISETP.GT.AND P1, PT, R12, 0x12, PT ;  /* 0x000000120c00780c */ /* 0x000fe40003f24270 */
[----:B------:R-:W-:Y:S01]  /*28d90*/  PRMT R44, RZ, 0x7610, R44 ;  /* 0x00007610ff2c7816 */ /* 0x000fe2000000002c */
[----:B----4-:R-:W-:Y:S01]  /*28da0*/  IMAD.X R46, R55, 0x1, R46, P5 ;  /* 0x00000001372e7824 */ /* 0x010fe200028e062e */
[----:B------:R-:W-:-:S07]  /*28db0*/  PRMT R11, RZ, 0x7610, R11 ;  /* 0x00007610ff0b7816 */ /* 0x000fce000000000b */
[----:B0-----:R-:W-:Y:S02]  /*28dc0*/  @P4 IMAD.MOV.U32 R8, RZ, RZ, R7 ;  /* 0x000000ffff084224 */ /* 0x001fe400078e0007 */
[----:B--2---:R-:W-:-:S05]  /*28dd0*/  IMAD.X R9, R55, 0x1, R9, P6 ;  /* 0x0000000137097824 */ /* 0x004fca00030e0609 */
[----:B------:R0:W-:Y:S04]  /*28de0*/  STL [R1+0x254], R9 ;  /* 0x0002540901007387 */ /* 0x0001e80000100800 */
[----:B------:R0:W2:Y:S01]  /*28df0*/  @P4 LDG.E.U8 R44, desc[UR18][R8.64] ;  /* 0x00000012082c4981 */ /* 0x0000a2000c1e1100 */
[----:B------:R-:W-:-:S03]  /*28e00*/  IADD3 R93, P5, PT, R4, R93, RZ ;  /* 0x0000005d045d7210 */ /* 0x000fc60007fbe0ff */
[----:B-1----:R-:W4:Y:S01]  /*28e10*/  LDL.LU R7, [R1+0x15e0] ;  /* 0x0015e00001077983 */ /* 0x002f220000300800 */
[----:B0-----:R-:W-:Y:S02]  /*28e20*/  IMAD.MOV.U32 R9, RZ, RZ, R46 ;  /* 0x000000ffff097224 */ /* 0x001fe400078e002e */
[----:B------:R-:W-:-:S05]  /*28e30*/  @P1 IMAD.MOV.U32 R8, RZ, RZ, R45 ;  /* 0x000000ffff081224 */ /* 0x000fca00078e002d */
[----:B------:R-:W2:Y:S04]  /*28e40*/  @P1 LDG.E.U8 R11, desc[UR18][R8.64] ;  /* 0x00000012080b1981 */ /* 0x000ea8000c1e1100 */
[----:B------:R0:W-:Y:S04]  /*28e50*/  STL [R1+0x25c], R46 ;  /* 0x00025c2e01007387 */ /* 0x0001e80000100800 */
[----:B0-----:R-:W3:Y:S04]  /*28e60*/  LDL.LU R46, [R1+0x15dc] ;  /* 0x0015dc00012e7983 */ /* 0x001ee80000300800 */
[----:B------:R-:W3:Y:S04]  /*28e70*/  LDL.LU R45, [R1+0xa94] ;  /* 0x000a9400012d7983 */ /* 0x000ee80000300800 */
[----:B--2---:R0:W-:Y:S04]  /*28e80*/  STL [R1+0x170], R11 ;  /* 0x0001700b01007387 */ /* 0x0041e80000100800 */
[----:B0-----:R-:W2:Y:S04]  /*28e90*/  LDL.LU R11, [R1+0x15d8] ;  /* 0x0015d800010b7983 */ /* 0x001ea80000300800 */
[----:B------:R0:W-:Y:S04]  /*28ea0*/  STL [R1+0xa88], R93 ;  /* 0x000a885d01007387 */ /* 0x0001e80000100800 */
[----:B------:R-:W2:Y:S01]  /*28eb0*/  LDL.LU R8, [R1+0xa84] ;  /* 0x000a840001087983 */ /* 0x000ea20000300800 */
[----:B------:R-:W-:Y:S01]  /*28ec0*/  ISETP.GT.AND P3, PT, R12, 0x13, PT ;  /* 0x000000130c00780c */ /* 0x000fe20003f64270 */
[----:B------:R-:W-:-:S02]  /*28ed0*/  IMAD.MOV.U32 R9, RZ, RZ, R93 ;  /* 0x000000ffff097224 */ /* 0x000fc400078e005d */
[----:B0-----:R-:W3:Y:S01]  /*28ee0*/  LDL.LU R93, [R1+0xaa0] ;  /* 0x000aa000015d7983 */ /* 0x001ee20000300800 */
[----:B------:R-:W-:Y:S02]  /*28ef0*/  PRMT R47, RZ, 0x7610, R47 ;  /* 0x00007610ff2f7816 */ /* 0x000fe4000000002f */
[----:B------:R-:W-:Y:S01]  /*28f00*/  IADD3 R10, P6, PT, R4, R10, RZ ;  /* 0x0000000a040a7210 */ /* 0x000fe20007fde0ff */
[----:B--2---:R-:W-:-:S06]  /*28f10*/  IMAD.X R8, R55, 0x1, R8, P5 ;  /* 0x0000000137087824 */ /* 0x004fcc00028e0608 */
[-C--:B------:R-:W-:Y:S01]  /*28f20*/  @P3 LOP3.LUT R9, R9, R8.reuse, RZ, 0x3c, !PT ;  /* 0x0000000809093212 */ /* 0x080fe200078e3cff */
[----:B------:R0:W-:Y:S03]  /*28f30*/  STL [R1+0xa84], R8 ;  /* 0x000a840801007387 */ /* 0x0001e60000100800 */
[----:B0-----:R-:W-:-:S04]  /*28f40*/  @P3 LOP3.LUT R8, R9, R8, RZ, 0x3c, !PT ;  /* 0x0000000809083212 */ /* 0x001fc800078e3cff */
[----:B------:R-:W-:Y:S01]  /*28f50*/  @P3 LOP3.LUT R9, R9, R8, RZ, 0x3c, !PT ;  /* 0x0000000809093212 */ /* 0x000fe200078e3cff */
[----:B------:R-:W-:Y:S04]  /*28f60*/  STL [R1+0xa90], R10 ;  /* 0x000a900a01007387 */ /* 0x000fe80000100800 */
[----:B------:R0:W2:Y:S04]  /*28f70*/  @P3 LDG.E.U8 R47, desc[UR18][R8.64] ;  /* 0x00000012082f3981 */ /* 0x0000a8000c1e1100 */
[----:B------:R-:W4:Y:S01]  /*28f80*/  LDL.LU R8, [R1+0xa8c] ;  /* 0x000a8c0001087983 */ /* 0x000f220000300800 */
[----:B------:R-:W-:Y:S01]  /*28f90*/  ISETP.GT.AND P4, PT, R12, 0x14, PT ;  /* 0x000000140c00780c */ /* 0x000fe20003f84270 */
[----:B0-----:R-:W-:Y:S01]  /*28fa0*/  IMAD.MOV.U32 R9, RZ, RZ, R10 ;  /* 0x000000ffff097224 */ /* 0x001fe200078e000a */
[----:B------:R-:W-:-:S02]  /*28fb0*/  IADD3 R91, P5, PT, R4, R91, RZ ;  /* 0x0000005b045b7210 */ /* 0x000fc40007fbe0ff */
[----:B---3--:R-:W-:Y:S01]  /*28fc0*/  PRMT R46, RZ, 0x7610, R46 ;  /* 0x00007610ff2e7816 */ /* 0x008fe2000000002e */
[----:B--2---:R0:W-:Y:S01]  /*28fd0*/  STL [R1+0x16c], R47 ;  /* 0x00016c2f01007387 */ /* 0x0041e20000100800 */
[----:B----4-:R-:W-:-:S03]  /*28fe0*/  IMAD.X R8, R55, 0x1, R8, P6 ;  /* 0x0000000137087824 */ /* 0x010fc600030e0608 */
[----:B0-----:R-:W2:Y:S04]  /*28ff0*/  LDL.LU R47, [R1+0xaa8] ;  /* 0x000aa800012f7983 */ /* 0x001ea80000300800 */
[-C--:B------:R-:W-:Y:S01]  /*29000*/  @P4 LOP3.LUT R9, R9, R8.reuse, RZ, 0x3c, !PT ;  /* 0x0000000809094212 */ /* 0x080fe200078e3cff */
[----:B------:R-:W-:Y:S04]  /*29010*/  STL [R1+0xa98], R91 ;  /* 0x000a985b01007387 */ /* 0x000fe80000100800 */
[----:B------:R-:W3:Y:S04]  /*29020*/  LDL.LU R10, [R1+0xab0] ;  /* 0x000ab000010a7983 */ /* 0x000ee80000300800 */
[----:B------:R0:W-:Y:S02]  /*29030*/  STL [R1+0xa8c], R8 ;  /* 0x000a8c0801007387 */ /* 0x0001e40000100800 */
[----:B0-----:R-:W-:-:S04]  /*29040*/  @P4 LOP3.LUT R8, R9, R8, RZ, 0x3c, !PT ;  /* 0x0000000809084212 */ /* 0x001fc800078e3cff */
[----:B------:R-:W-:-:S05]  /*29050*/  @P4 LOP3.LUT R9, R9, R8, RZ, 0x3c, !PT ;  /* 0x0000000809094212 */ /* 0x000fca00078e3cff */
[----:B------:R0:W4:Y:S01]  /*29060*/  @P4 LDG.E.U8 R46, desc[UR18][R8.64] ;  /* 0x00000012082e4981 */ /* 0x000122000c1e1100 */
[----:B------:R-:W-:Y:S01]  /*29070*/  ISETP.GT.AND P1, PT, R12, 0x15, PT ;  /* 0x000000150c00780c */ /* 0x000fe20003f24270 */
[----:B------:R-:W-:Y:S01]  /*29080*/  IMAD.X R45, R55, 0x1, R45, P5 ;  /* 0x00000001372d7824 */ /* 0x000fe200028e062d */
[----:B------:R-:W-:-:S04]  /*29090*/  PRMT R11, RZ, 0x7610, R11 ;  /* 0x00007610ff0b7816 */ /* 0x000fc8000000000b */
[----:B------:R-:W-:Y:S01]  /*290a0*/  STL [R1+0xa94], R45 ;  /* 0x000a942d01007387 */ /* 0x000fe20000100800 */
[----:B0-----:R-:W-:-:S06]  /*290b0*/  IMAD.MOV.U32 R9, RZ, RZ, R45 ;  /* 0x000000ffff097224 */ /* 0x001fcc00078e002d */
[----:B------:R-:W-:-:S05]  /*290c0*/  @P1 IMAD.MOV.U32 R8, RZ, RZ, R91 ;  /* 0x000000ffff081224 */ /* 0x000fca00078e005b */
[----:B------:R-:W2:Y:S04]  /*290d0*/  @P1 LDG.E.U8 R11, desc[UR18][R8.64] ;  /* 0x00000012080b1981 */ /* 0x000ea8000c1e1100 */
[----:B----4-:R0:W-:Y:S04]  /*290e0*/  STL [R1+0x168], R46 ;  /* 0x0001682e01007387 */ /* 0x0101e80000100800 */
[----:B0-----:R-:W4:Y:S04]  /*290f0*/  LDL.LU R46, [R1+0x15d4] ;  /* 0x0015d400012e7983 */ /* 0x001f280000300800 */
[----:B------:R-:W3:Y:S04]  /*29100*/  LDL.LU R45, [R1+0x15d0] ;  /* 0x0015d000012d7983 */ /* 0x000ee80000300800 */
[----:B------:R-:W3:Y:S01]  /*29110*/  LDL.LU R9, [R1+0xa9c] ;  /* 0x000a9c0001097983 */ /* 0x000ee20000300800 */
[----:B------:R-:W-:-:S02]  /*29120*/  ISETP.GT.AND P3, PT, R12, 0x16, PT ;  /* 0x000000160c00780c */ /* 0x000fc40003f64270 */
[C---:B------:R-:W-:Y:S01]  /*29130*/  IADD3 R93, P5, PT, R4.reuse, R93, RZ ;  /* 0x0000005d045d7210 */ /* 0x040fe20007fbe0ff */
[----:B------:R-:W4:Y:S01]  /*29140*/  LDL.LU R91, [R1+0xaac] ;  /* 0x000aac00015b7983 */ /* 0x000f220000300800 */
[----:B------:R-:W-:Y:S02]  /*29150*/  PRMT R89, RZ, 0x7610, R89 ;  /* 0x00007610ff597816 */ /* 0x000fe40000000059 */
[----:B--2---:R-:W-:Y:S01]  /*29160*/  IADD3 R47, P6, PT, R4, R47, RZ ;  /* 0x0000002f042f7210 */ /* 0x004fe20007fde0ff */
[----:B------:R-:W-:Y:S04]  /*29170*/  STL [R1+0xaa0], R93 ;  /* 0x000aa05d01007387 */ /* 0x000fe80000100800 */
[----:B------:R0:W-:Y:S02]  /*29180*/  STL [R1+0x164], R11 ;  /* 0x0001640b01007387 */ /* 0x0001e40000100800 */
[----:B------:R-:W-:-:S02]  /*29190*/  @P3 IMAD.MOV.U32 R8, RZ, RZ, R93 ;  /* 0x000000ffff083224 */ /* 0x000fc400078e005d */
[----:B0-----:R-:W2:Y:S01]  /*291a0*/  LDL.LU R11, [R1+0xab8] ;  /* 0x000ab800010b7983 */ /* 0x001ea20000300800 */
[----:B---3--:R-:W-:-:S05]  /*291b0*/  IMAD.X R9, R55, 0x1, R9, P5 ;  /* 0x0000000137097824 */ /* 0x008fca00028e0609 */
[----:B------:R0:W-:Y:S04]  /*291c0*/  STL [R1+0xa9c], R9 ;  /* 0x000a9c0901007387 */ /* 0x0001e80000100800 */
[----:B------:R0:W3:Y:S04]  /*291d0*/  @P3 LDG.E.U8 R89, desc[UR18][R8.64] ;  /* 0x0000001208593981 */ /* 0x0000e8000c1e1100 */
[----:B------:R-:W-:Y:S04]  /*291e0*/  STL [R1+0xaa8], R47 ;  /* 0x000aa82f01007387 */ /* 0x000fe80000100800 */
[----:B------:R-:W2:Y:S01]  /*291f0*/  LDL.LU R8, [R1+0xaa4] ;  /* 0x000aa40001087983 */ /* 0x000ea20000300800 */
[----:B------:R-:W-:Y:S01]  /*29200*/  ISETP.GT.AND P4, PT, R12, 0x17, PT ;  /* 0x000000170c00780c */ /* 0x000fe20003f84270 */
[----:B0-----:R-:W-:Y:S01]  /*29210*/  IMAD.MOV.U32 R9, RZ, RZ, R47 ;  /* 0x000000ffff097224 */ /* 0x001fe200078e002f */
[----:B------:R-:W-:Y:S01]  /*29220*/  IADD3 R10, P5, PT, R4, R10, RZ ;  /* 0x0000000a040a7210 */ /* 0x000fe20007fbe0ff */
[----:B------:R-:W2:Y:S04]  /*29230*/  LDL.LU R93, [R1+0xab4] ;  /* 0x000ab400015d7983 */ /* 0x000ea80000300800 */
[----:B------:R-:W-:Y:S01]  /*29240*/  STL [R1+0xab0], R10 ;  /* 0x000ab00a01007387 */ /* 0x000fe20000100800 */
[----:B----4-:R-:W-:-:S03]  /*29250*/  PRMT R46, RZ, 0x7610, R46 ;  /* 0x00007610ff2e7816 */ /* 0x010fc6000000002e */
[----:B---3--:R0:W-:Y:S01]  /*29260*/  STL [R1+0x160], R89 ;  /* 0x0001605901007387 */ /* 0x0081e20000100800 */
[----:B--2---:R-:W-:-:S03]  /*29270*/  IMAD.X R8, R55, 0x1, R8, P6 ;  /* 0x0000000137087824 */ /* 0x004fc600030e0608 */
[----:B0-----:R-:W2:Y:S02]  /*29280*/  LDL.LU R89, [R1+0xac0] ;  /* 0x000ac00001597983 */ /* 0x001ea40000300800 */
[-C--:B------:R-:W-:Y:S02]  /*29290*/  @P4 LOP3.LUT R9, R9, R8.reuse, RZ, 0x3c, !PT ;  /* 0x0000000809094212 */ /* 0x080fe400078e3cff */
[----:B------:R-:W3:Y:S04]  /*292a0*/  LDL.LU R47, [R1+0xac8] ;  /* 0x000ac800012f7983 */ /* 0x000ee80000300800 */
[----:B------:R0:W-:Y:S02]  /*292b0*/  STL [R1+0xaa4], R8 ;  /* 0x000aa40801007387 */ /* 0x0001e40000100800 */
[----:B0-----:R-:W-:-:S04]  /*292c0*/  @P4 LOP3.LUT R8, R9, R8, RZ, 0x3c, !PT ;  /* 0x0000000809084212 */ /* 0x001fc800078e3cff */
[----:B------:R-:W-:-:S05]  /*292d0*/  @P4 LOP3.LUT R9, R9, R8, RZ, 0x3c, !PT ;  /* 0x0000000809094212 */ /* 0x000fca00078e3cff */
[----:B------:R-:W4:Y:S01]  /*292e0*/  @P4 LDG.E.U8 R46, desc[UR18][R8.64] ;  /* 0x00000012082e4981 */ /* 0x000f22000c1e1100 */
[----:B------:R-:W-:-:S05]  /*292f0*/  IMAD.X R91, R55, 0x1, R91, P5 ;  /* 0x00000001375b7824 */ /* 0x000fca00028e065b */
[----:B------:R-:W-:Y:S01]  /*29300*/  STL [R1+0xaac], R91 ;  /* 0x000aac5b01007387 */ /* 0x000fe20000100800 */
[C---:B------:R-:W-:Y:S02]  /*29310*/  ISETP.GT.AND P1, PT, R12.reuse, 0x18, PT ;  /* 0x000000180c00780c */ /* 0x040fe40003f24270 */
[----:B------:R-:W-:Y:S01]  /*29320*/  ISETP.GT.AND P3, PT, R12, 0x19, PT ;  /* 0x000000190c00780c */ /* 0x000fe20003f64270 */
[----:B----4-:R0:W-:Y:S04]  /*29330*/  STL [R1+0x15c], R46 ;  /* 0x00015c2e01007387 */ /* 0x0101e80000100800 */
[----:B0-----:R-:W4:Y:S01]  /*29340*/  LDL.LU R46, [R1+0x15cc] ;  /* 0x0015cc00012e7983 */ /* 0x001f220000300800 */
[----:B------:R-:W-:-:S05]  /*29350*/  IADD3 R11, P5, PT, R4, R11, RZ ;  /* 0x0000000b040b7210 */ /* 0x000fca0007fbe0ff */
[----:B------:R-:W-:Y:S01]  /*29360*/  @P1 IMAD.MOV.U32 R8, RZ, RZ, R10 ;  /* 0x000000ffff081224 */ /* 0x000fe200078e000a */
[----:B------:R-:W-:Y:S01]  /*29370*/  PRMT R45, RZ, 0x7610, R45 ;  /* 0x00007610ff2d7816 */ /* 0x000fe2000000002d */
[----:B------:R-:W-:Y:S02]  /*29380*/  @P1 IMAD.MOV.U32 R9, RZ, RZ, R91 ;  /* 0x000000ffff091224 */ /* 0x000fe400078e005b */
[----:B------:R-:W-:Y:S01]  /*29390*/  IMAD.X R93, R55, 0x1, R93, P5 ;  /* 0x00000001375d7824 */ /* 0x000fe200028e065d */
[----:B------:R-:W4:Y:S01]  /*293a0*/  LDL.LU R91, [R1+0xac4] ;  /* 0x000ac400015b7983 */ /* 0x000f220000300800 */
[C---:B--2---:R-:W-:Y:S02]  /*293b0*/  IADD3 R89, P6, PT, R4.reuse, R89, RZ ;  /* 0x0000005904597210 */ /* 0x044fe40007fde0ff */
[----:B---3--:R-:W-:Y:S01]  /*293c0*/  IADD3 R47, P5, PT, R4, R47, RZ ;  /* 0x0000002f042f7210 */ /* 0x008fe20007fbe0ff */
[----:B------:R-:W2:Y:S04]  /*293d0*/  LDL.LU R10, [R1+0xad0] ;  /* 0x000ad000010a7983 */ /* 0x000ea80000300800 */
[----:B------:R0:W3:Y:S04]  /*293e0*/  @P1 LDG.E.U8 R45, desc[UR18][R8.64] ;  /* 0x00000012082d1981 */ /* 0x0000e8000c1e1100 */
[----:B------:R1:W-:Y:S04]  /*293f0*/  STL [R1+0xab8], R11 ;  /* 0x000ab80b01007387 */ /* 0x0003e80000100800 */
[----:B------:R1:W-:Y:S01]  /*29400*/  STL [R1+0xab4], R93 ;  /* 0x000ab45d01007387 */ /* 0x0003e20000100800 */
[----:B0-----:R-:W-:-:S02]  /*29410*/  @P3 IMAD.MOV.U32 R8, RZ, RZ, R11 ;  /* 0x000000ffff083224 */ /* 0x001fc400078e000b */
[----:B------:R-:W-:Y:S01]  /*29420*/  @P3 IMAD.MOV.U32 R9, RZ, RZ, R93 ;  /* 0x000000ffff093224 */ /* 0x000fe200078e005d */
[----:B-1----:R-:W2:Y:S04]  /*29430*/  LDL.LU R11, [R1+0xad8] ;  /* 0x000ad800010b7983 */ /* 0x002ea80000300800 */
[----:B------:R0:W-:Y:S04]  /*29440*/  STL [R1+0xac0], R89 ;  /* 0x000ac05901007387 */ /* 0x0001e80000100800 */
[----:B------:R-:W2:Y:S04]  /*29450*/  LDL.LU R93, [R1+0xae0] ;  /* 0x000ae000015d7983 */ /* 0x000ea80000300800 */
[----:B------:R-:W-:Y:S01]  /*29460*/  STL [R1+0xac8], R47 ;  /* 0x000ac82f01007387 */ /* 0x000fe20000100800 */
[----:B----4-:R-:W-:-:S06]  /*29470*/  PRMT R46, RZ, 0x7610, R46 ;  /* 0x00007610ff2e7816 */ /* 0x010fcc000000002e */
[----:B------:R1:W4:Y:S04]  /*29480*/  @P3 LDG.E.U8 R46, desc[UR18][R8.64] ;  /* 0x00000012082e3981 */ /* 0x000328000c1e1100 */
[----:B------:R-:W2:Y:S01]  /*29490*/  LDL.LU R9, [R1+0xabc] ;  /* 0x000abc0001097983 */ /* 0x000ea20000300800 */
[C---:B------:R-:W-:Y:S02]  /*294a0*/  ISETP.GT.AND P4, PT, R12.reuse, 0x1a, PT ;  /* 0x0000001a0c00780c */ /* 0x040fe40003f84270 */
[----:B------:R-:W-:Y:S02]  /*294b0*/  ISETP.GT.AND P1, PT, R12, 0x1b, PT ;  /* 0x0000001b0c00780c */ /* 0x000fe40003f24270 */
[----:B------:R-:W-:Y:S01]  /*294c0*/  PRMT R90, RZ, 0x7610, R90 ;  /* 0x00007610ff5a7816 */ /* 0x000fe2000000005a */
[----:B------:R-:W-:Y:S01]  /*294d0*/  IMAD.X R91, R55, 0x1, R91, P5 ;  /* 0x00000001375b7824 */ /* 0x000fe200028e065b */
[----:B------:R-:W-:-:S07]  /*294e0*/  PRMT R7, RZ, 0x7610, R7 ;  /* 0x00007610ff077816 */ /* 0x000fce0000000007 */
[----:B-1----:R-:W-:Y:S02]  /*294f0*/  @P4 IMAD.MOV.U32 R8, RZ, RZ, R89 ;  /* 0x000000ffff084224 */ /* 0x002fe400078e0059 */
[----:B--2---:R-:W-:-:S05]  /*29500*/  IMAD.X R9, R55, 0x1, R9, P6 ;  /* 0x0000000137097824 */ /* 0x004fca00030e0609 */
[----:B------:R1:W-:Y:S04]  /*29510*/  STL [R1+0xabc], R9 ;  /* 0x000abc0901007387 */ /* 0x0003e80000100800 */
[----:B------:R1:W2:Y:S01]  /*29520*/  @P4 LDG.E.U8 R90, desc[UR18][R8.64] ;  /* 0x00000012085a4981 */ /* 0x0002a2000c1e1100 */
[----:B------:R-:W-:-:S03]  /*29530*/  IADD3 R10, P5, PT, R4, R10, RZ ;  /* 0x0000000a040a7210 */ /* 0x000fc60007fbe0ff */
[----:B0-----:R-:W3:Y:S01]  /*29540*/  LDL.LU R89, [R1+0x15c8] ;  /* 0x0015c80001597983 */ /* 0x001ee20000300800 */
[----:B-1----:R-:W-:Y:S02]  /*29550*/  IMAD.MOV.U32 R9, RZ, RZ, R91 ;  /* 0x000000ffff097224 */ /* 0x002fe400078e005b */
[----:B------:R-:W-:-:S05]  /*29560*/  @P1 IMAD.MOV.U32 R8, RZ, RZ, R47 ;  /* 0x000000ffff081224 */ /* 0x000fca00078e002f */
[----:B------:R-:W3:Y:S04]  /*29570*/  @P1 LDG.E.U8 R7, desc[UR18][R8.64] ;  /* 0x0000001208071981 */ /* 0x000ee8000c1e1100 */
[----:B------:R-:W-:Y:S04]  /*29580*/  STL [R1+0xac4], R91 ;  /* 0x000ac45b01007387 */ /* 0x000fe80000100800 */
[----:B--2---:R0:W-:Y:S04]  /*29590*/  STL [R1+0x154], R90 ;  /* 0x0001545a01007387 */ /* 0x0041e80000100800 */
[----:B0-----:R-:W2:Y:S04]  /*295a0*/  LDL.LU R90, [R1+0x15c4] ;  /* 0x0015c400015a7983 */ /* 0x001ea80000300800 */
[----:B------:R-:W2:Y:S04]  /*295b0*/  LDL.LU R91, [R1+0x15c0] ;  /* 0x0015c000015b7983 */ /* 0x000ea80000300800 */
[----:B------:R-:W4:Y:S04]  /*295c0*/  LDL.LU R47, [R1+0xadc] ;  /* 0x000adc00012f7983 */ /* 0x000f280000300800 */
[----:B---3--:R0:W-:Y:S04]  /*295d0*/  STL [R1+0x150], R7 ;  /* 0x0001500701007387 */ /* 0x0081e80000100800 */
[----:B0-----:R-:W3:Y:S04]  /*295e0*/  LDL.LU R7, [R1+0x15bc] ;  /* 0x0015bc0001077983 */ /* 0x001ee80000300800 */
        /* <DEDUP_REMOVED lines=21> */
[----:B------:R-:W-:Y:S01]  /*29740*/  PRMT R90, RZ, 0x7610, R90 ;  /* 0x00007610ff5a7816 */ /* 0x000fe2000000005a */
[C---:B----4-:R-:W-:Y:S01]  /*29750*/  IMAD.X R47, R55.reuse, 0x1, R47, P5 ;  /* 0x00000001372f7824 */ /* 0x050fe200028e062f */
[----:B------:R-:W-:Y:S01]  /*29760*/  PRMT R7, RZ, 0x7610, R7 ;  /* 0x00007610ff077816 */ /* 0x000fe20000000007 */
[----:B--2---:R0:W-:Y:S01]  /*29770*/  STL [R1+0x14c], R91 ;  /* 0x00014c5b01007387 */ /* 0x0041e20000100800 */
[----:B---3--:R-:W-:-:S03]  /*29780*/  IMAD.X R8, R55, 0x1, R8, P6 ;  /* 0x0000000137087824 */ /* 0x008fc600030e0608 */
        /* <DEDUP_REMOVED lines=14> */
[----:B------:R-:W2:Y:S04]  /*29870*/  LDL.LU R93, [R1+0xaf4] ;  /* 0x000af400015d7983 */ /* 0x000ea80000300800 */
[----:B----4-:R0:W-:Y:S04]  /*29880*/  STL [R1+0x144], R7 ;  /* 0x0001440701007387 */ /* 0x0101e80000100800 */
[----:B0-----:R-:W4:Y:S04]  /*29890*/  LDL.LU R7, [R1+0x15b0] ;  /* 0x0015b00001077983 */ /* 0x001f280000300800 */
        /* <DEDUP_REMOVED lines=12> */
[----:B------:R0:W-:Y:S04]  /*29960*/  STL [R1+0xaf0], R11 ;  /* 0x000af00b01007387 */ /* 0x0001e80000100800 */
[----:B------:R1:W2:Y:S04]  /*29970*/  @P3 LDG.E.U8 R86, desc[UR18][R8.64] ;  /* 0x0000001208563981 */ /* 0x0002a8000c1e1100 */
[----:B------:R-:W2:Y:S01]  /*29980*/  LDL.LU R8, [R1+0xaec] ;  /* 0x000aec0001087983 */ /* 0x000ea20000300800 */
[----:B------:R-:W-:Y:S01]  /*29990*/  ISETP.GT.AND P4, PT, R12, 0x20, PT ;  /* 0x000000200c00780c */ /* 0x000fe20003f84270 */
[----:B-1----:R-:W-:Y:S01]  /*299a0*/  IMAD.MOV.U32 R9, RZ, RZ, R11 ;  /* 0x000000ffff097224 */ /* 0x002fe200078e000b */
[----:B------:R-:W-:Y:S01]  /*299b0*/  IADD3 R91, P5, PT, R4, R91, RZ ;  /* 0x0000005b045b7210 */ /* 0x000fe20007fbe0ff */
[----:B0-----:R-:W2:Y:S01]  /*299c0*/  LDL.LU R11, [R1+0xb08] ;  /* 0x000b0800010b7983 */ /* 0x001ea20000300800 */
[----:B------:R-:W-:-:S03]  /*299d0*/  ISETP.GT.AND P1, PT, R12, 0x21, PT ;  /* 0x000000210c00780c */ /* 0x000fc60003f24270 */
[----:B------:R-:W-:Y:S01]  /*299e0*/  STL [R1+0xaf8], R91 ;  /* 0x000af85b01007387 */ /* 0x000fe20000100800 */
[----:B----4-:R-:W-:Y:S01]  /*299f0*/  PRMT R7, RZ, 0x7610, R7 ;  /* 0x00007610ff077816 */ /* 0x010fe20000000007 */
[C---:B------:R-:W-:Y:S01]  /*29a00*/  IMAD.X R93, R55.reuse, 0x1, R93, P5 ;  /* 0x00000001375d7824 */ /* 0x040fe200028e065d */
[----:B------:R-:W-:Y:S02]  /*29a10*/  PRMT R73, RZ, 0x7610, R73 ;  /* 0x00007610ff497816 */ /* 0x000fe40000000049 */
[----:B---3--:R-:W-:Y:S01]  /*29a20*/  IADD3 R10, P5, PT, R4, R10, RZ ;  /* 0x0000000a040a7210 */ /* 0x008fe20007fbe0ff */
[----:B--2---:R0:W-:Y:S01]  /*29a30*/  STL [R1+0x140], R86 ;  /* 0x0001405601007387 */ /* 0x0041e20000100800 */
[----:B------:R-:W-:-:S03]  /*29a40*/  IMAD.X R8, R55, 0x1, R8, P6 ;  /* 0x0000000137087824 */ /* 0x000fc600030e0608 */
        /* <DEDUP_REMOVED lines=8> */
[----:B------:R-:W-:Y:S02]  /*29ad0*/  @P1 IMAD.MOV.U32 R9, RZ, RZ, R93 ;  /* 0x000000ffff091224 */ /* 0x000fe400078e005d */
[----:B0-----:R-:W4:Y:S04]  /*29ae0*/  LDL.LU R93, [R1+0xb0c] ;  /* 0x000b0c00015d7983 */ /* 0x001f280000300800 */
[----:B------:R-:W2:Y:S04]  /*29af0*/  LDL.LU R91, [R1+0xb18] ;  /* 0x000b1800015b7983 */ /* 0x000ea80000300800 */
        /* <DEDUP_REMOVED lines=58> */
[----:B-1----:R-:W4:Y:S01]  /*29ea0*/  LDL.LU R11, [R1+0xb2c] ;  /* 0x000b2c00010b7983 */ /* 0x002f220000300800 */
[----:B------:R-:W-:-:S03]  /*29eb0*/  ISETP.GT.AND P1, PT, R12, 0x27, PT ;  /* 0x000000270c00780c */ /* 0x000fc60003f24270 */
[----:B------:R-:W-:Y:S04]  /*29ec0*/  STL [R1+0xb28], R47 ;  /* 0x000b282f01007387 */ /* 0x000fe80000100800 */
[----:B------:R-:W4:Y:S01]  /*29ed0*/  LDL.LU R91, [R1+0xb38] ;  /* 0x000b3800015b7983 */ /* 0x000f220000300800 */
[----:B------:R-:W-:Y:S01]  /*29ee0*/  PRMT R88, RZ, 0x7610, R88 ;  /* 0x00007610ff587816 */ /* 0x000fe20000000058 */
[C---:B------:R-:W-:Y:S01]  /*29ef0*/  IMAD.X R86, R55.reuse, 0x1, R86, P5 ;  /* 0x0000000137567824 */ /* 0x040fe200028e0656 */
        /* <DEDUP_REMOVED lines=9> */
[----:B0-----:R-:W-:Y:S02]  /*29f90*/  @P1 IMAD.MOV.U32 R8, RZ, RZ, R47 ;  /* 0x000000ffff081224 */ /* 0x001fe400078e002f */
[----:B------:R-:W-:-:S05]  /*29fa0*/  @P1 IMAD.MOV.U32 R9, RZ, RZ, R86 ;  /* 0x000000ffff091224 */ /* 0x000fca00078e0056 */
[----:B------:R0:W3:Y:S01]  /*29fb0*/  @P1 LDG.E.U8 R70, desc[UR18][R8.64] ;  /* 0x0000001208461981 */ /* 0x0000e2000c1e1100 */
[----:B----4-:R-:W-:Y:S02]  /*29fc0*/  IADD3 R10, P5, PT, R4, R10, RZ ;  /* 0x0000000a040a7210 */ /* 0x010fe40007fbe0ff */
[----:B------:R-:W-:Y:S01]  /*29fd0*/  ISETP.GT.AND P3, PT, R12, 0x28, PT ;  /* 0x000000280c00780c */ /* 0x000fe20003f64270 */
[----:B------:R-:W-:Y:S02]  /*29fe0*/  STL [R1+0xb24], R86 ;  /* 0x000b245601007387 */ /* 0x000fe40000100800 */
[----:B------:R-:W-:Y:S02]  /*29ff0*/  IMAD.X R11, R55, 0x1, R11, P5 ;  /* 0x00000001370b7824 */ /* 0x000fe400028e060b */
[----:B------:R-:W4:Y:S01]  /*2a000*/  LDL.LU R47, [R1+0xb3c] ;  /* 0x000b3c00012f7983 */ /* 0x000f220000300800 */
[----:B------:R-:W-:-:S03]  /*2a010*/  IADD3 R91, P6, PT, R4, R91, RZ ;  /* 0x0000005b045b7210 */ /* 0x000fc60007fde0ff */
[----:B------:R-:W-:Y:S01]  /*2a020*/  STL [R1+0xb30], R10 ;  /* 0x000b300a01007387 */ /* 0x000fe20000100800 */
[----:B0-----:R-:W-:-:S06]  /*2a030*/  PRMT R8, RZ, 0x7610, R8 ;  /* 0x00007610ff087816 */ /* 0x001fcc0000000008 */
[----:B------:R0:W4:Y:S01]  /*2a040*/  @P3 LDG.E.U8 R8, desc[UR18][R10.64] ;  /* 0x000000120a083981 */ /* 0x000122000c1e1100 */
[----:B--2---:R-:W-:-:S03]  /*2a050*/  IADD3 R90, P5, PT, R4, R90, RZ ;  /* 0x0000005a045a7210 */ /* 0x004fc60007fbe0ff */
[----:B---3--:R1:W-:Y:S04]  /*2a060*/  STL [R1+0x128], R88 ;  /* 0x0001285801007387 */ /* 0x0083e80000100800 */
[----:B-1----:R-:W2:Y:S04]  /*2a070*/  LDL.LU R88, [R1+0xb48] ;  /* 0x000b480001587983 */ /* 0x002ea80000300800 */
[----:B------:R-:W-:Y:S04]  /*2a080*/  STL [R1+0xb2c], R11 ;  /* 0x000b2c0b01007387 */ /* 0x000fe80000100800 */
[----:B------:R1:W-:Y:S04]  /*2a090*/  STL [R1+0x124], R70 ;  /* 0x0001244601007387 */ /* 0x0003e80000100800 */
[----:B-1----:R-:W3:Y:S04]  /*2a0a0*/  LDL.LU R70, [R1+0xb50] ;  /* 0x000b500001467983 */ /* 0x002ee80000300800 */
[----:B------:R1:W-:Y:S04]  /*2a0b0*/  STL [R1+0xb38], R91 ;  /* 0x000b385b01007387 */ /* 0x0003e80000100800 */
[----:B------:R-:W2:Y:S04]  /*2a0c0*/  LDL.LU R86, [R1+0xb58] ;  /* 0x000b580001567983 */ /* 0x000ea80000300800 */
[----:B------:R-:W-:Y:S04]  /*2a0d0*/  STL [R1+0xb40], R90 ;  /* 0x000b405a01007387 */ /* 0x000fe80000100800 */
[----:B------:R-:W2:Y:S01]  /*2a0e0*/  LDL.LU R11, [R1+0xb34] ;  /* 0x000b3400010b7983 */ /* 0x000ea20000300800 */
[----:B------:R-:W-:-:S02]  /*2a0f0*/  ISETP.GT.AND P4, PT, R12, 0x29, PT ;  /* 0x000000290c00780c */ /* 0x000fc40003f84270 */
        /* <DEDUP_REMOVED lines=22> */
[----:B0-----:R-:W4:Y:S01]  /*2a260*/  LDL.LU R88, [R1+0xb60] ;  /* 0x000b600001587983 */ /* 0x001f220000300800 */
[----:B------:R-:W-:Y:S02]  /*2a270*/  PRMT R81, RZ, 0x7610, R81 ;  /* 0x00007610ff517816 */ /* 0x000fe40000000051 */
[----:B---3--:R-:W-:Y:S01]  /*2a280*/  IADD3 R70, P6, PT, R4, R70, RZ ;  /* 0x0000004604467210 */ /* 0x008fe20007fde0ff */
[----:B--2---:R-:W-:-:S06]  /*2a290*/  IMAD.X R10, R55, 0x1, R10, P5 ;  /* 0x00000001370a7824 */ /* 0x004fcc00028e060a */
        /* <DEDUP_REMOVED lines=10> */
[----:B0-----:R-:W3:Y:S04]  /*2a340*/  LDL.LU R70, [R1+0xb68] ;  /* 0x000b680001467983 */ /* 0x001ee80000300800 */
[----:B------:R-:W-:Y:S01]  /*2a350*/  STL [R1+0xb58], R86 ;  /* 0x000b585601007387 */ /* 0x000fe20000100800 */
[----:B----4-:R-:W-:-:S03]  /*2a360*/  PRMT R91, RZ, 0x7610, R91 ;  /* 0x00007610ff5b7816 */ /* 0x010fc6000000005b */
        /* <DEDUP_REMOVED lines=21> */
[----:B------:R-:W3:Y:S01]  /*2a4c0*/  LDL.LU R86, [R1+0xb6c] ;  /* 0x000b6c0001567983 */ /* 0x000ee20000300800 */
[----:B------:R-:W-:Y:S02]  /*2a4d0*/  PRMT R83, RZ, 0x7610, R83 ;  /* 0x00007610ff537816 */ /* 0x000fe40000000053 */
[----:B------:R-:W-:Y:S01]  /*2a4e0*/  IADD3 R70, P6, PT, R4, R70, RZ ;  /* 0x0000004604467210 */ /* 0x000fe20007fde0ff */
[----:B------:R-:W-:Y:S04]  /*2a4f0*/  STL [R1+0xb60], R88 ;  /* 0x000b605801007387 */ /* 0x000fe80000100800 */
[----:B----4-:R0:W-:Y:S02]  /*2a500*/  STL [R1+0x110], R2 ;  /* 0x0001100201007387 */ /* 0x0101e40000100800 */
[----:B------:R-:W-:-:S02]  /*2a510*/  @P3 IMAD.MOV.U32 R10, RZ, RZ, R88 ;  /* 0x000000ffff0a3224 */ /* 0x000fc400078e0058 */
[----:B0-----:R-:W4:Y:S01]  /*2a520*/  LDL.LU R2, [R1+0xb78] ;  /* 0x000b780001027983 */ /* 0x001f220000300800 */
        /* <DEDUP_REMOVED lines=8> */
[----:B-1----:R-:W4:Y:S04]  /*2a5b0*/  LDL.LU R70, [R1+0xb74] ;  /* 0x000b740001467983 */ /* 0x002f280000300800 */
[----:B------:R-:W-:Y:S04]  /*2a5c0*/  STL [R1+0xb70], R81 ;  /* 0x000b705101007387 */ /* 0x000fe80000100800 */
[----:B------:R-:W4:Y:S01]  /*2a5d0*/  LDL.LU R88, [R1+0xb80] ;  /* 0x000b800001587983 */ /* 0x000f220000300800 */
        /* <DEDUP_REMOVED lines=9> */
[C---:B------:R-:W-:Y:S02]  /*2a670*/  ISETP.GT.AND P1, PT, R12.reuse, 0x30, PT ;  /* 0x000000300c00780c */ /* 0x040fe40003f24270 */
[----:B------:R-:W-:Y:S01]  /*2a680*/  ISETP.GT.AND P3, PT, R12, 0x31, PT ;  /* 0x000000310c00780c */ /* 0x000fe20003f64270 */
[C---:B------:R-:W-:Y:S01]  /*2a690*/  IMAD.X R86, R55.reuse, 0x1, R86, P5 ;  /* 0x0000000137567824 */ /* 0x040fe200028e0656 */
[----:B----4-:R-:W-:Y:S02]  /*2a6a0*/  IADD3 R2, P5, PT, R4, R2, RZ ;  /* 0x0000000204027210 */ /* 0x010fe40007fbe0ff */
[----:B------:R-:W-:Y:S02]  /*2a6b0*/  PRMT R9, RZ, 0x7610, R9 ;  /* 0x00007610ff097816 */ /* 0x000fe40000000009 */
[----:B------:R-:W-:Y:S01]  /*2a6c0*/  STL [R1+0xb6c], R86 ;  /* 0x000b6c5601007387 */ /* 0x000fe20000100800 */
[----:B------:R-:W-:-:S04]  /*2a6d0*/  IMAD.X R70, R55, 0x1, R70, P5 ;  /* 0x0000000137467824 */ /* 0x000fc800028e0646 */
[----:B0-----:R-:W-:Y:S02]  /*2a6e0*/  @P1 IMAD.MOV.U32 R10, RZ, RZ, R81 ;  /* 0x000000ffff0a1224 */ /* 0x001fe400078e0051 */
[----:B------:R-:W-:Y:S01]  /*2a6f0*/  @P1 IMAD.MOV.U32 R11, RZ, RZ, R86 ;  /* 0x000000ffff0b1224 */ /* 0x000fe200078e0056 */
[----:B------:R-:W-:Y:S02]  /*2a700*/  IADD3 R88, P6, PT, R4, R88, RZ ;  /* 0x0000005804587210 */ /* 0x000fe40007fde0ff */
[----:B------:R-:W-:Y:S02]  /*2a710*/  PRMT R67, RZ, 0x7610, R67 ;  /* 0x00007610ff437816 */ /* 0x000fe40000000043 */
[----:B------:R0:W4:Y:S02]  /*2a720*/  @P1 LDG.E.U8 R9, desc[UR18][R10.64] ;  /* 0x000000120a091981 */ /* 0x000124000c1e1100 */
[----:B0-----:R-:W-:Y:S02]  /*2a730*/  @P3 IMAD.MOV.U32 R10, RZ, RZ, R2 ;  /* 0x000000ffff0a3224 */ /* 0x001fe400078e0002 */
[----:B------:R-:W-:-:S05]  /*2a740*/  @P3 IMAD.MOV.U32 R11, RZ, RZ, R70 ;  /* 0x000000ffff0b3224 */ /* 0x000fca00078e0046 */
[----:B------:R0:W4:Y:S01]  /*2a750*/  @P3 LDG.E.U8 R67, desc[UR18][R10.64] ;  /* 0x000000120a433981 */ /* 0x000122000c1e1100 */
[----:B--2---:R-:W-:-:S03]  /*2a760*/  IADD3 R83, P5, PT, R4, R83, RZ ;  /* 0x0000005304537210 */ /* 0x004fc60007fbe0ff */
[----:B---3--:R1:W-:Y:S04]  /*2a770*/  STL [R1+0x108], R89 ;  /* 0x0001085901007387 */ /* 0x0083e80000100800 */
[----:B-1----:R-:W2:Y:S04]  /*2a780*/  LDL.LU R89, [R1+0x158c] ;  /* 0x00158c0001597983 */ /* 0x002ea80000300800 */
[----:B------:R-:W3:Y:S04]  /*2a790*/  LDL.LU R86, [R1+0xb84] ;  /* 0x000b840001567983 */ /* 0x000ee80000300800 */
[----:B------:R-:W2:Y:S04]  /*2a7a0*/  LDL.LU R81, [R1+0xb90] ;  /* 0x000b900001517983 */ /* 0x000ea80000300800 */
[----:B------:R1:W-:Y:S04]  /*2a7b0*/  STL [R1+0xb78], R2 ;  /* 0x000b780201007387 */ /* 0x0003e80000100800 */
[----:B------:R0:W-:Y:S04]  /*2a7c0*/  STL [R1+0xb74], R70 ;  /* 0x000b744601007387 */ /* 0x0001e80000100800 */
[----:B-1----:R-:W2:Y:S04]  /*2a7d0*/  LDL.LU R2, [R1+0xb98] ;  /* 0x000b980001027983 */ /* 0x002ea80000300800 */
[----:B------:R1:W-:Y:S04]  /*2a7e0*/  STL [R1+0xb80], R88 ;  /* 0x000b805801007387 */ /* 0x0003e80000100800 */
[----:B0-----:R-:W2:Y:S04]  /*2a7f0*/  LDL.LU R70, [R1+0xba0] ;  /* 0x000ba00001467983 */ /* 0x001ea80000300800 */
[----:B------:R-:W-:Y:S04]  /*2a800*/  STL [R1+0xb88], R83 ;  /* 0x000b885301007387 */ /* 0x000fe80000100800 */
[----:B------:R-:W2:Y:S01]  /*2a810*/  LDL.LU R11, [R1+0xb7c] ;  /* 0x000b7c00010b7983 */ /* 0x000ea20000300800 */
[----:B------:R-:W-:-:S02]  /*2a820*/  ISETP.GT.AND P4, PT, R12, 0x32, PT ;  /* 0x000000320c00780c */ /* 0x000fc40003f84270 */
[----:B------:R-:W-:Y:S02]  /*2a830*/  ISETP.GT.AND P1, PT, R12, 0x33, PT ;  /* 0x000000330c00780c */ /* 0x000fe40003f24270 */
[----:B------:R-:W-:Y:S02]  /*2a840*/  PRMT R87, RZ, 0x7610, R87 ;  /* 0x00007610ff577816 */ /* 0x000fe40000000057 */
[----:B------:R-:W-:-:S07]  /*2a850*/  PRMT R85, RZ, 0x7610, R85 ;  /* 0x00007610ff557816 */ /* 0x000fce0000000055 */
[----:B------:R-:W-:Y:S02]  /*2a860*/  @P4 IMAD.MOV.U32 R10, RZ, RZ, R88 ;  /* 0x000000ffff0a4224 */ /* 0x000fe400078e0058 */
[C---:B---3--:R-:W-:Y:S02]  /*2a870*/  IMAD.X R86, R55.reuse, 0x1, R86, P5 ;  /* 0x0000000137567824 */ /* 0x048fe400028e0656 */
[----:B--2---:R-:W-:-:S05]  /*2a880*/  IMAD.X R11, R55, 0x1, R11, P6 ;  /* 0x00000001370b7824 */ /* 0x004fca00030e060b */
[----:B------:R0:W-:Y:S04]  /*2a890*/  STL [R1+0xb7c], R11 ;  /* 0x000b7c0b01007387 */ /* 0x0001e80000100800 */
[----:B------:R0:W2:Y:S01]  /*2a8a0*/  @P4 LDG.E.U8 R87, desc[UR18][R10.64] ;  /* 0x000000120a574981 */ /* 0x0000a2000c1e1100 */
[----:B------:R-:W-:-:S03]  /*2a8b0*/  IADD3 R81, P5, PT, R4, R81, RZ ;  /* 0x0000005104517210 */ /* 0x000fc60007fbe0ff */
[----:B-1----:R-:W3:Y:S01]  /*2a8c0*/  LDL.LU R88, [R1+0x1588] ;  /* 0x0015880001587983 */ /* 0x002ee20000300800 */
[----:B0-----:R-:W-:Y:S02]  /*2a8d0*/  IMAD.MOV.U32 R11, RZ, RZ, R86 ;  /* 0x000000ffff0b7224 */ /* 0x001fe400078e0056 */
[----:B------:R-:W-:-:S05]  /*2a8e0*/  @P1 IMAD.MOV.U32 R10, RZ, RZ, R83 ;  /* 0x000000ffff0a1224 */ /* 0x000fca00078e0053 */
[----:B------:R-:W3:Y:S04]  /*2a8f0*/  @P1 LDG.E.U8 R85, desc[UR18][R10.64] ;  /* 0x000000120a551981 */ /* 0x000ee8000c1e1100 */
[----:B------:R-:W-:Y:S04]  /*2a900*/  STL [R1+0xb84], R86 ;  /* 0x000b845601007387 */ /* 0x000fe80000100800 */
[----:B--2---:R0:W-:Y:S04]  /*2a910*/  STL [R1+0x100], R87 ;  /* 0x0001005701007387 */ /* 0x0041e80000100800 */
[----:B0-----:R-:W2:Y:S04]  /*2a920*/  LDL.LU R87, [R1+0x1584] ;  /* 0x0015840001577983 */ /* 0x001ea80000300800 */
[----:B------:R-:W2:Y:S04]  /*2a930*/  LDL.LU R86, [R1+0x1580] ;  /* 0x0015800001567983 */ /* 0x000ea80000300800 */
[----:B------:R-:W2:Y:S04]  /*2a940*/  LDL.LU R83, [R1+0xb9c] ;  /* 0x000b9c0001537983 */ /* 0x000ea80000300800 */
[----:B---3--:R0:W-:Y:S04]  /*2a950*/  STL [R1+0xfc], R85 ;  /* 0x0000fc5501007387 */ /* 0x0081e80000100800 */
[----:B0-----:R-:W3:Y:S04]  /*2a960*/  LDL.LU R85, [R1+0x157c] ;  /* 0x00157c0001557983 */ /* 0x001ee80000300800 */
        /* <DEDUP_REMOVED lines=14> */
[----:B------:R-:W3:Y:S01]  /*2aa50*/  LDL.LU R10, [R1+0xb94] ;  /* 0x000b9400010a7983 */ /* 0x000ee20000300800 */
[----:B------:R-:W-:Y:S01]  /*2aa60*/  ISETP.GT.AND P4, PT, R12, 0x35, PT ;  /* 0x000000350c00780c */ /* 0x000fe20003f84270 */
[----:B0-----:R-:W-:Y:S01]  /*2aa70*/  IMAD.MOV.U32 R11, RZ, RZ, R2 ;  /* 0x000000ffff0b7224 */ /* 0x001fe200078e0002 */
[----:B------:R-:W-:-:S02]  /*2aa80*/  IADD3 R70, P5, PT, R4, R70, RZ ;  /* 0x0000004604467210 */ /* 0x000fc40007fbe0ff */
[----:B------:R-:W-:Y:S02]  /*2aa90*/  ISETP.GT.AND P1, PT, R12, 0x36, PT ;  /* 0x000000360c00780c */ /* 0x000fe40003f24270 */
[----:B------:R-:W-:Y:S01]  /*2aaa0*/  PRMT R84, RZ, 0x7610, R84 ;  /* 0x00007610ff547816 */ /* 0x000fe20000000054 */
[C---:B------:R-:W-:Y:S01]  /*2aab0*/  IMAD.X R83, R55.reuse, 0x1, R83, P5 ;  /* 0x0000000137537824 */ /* 0x040fe200028e0653 */
[----:B------:R-:W-:Y:S01]  /*2aac0*/  PRMT R82, RZ, 0x7610, R82 ;  /* 0x00007610ff527816 */ /* 0x000fe20000000052 */
[----:B--2---:R0:W-:Y:S01]  /*2aad0*/  STL [R1+0xf8], R5 ;  /* 0x0000f80501007387 */ /* 0x0041e20000100800 */
[----:B---3--:R-:W-:-:S03]  /*2aae0*/  IMAD.X R10, R55, 0x1, R10, P6 ;  /* 0x00000001370a7824 */ /* 0x008fc600030e060a */
[----:B0-----:R-:W2:Y:S02]  /*2aaf0*/  LDL.LU R5, [R1+0xbb0] ;  /* 0x000bb00001057983 */ /* 0x001ea40000300800 */
[-C--:B------:R-:W-:Y:S02]  /*2ab00*/  @P4 LOP3.LUT R11, R11, R10.reuse, RZ, 0x3c, !PT ;  /* 0x0000000a0b0b4212 */ /* 0x080fe400078e3cff */
[----:B------:R-:W-:Y:S04]  /*2ab10*/  STL [R1+0xba0], R70 ;  /* 0x000ba04601007387 */ /* 0x000fe80000100800 */
[----:B------:R-:W3:Y:S04]  /*2ab20*/  LDL.LU R2, [R1+0xbb8] ;  /* 0x000bb80001027983 */ /* 0x000ee80000300800 */
[----:B------:R0:W-:Y:S02]  /*2ab30*/  STL [R1+0xb94], R10 ;  /* 0x000b940a01007387 */ /* 0x0001e40000100800 */
[----:B0-----:R-:W-:-:S04]  /*2ab40*/  @P4 LOP3.LUT R10, R11, R10, RZ, 0x3c, !PT ;  /* 0x0000000a0b0a4212 */ /* 0x001fc800078e3cff */
[----:B------:R-:W-:-:S05]  /*2ab50*/  @P4 LOP3.LUT R11, R11, R10, RZ, 0x3c, !PT ;  /* 0x0000000a0b0b4212 */ /* 0x000fca00078e3cff */
[----:B------:R0:W2:Y:S02]  /*2ab60*/  @P4 LDG.E.U8 R84, desc[UR18][R10.64] ;  /* 0x000000120a544981 */ /* 0x0000a4000c1e1100 */
[----:B0-----:R-:W-:Y:S02]  /*2ab70*/  IMAD.MOV.U32 R11, RZ, RZ, R83 ;  /* 0x000000ffff0b7224 */ /* 0x001fe400078e0053 */
[----:B------:R-:W-:-:S05]  /*2ab80*/  @P1 IMAD.MOV.U32 R10, RZ, RZ, R70 ;  /* 0x000000ffff0a1224 */ /* 0x000fca00078e0046 */
[----:B------:R-:W3:Y:S01]  /*2ab90*/  @P1 LDG.E.U8 R82, desc[UR18][R10.64] ;  /* 0x000000120a521981 */ /* 0x000ee2000c1e1100 */
[----:B------:R-:W-:-:S03]  /*2aba0*/  IADD3 R81, P5, PT, R4, R81, RZ ;  /* 0x0000005104517210 */ /* 0x000fc60007fbe0ff */
        /* <DEDUP_REMOVED lines=30> */
[----:B------:R-:W-:Y:S02]  /*2ad90*/  PRMT R65, RZ, 0x7610, R65 ;  /* 0x00007610ff417816 */ /* 0x000fe40000000041 */
[----:B---3--:R-:W-:Y:S01]  /*2ada0*/  IADD3 R81, P5, PT, R4, R81, RZ ;  /* 0x0000005104517210 */ /* 0x008fe20007fbe0ff */
[----:B--2---:R0:W-:Y:S01]  /*2adb0*/  STL [R1+0xec], R54 ;  /* 0x0000ec3601007387 */ /* 0x0041e20000100800 */
[----:B----4-:R-:W-:-:S03]  /*2adc0*/  IMAD.X R10, R55, 0x1, R10, P6 ;  /* 0x00000001370a7824 */ /* 0x010fc600030e060a */
        /* <DEDUP_REMOVED lines=64> */
[----:B------:R-:W-:Y:S04]  /*2b1d0*/  STL [R1+0xbe0], R5 ;  /* 0x000be00501007387 */ /* 0x000fe80000100800 */
[----:B------:R-:W4:Y:S01]  /*2b1e0*/  LDL.LU R10, [R1+0xbdc] ;  /* 0x000bdc00010a7983 */ /* 0x000f220000300800 */
[----:B------:R-:W-:Y:S01]  /*2b1f0*/  ISETP.GT.AND P4, PT, R12, 0x3e, PT ;  /* 0x0000003e0c00780c */ /* 0x000fe20003f84270 */
[----:B0-----:R-:W-:Y:S01]  /*2b200*/  IMAD.MOV.U32 R11, RZ, RZ, R5 ;  /* 0x000000ffff0b7224 */ /* 0x001fe200078e0005 */
[----:B------:R-:W-:-:S02]  /*2b210*/  IADD3 R6, P5, PT, R4, R6, RZ ;  /* 0x0000000604067210 */ /* 0x000fc40007fbe0ff */
[----:B------:R-:W-:Y:S02]  /*2b220*/  ISETP.GT.AND P1, PT, R12, 0x3f, PT ;  /* 0x0000003f0c00780c */ /* 0x000fe40003f24270 */
[----:B------:R-:W-:Y:S01]  /*2b230*/  PRMT R3, RZ, 0x7610, R3 ;  /* 0x00007610ff037816 */ /* 0x000fe20000000003 */
[C---:B---3--:R-:W-:Y:S01]  /*2b240*/  IMAD.X R54, R55.reuse, 0x1, R54, P5 ;  /* 0x0000000137367824 */ /* 0x048fe200028e0636 */
[----:B------:R-:W-:Y:S01]  /*2b250*/  PRMT R62, RZ, 0x7610, R62 ;  /* 0x00007610ff3e7816 */ /* 0x000fe2000000003e */
[----:B--2---:R0:W-:Y:S01]  /*2b260*/  STL [R1+0xd4], R43 ;  /* 0x0000d42b01007387 */ /* 0x0041e20000100800 */
[----:B----4-:R-:W-:-:S03]  /*2b270*/  IMAD.X R10, R55, 0x1, R10, P6 ;  /* 0x00000001370a7824 */ /* 0x010fc600030e060a */
[----:B0-----:R-:W2:Y:S04]  /*2b280*/  LDL.LU R43, [R1+0xbec] ;  /* 0x000bec00012b7983 */ /* 0x001ea80000300800 */
[----:B------:R-:W-:Y:S01]  /*2b290*/  STL [R1+0xbe8], R6 ;  /* 0x000be80601007387 */ /* 0x000fe20000100800 */
[----:B------:R-:W-:-:S03]  /*2b2a0*/  @P4 LOP3.LUT R11, R11, R10, RZ, 0x3c, !PT ;  /* 0x0000000a0b0b4212 */ /* 0x000fc600078e3cff */
[----:B------:R-:W3:Y:S04]  /*2b2b0*/  LDL.LU R5, [R1+0xbf8] ;  /* 0x000bf80001057983 */ /* 0x000ee80000300800 */
[----:B------:R-:W4:Y:S04]  /*2b2c0*/  LDL.LU R70, [R1+0xc00] ;  /* 0x000c000001467983 */ /* 0x000f280000300800 */
[----:B------:R0:W-:Y:S02]  /*2b2d0*/  STL [R1+0xbdc], R10 ;  /* 0x000bdc0a01007387 */ /* 0x0001e40000100800 */
[----:B0-----:R-:W-:-:S04]  /*2b2e0*/  @P4 LOP3.LUT R10, R11, R10, RZ, 0x3c, !PT ;  /* 0x0000000a0b0a4212 */ /* 0x001fc800078e3cff */
[----:B------:R-:W-:-:S05]  /*2b2f0*/  @P4 LOP3.LUT R11, R11, R10, RZ, 0x3c, !PT ;  /* 0x0000000a0b0b4212 */ /* 0x000fca00078e3cff */
[----:B------:R0:W4:Y:S02]  /*2b300*/  @P4 LDG.E.U8 R3, desc[UR18][R10.64] ;  /* 0x000000120a034981 */ /* 0x000124000c1e1100 */
[----:B0-----:R-:W-:Y:S02]  /*2b310*/  IMAD.MOV.U32 R11, RZ, RZ, R54 ;  /* 0x000000ffff0b7224 */ /* 0x001fe400078e0036 */
[----:B------:R-:W-:-:S05]  /*2b320*/  @P1 IMAD.MOV.U32 R10, RZ, RZ, R6 ;  /* 0x000000ffff0a1224 */ /* 0x000fca00078e0006 */
[----:B------:R0:W4:Y:S01]  /*2b330*/  @P1 LDG.E.U8 R62, desc[UR18][R10.64] ;  /* 0x000000120a3e1981 */ /* 0x000122000c1e1100 */
[----:B------:R-:W-:Y:S02]  /*2b340*/  ISETP.GT.AND P3, PT, R12, 0x40, PT ;  /* 0x000000400c00780c */ /* 0x000fe40003f64270 */
[----:B------:R-:W-:Y:S01]  /*2b350*/  IADD3 R36, P5, PT, R4, R36, RZ ;  /* 0x0000002404247210 */ /* 0x000fe20007fbe0ff */
[----:B------:R-:W-:Y:S01]  /*2b360*/  STL [R1+0xbe4], R54 ;  /* 0x000be43601007387 */ /* 0x000fe20000100800 */
[----:B------:R-:W-:-:S09]  /*2b370*/  PRMT R61, RZ, 0x7610, R61 ;  /* 0x00007610ff3d7816 */ /* 0x000fd2000000003d */
[----:B0-----:R-:W-:Y:S02]  /*2b380*/  @P3 IMAD.MOV.U32 R10, RZ, RZ, R36 ;  /* 0x000000ffff0a3224 */ /* 0x001fe400078e0024 */
[----:B--2---:R-:W-:-:S04]  /*2b390*/  IMAD.X R43, R55, 0x1, R43, P5 ;  /* 0x00000001372b7824 */ /* 0x004fc800028e062b */
[----:B------:R-:W-:Y:S01]  /*2b3a0*/  @P3 IMAD.MOV.U32 R11, RZ, RZ, R43 ;  /* 0x000000ffff0b3224 */ /* 0x000fe200078e002b */
[----:B---3--:R-:W-:-:S04]  /*2b3b0*/  IADD3 R5, P6, PT, R4, R5, RZ ;  /* 0x0000000504057210 */ /* 0x008fc80007fde0ff */
[----:B------:R0:W2:Y:S01]  /*2b3c0*/  @P3 LDG.E.U8 R61, desc[UR18][R10.64] ;  /* 0x000000120a3d3981 */ /* 0x0000a2000c1e1100 */
[----:B----4-:R-:W-:-:S03]  /*2b3d0*/  IADD3 R70, P5, PT, R4, R70, RZ ;  /* 0x0000004604467210 */ /* 0x010fc60007fbe0ff */
[----:B------:R1:W-:Y:S04]  /*2b3e0*/  STL [R1+0xd0], R3 ;  /* 0x0000d00301007387 */ /* 0x0003e80000100800 */
[----:B-1----:R-:W3:Y:S04]  /*2b3f0*/  LDL.LU R3, [R1+0x1560] ;  /* 0x0015600001037983 */ /* 0x002ee80000300800 */
[----:B------:R-:W4:Y:S04]  /*2b400*/  LDL.LU R54, [R1+0x155c] ;  /* 0x00155c0001367983 */ /* 0x000f280000300800 */
[----:B------:R-:W2:Y:S04]  /*2b410*/  LDL.LU R6, [R1+0xbfc] ;  /* 0x000bfc0001067983 */ /* 0x000ea80000300800 */
[----:B------:R-:W-:Y:S04]  /*2b420*/  STL [R1+0xbf0], R36 ;  /* 0x000bf02401007387 */ /* 0x000fe80000100800 */
[----:B------:R1:W-:Y:S04]  /*2b430*/  STL [R1+0xcc], R62 ;  /* 0x0000cc3e01007387 */ /* 0x0003e80000100800 */
[----:B-1----:R-:W3:Y:S04]  /*2b440*/  LDL.LU R62, [R1+0xc08] ;  /* 0x000c0800013e7983 */ /* 0x002ee80000300800 */
[----:B------:R1:W-:Y:S04]  /*2b450*/  STL [R1+0xbec], R43 ;  /* 0x000bec2b01007387 */ /* 0x0003e80000100800 */
[----:B------:R-:W3:Y:S04]  /*2b460*/  LDL.LU R36, [R1+0xc10] ;  /* 0x000c100001247983 */ /* 0x000ee80000300800 */
[----:B------:R0:W-:Y:S04]  /*2b470*/  STL [R1+0xbf8], R5 ;  /* 0x000bf80501007387 */ /* 0x0001e80000100800 */
[----:B-1----:R-:W3:Y:S04]  /*2b480*/  LDL.LU R43, [R1+0xc18] ;  /* 0x000c1800012b7983 */ /* 0x002ee80000300800 */
[----:B------:R-:W-:Y:S04]  /*2b490*/  STL [R1+0xc00], R70 ;  /* 0x000c004601007387 */ /* 0x000fe80000100800 */
[----:B------:R-:W3:Y:S01]  /*2b4a0*/  LDL.LU R11, [R1+0xbf4] ;  /* 0x000bf400010b7983 */ /* 0x000ee20000300800 */
[----:B------:R-:W-:-:S02]  /*2b4b0*/  ISETP.GT.AND P4, PT, R12, 0x41, PT ;  /* 0x000000410c00780c */ /* 0x000fc40003f84270 */
[----:B------:R-:W-:Y:S02]  /*2b4c0*/  ISETP.GT.AND P1, PT, R12, 0x42, PT ;  /* 0x000000420c00780c */ /* 0x000fe40003f24270 */
[----:B------:R-:W-:Y:S02]  /*2b4d0*/  PRMT R63, RZ, 0x7610, R63 ;  /* 0x00007610ff3f7816 */ /* 0x000fe4000000003f */
[----:B------:R-:W-:-:S07]  /*2b4e0*/  PRMT R78, RZ, 0x7610, R78 ;  /* 0x00007610ff4e7816 */ /* 0x000fce000000004e */
[----:B0-----:R-:W-:Y:S02]  /*2b4f0*/  @P4 IMAD.MOV.U32 R10, RZ, RZ, R5 ;  /* 0x000000ffff0a4224 */ /* 0x001fe400078e0005 */
[C---:B--2---:R-:W-:Y:S02]  /*2b500*/  IMAD.X R6, R55.reuse, 0x1, R6, P5 ;  /* 0x0000000137067824 */ /* 0x044fe400028e0606 */
[----:B---3--:R-:W-:-:S05]  /*2b510*/  IMAD.X R11, R55, 0x1, R11, P6 ;  /* 0x00000001370b7824 */ /* 0x008fca00030e060b */
[----:B------:R0:W-:Y:S04]  /*2b520*/  STL [R1+0xbf4], R11 ;  /* 0x000bf40b01007387 */ /* 0x0001e80000100800 */
[----:B------:R0:W2:Y:S01]  /*2b530*/  @P4 LDG.E.U8 R63, desc[UR18][R10.64] ;  /* 0x000000120a3f4981 */ /* 0x0000a2000c1e1100 */
[----:B------:R-:W-:-:S03]  /*2b540*/  IADD3 R62, P5, PT, R4, R62, RZ ;  /* 0x0000003e043e7210 */ /* 0x000fc60007fbe0ff */
[----:B------:R-:W3:Y:S01]  /*2b550*/  LDL.LU R5, [R1+0x1558] ;  /* 0x0015580001057983 */ /* 0x000ee20000300800 */
        /* <DEDUP_REMOVED lines=43> */
[----:B------:R-:W2:Y:S04]  /*2b810*/  @P1 LDG.E.U8 R24, desc[UR18][R10.64] ;  /* 0x000000120a181981 */ /* 0x000ea8000c1e1100 */
[----:B---3--:R0:W-:Y:S04]  /*2b820*/  STL [R1+0xb8], R74 ;  /* 0x0000b84a01007387 */ /* 0x0081e80000100800 */
[----:B0-----:R-:W3:Y:S04]  /*2b830*/  LDL.LU R74, [R1+0x154c] ;  /* 0x00154c00014a7983 */ /* 0x001ee80000300800 */
[----:B------:R-:W3:Y:S04]  /*2b840*/  LDL.LU R70, [R1+0x1548] ;  /* 0x0015480001467983 */ /* 0x000ee80000300800 */
[----:B------:R-:W3:Y:S01]  /*2b850*/  LDL.LU R11, [R1+0xc1c] ;  /* 0x000c1c00010b7983 */ /* 0x000ee20000300800 */
[----:B------:R-:W-:-:S02]  /*2b860*/  ISETP.GT.AND P3, PT, R12, 0x46, PT ;  /* 0x000000460c00780c */ /* 0x000fc40003f64270 */
[C---:B------:R-:W-:Y:S01]  /*2b870*/  IADD3 R62, P5, PT, R4.reuse, R62, RZ ;  /* 0x0000003e043e7210 */ /* 0x040fe20007fbe0ff */
[----:B------:R-:W3:Y:S01]  /*2b880*/  LDL.LU R43, [R1+0xc2c] ;  /* 0x000c2c00012b7983 */ /* 0x000ee20000300800 */
[----:B------:R-:W-:Y:S02]  /*2b890*/  PRMT R40, RZ, 0x7610, R40 ;  /* 0x00007610ff287816 */ /* 0x000fe40000000028 */
[----:B----4-:R-:W-:Y:S01]  /*2b8a0*/  IADD3 R36, P6, PT, R4, R36, RZ ;  /* 0x0000002404247210 */ /* 0x010fe20007fde0ff */
[----:B------:R-:W-:Y:S04]  /*2b8b0*/  STL [R1+0xc20], R62 ;  /* 0x000c203e01007387 */ /* 0x000fe80000100800 */
[----:B--2---:R0:W-:Y:S02]  /*2b8c0*/  STL [R1+0xb4], R24 ;  /* 0x0000b41801007387 */ /* 0x0041e40000100800 */
[----:B------:R-:W-:-:S02]  /*2b8d0*/  @P3 IMAD.MOV.U32 R10, RZ, RZ, R62 ;  /* 0x000000ffff0a3224 */ /* 0x000fc400078e003e */
[----:B0-----:R-:W2:Y:S01]  /*2b8e0*/  LDL.LU R24, [R1+0xc38] ;  /* 0x000c380001187983 */ /* 0x001ea20000300800 */
[----:B---3--:R-:W-:-:S05]  /*2b8f0*/  IMAD.X R11, R55, 0x1, R11, P5 ;  /* 0x00000001370b7824 */ /* 0x008fca00028e060b */
[----:B------:R0:W-:Y:S04]  /*2b900*/  STL [R1+0xc1c], R11 ;  /* 0x000c1c0b01007387 */ /* 0x0001e80000100800 */
[----:B------:R0:W3:Y:S04]  /*2b910*/  @P3 LDG.E.U8 R40, desc[UR18][R10.64] ;  /* 0x000000120a283981 */ /* 0x0000e8000c1e1100 */
[----:B------:R1:W-:Y:S04]  /*2b920*/  STL [R1+0xc28], R36 ;  /* 0x000c282401007387 */ /* 0x0003e80000100800 */
[----:B------:R-:W4:Y:S01]  /*2b930*/  LDL.LU R10, [R1+0xc24] ;  /* 0x000c2400010a7983 */ /* 0x000f220000300800 */
[----:B------:R-:W-:Y:S01]  /*2b940*/  ISETP.GT.AND P4, PT, R12, 0x47, PT ;  /* 0x000000470c00780c */ /* 0x000fe20003f84270 */
[----:B0-----:R-:W-:Y:S01]  /*2b950*/  IMAD.MOV.U32 R11, RZ, RZ, R36 ;  /* 0x000000ffff0b7224 */ /* 0x001fe200078e0024 */
[----:B------:R-:W-:Y:S01]  /*2b960*/  IADD3 R38, P5, PT, R4, R38, RZ ;  /* 0x0000002604267210 */ /* 0x000fe20007fbe0ff */
[----:B-1----:R-:W2:Y:S04]  /*2b970*/  LDL.LU R36, [R1+0xc34] ;  /* 0x000c340001247983 */ /* 0x002ea80000300800 */
[----:B------:R-:W-:Y:S04]  /*2b980*/  STL [R1+0xc30], R38 ;  /* 0x000c302601007387 */ /* 0x000fe80000100800 */
[----:B------:R-:W2:Y:S01]  /*2b990*/  LDL.LU R62, [R1+0xc40] ;  /* 0x000c4000013e7983 */ /* 0x000ea20000300800 */
[----:B------:R-:W-:-:S03]  /*2b9a0*/  PRMT R66, RZ, 0x7610, R66 ;  /* 0x00007610ff427816 */ /* 0x000fc60000000042 */
[----:B---3--:R0:W-:Y:S01]  /*2b9b0*/  STL [R1+0xb0], R40 ;  /* 0x0000b02801007387 */ /* 0x0081e20000100800 */
[----:B----4-:R-:W-:-:S03]  /*2b9c0*/  IMAD.X R10, R55, 0x1, R10, P6 ;  /* 0x00000001370a7824 */ /* 0x010fc600030e060a */
[----:B0-----:R-:W3:Y:S02]  /*2b9d0*/  LDL.LU R40, [R1+0xc48] ;  /* 0x000c480001287983 */ /* 0x001ee40000300800 */
[-C--:B------:R-:W-:Y:S02]  /*2b9e0*/  @P4 LOP3.LUT R11, R11, R10.reuse, RZ, 0x3c, !PT ;  /* 0x0000000a0b0b4212 */ /* 0x080fe400078e3cff */
[----:B------:R0:W-:Y:S02]  /*2b9f0*/  STL [R1+0xc24], R10 ;  /* 0x000c240a01007387 */ /* 0x0001e40000100800 */
[----:B0-----:R-:W-:-:S04]  /*2ba00*/  @P4 LOP3.LUT R10, R11, R10, RZ, 0x3c, !PT ;  /* 0x0000000a0b0a4212 */ /* 0x001fc800078e3cff */
[----:B------:R-:W-:-:S05]  /*2ba10*/  @P4 LOP3.LUT R11, R11, R10, RZ, 0x3c, !PT ;  /* 0x0000000a0b0b4212 */ /* 0x000fca00078e3cff */
[----:B------:R0:W4:Y:S01]  /*2ba20*/  @P4 LDG.E.U8 R66, desc[UR18][R10.64] ;  /* 0x000000120a424981 */ /* 0x000122000c1e1100 */
[C---:B------:R-:W-:Y:S02]  /*2ba30*/  ISETP.GT.AND P1, PT, R12.reuse, 0x48, PT ;  /* 0x000000480c00780c */ /* 0x040fe40003f24270 */
[----:B------:R-:W-:Y:S01]  /*2ba40*/  ISETP.GT.AND P3, PT, R12, 0x49, PT ;  /* 0x000000490c00780c */ /* 0x000fe20003f64270 */
[C---:B------:R-:W-:Y:S01]  /*2ba50*/  IMAD.X R43, R55.reuse, 0x1, R43, P5 ;  /* 0x00000001372b7824 */ /* 0x040fe200028e062b */
[----:B--2---:R-:W-:Y:S02]  /*2ba60*/  IADD3 R24, P5, PT, R4, R24, RZ ;  /* 0x0000001804187210 */ /* 0x004fe40007fbe0ff */
[----:B------:R-:W-:Y:S02]  /*2ba70*/  PRMT R75, RZ, 0x7610, R75 ;  /* 0x00007610ff4b7816 */ /* 0x000fe4000000004b */
[----:B------:R-:W-:Y:S01]  /*2ba80*/  STL [R1+0xc2c], R43 ;  /* 0x000c2c2b01007387 */ /* 0x000fe20000100800 */
[----:B------:R-:W-:-:S04]  /*2ba90*/  IMAD.X R36, R55, 0x1, R36, P5 ;  /* 0x0000000137247824 */ /* 0x000fc800028e0624 */
[----:B0-----:R-:W-:Y:S02]  /*2baa0*/  @P1 IMAD.MOV.U32 R10, RZ, RZ, R38 ;  /* 0x000000ffff0a1224 */ /* 0x001fe400078e0026 */
[----:B------:R-:W-:Y:S01]  /*2bab0*/  @P1 IMAD.MOV.U32 R11, RZ, RZ, R43 ;  /* 0x000000ffff0b1224 */ /* 0x000fe200078e002b */
[----:B------:R-:W-:Y:S02]  /*2bac0*/  IADD3 R62, P6, PT, R4, R62, RZ ;  /* 0x0000003e043e7210 */ /* 0x000fe40007fde0ff */
[----:B------:R-:W-:Y:S02]  /*2bad0*/  PRMT R59, RZ, 0x7610, R59 ;  /* 0x00007610ff3b7816 */ /* 0x000fe4000000003b */
[----:B------:R0:W2:Y:S02]  /*2bae0*/  @P1 LDG.E.U8 R75, desc[UR18][R10.64] ;  /* 0x000000120a4b1981 */ /* 0x0000a4000c1e1100 */
[----:B0-----:R-:W-:Y:S02]  /*2baf0*/  @P3 IMAD.MOV.U32 R10, RZ, RZ, R24 ;  /* 0x000000ffff0a3224 */ /* 0x001fe400078e0018 */
[----:B------:R-:W-:-:S05]  /*2bb00*/  @P3 IMAD.MOV.U32 R11, RZ, RZ, R36 ;  /* 0x000000ffff0b3224 */ /* 0x000fca00078e0024 */
[----:B------:R0:W2:Y:S01]  /*2bb10*/  @P3 LDG.E.U8 R59, desc[UR18][R10.64] ;  /* 0x000000120a3b3981 */ /* 0x0000a2000c1e1100 */
[----:B---3--:R-:W-:-:S03]  /*2bb20*/  IADD3 R40, P5, PT, R4, R40, RZ ;  /* 0x0000002804287210 */ /* 0x008fc60007fbe0ff */
[----:B----4-:R1:W-:Y:S04]  /*2bb30*/  STL [R1+0xac], R66 ;  /* 0x0000ac4201007387 */ /* 0x0103e80000100800 */
[----:B-1----:R-:W3:Y:S04]  /*2bb40*/  LDL.LU R66, [R1+0x1544] ;  /* 0x0015440001427983 */ /* 0x002ee80000300800 */
[----:B------:R-:W4:Y:S04]  /*2bb50*/  LDL.LU R43, [R1+0xc44] ;  /* 0x000c4400012b7983 */ /* 0x000f280000300800 */
        /* <DEDUP_REMOVED lines=13> */
[C---:B----4-:R-:W-:Y:S02]  /*2bc30*/  IMAD.X R43, R55.reuse, 0x1, R43, P5 ;  /* 0x00000001372b7824 */ /* 0x050fe400028e062b */
[----:B--2---:R-:W-:-:S05]  /*2bc40*/  IMAD.X R11, R55, 0x1, R11, P6 ;  /* 0x00000001370b7824 */ /* 0x004fca00030e060b */
[----:B------:R0:W-:Y:S04]  /*2bc50*/  STL [R1+0xc3c], R11 ;  /* 0x000c3c0b01007387 */ /* 0x0001e80000100800 */
[----:B------:R0:W2:Y:S01]  /*2bc60*/  @P4 LDG.E.U8 R58, desc[UR18][R10.64] ;  /* 0x000000120a3a4981 */ /* 0x0000a2000c1e1100 */
[----:B------:R-:W-:-:S03]  /*2bc70*/  IADD3 R38, P5, PT, R4, R38, RZ ;  /* 0x0000002604267210 */ /* 0x000fc60007fbe0ff */
[----:B-1----:R-:W4:Y:S01]  /*2bc80*/  LDL.LU R62, [R1+0x1540] ;  /* 0x00154000013e7983 */ /* 0x002f220000300800 */
        /* <DEDUP_REMOVED lines=44> */
[----:B------:R-:W2:Y:S01]  /*2bf50*/  @P1 LDG.E.U8 R39, desc[UR18][R10.64] ;  /* 0x000000120a271981 */ /* 0x000ea2000c1e1100 */
[----:B------:R-:W-:-:S03]  /*2bf60*/  IADD3 R38, P5, PT, R4, R38, RZ ;  /* 0x0000002604267210 */ /* 0x000fc60007fbe0ff */
[----:B------:R-:W-:Y:S04]  /*2bf70*/  STL [R1+0xc5c], R40 ;  /* 0x000c5c2801007387 */ /* 0x000fe80000100800 */
[----:B---3--:R0:W-:Y:S04]  /*2bf80*/  STL [R1+0x94], R41 ;  /* 0x0000942901007387 */ /* 0x0081e80000100800 */
[----:B0-----:R-:W3:Y:S04]  /*2bf90*/  LDL.LU R41, [R1+0x1530] ;  /* 0x0015300001297983 */ /* 0x001ee80000300800 */
[----:B------:R-:W3:Y:S04]  /*2bfa0*/  LDL.LU R40, [R1+0x152c] ;  /* 0x00152c0001287983 */ /* 0x000ee80000300800 */
        /* <DEDUP_REMOVED lines=9> */
[----:B----4-:R-:W-:Y:S01]  /*2c040*/  IADD3 R24, P6, PT, R4, R24, RZ ;  /* 0x0000001804187210 */ /* 0x010fe20007fde0ff */
        /* <DEDUP_REMOVED lines=15> */
[C---:B---3--:R-:W-:Y:S01]  /*2c140*/  IMAD.X R36, R55.reuse, 0x1, R36, P5 ;  /* 0x0000000137247824 */ /* 0x048fe200028e0624 */
[----:B------:R-:W-:Y:S02]  /*2c150*/  PRMT R71, RZ, 0x7610, R71 ;  /* 0x00007610ff477816 */ /* 0x000fe40000000047 */
[----:B------:R-:W-:Y:S01]  /*2c160*/  IADD3 R38, P5, PT, R4, R38, RZ ;  /* 0x0000002604267210 */ /* 0x000fe20007fbe0ff */
        /* <DEDUP_REMOVED lines=67> */
[----:B------:R-:W4:Y:S01]  /*2c5a0*/  LDL.LU R10, [R1+0xc9c] ;  /* 0x000c9c00010a7983 */ /* 0x000f220000300800 */
        /* <DEDUP_REMOVED lines=8> */
[C---:B---3--:R-:W-:Y:S01]  /*2c630*/  IMAD.X R34, R55.reuse, 0x1, R34, P5 ;  /* 0x0000000137227824 */ /* 0x048fe200028e0622 */
[----:B------:R-:W-:Y:S01]  /*2c640*/  PRMT R76, RZ, 0x7610, R76 ;  /* 0x00007610ff4c7816 */ /* 0x000fe2000000004c */
        /* <DEDUP_REMOVED lines=10> */
[----:B------:R0:W4:Y:S01]  /*2c6f0*/  @P1 LDG.E.U8 R76, desc[UR18][R10.64] ;  /* 0x000000120a4c1981 */ /* 0x000122000c1e1100 */
[----:B------:R-:W-:Y:S02]  /*2c700*/  ISETP.GT.AND P3, PT, R12, 0x58, PT ;  /* 0x000000580c00780c */ /* 0x000fe40003f64270 */
[C---:B------:R-:W-:Y:S01]  /*2c710*/  IADD3 R19, P5, PT, R4.reuse, R19, RZ ;  /* 0x0000001304137210 */ /* 0x040fe20007fbe0ff */
[----:B------:R-:W-:Y:S01]  /*2c720*/  STL [R1+0xca4], R34 ;  /* 0x000ca42201007387 */ /* 0x000fe20000100800 */
[----:B------:R-:W-:-:S03]  /*2c730*/  IADD3 R33, P6, PT, R4, R33, RZ ;  /* 0x0000002104217210 */ /* 0x000fc60007fde0ff */
[----:B------:R-:W-:Y:S01]  /*2c740*/  IMAD.X R24, R55, 0x1, R24, P5 ;  /* 0x0000000137187824 */ /* 0x000fe200028e0618 */
[----:B------:R-:W-:-:S05]  /*2c750*/  PRMT R77, RZ, 0x7610, R77 ;  /* 0x00007610ff4d7816 */ /* 0x000fca000000004d */
        /* <DEDUP_REMOVED lines=8> */
[----:B------:R-:W-:Y:S04]  /*2c7e0*/  STL [R1+0xcb0], R19 ;  /* 0x000cb01301007387 */ /* 0x000fe80000100800 */
[----:B----4-:R1:W-:Y:S04]  /*2c7f0*/  STL [R1+0x6c], R76 ;  /* 0x00006c4c01007387 */ /* 0x0103e80000100800 */
[----:B-1----:R-:W4:Y:S04]  /*2c800*/  LDL.LU R76, [R1+0xcc8] ;  /* 0x000cc800014c7983 */ /* 0x002f280000300800 */
        /* <DEDUP_REMOVED lines=15> */
[----:B----4-:R-:W-:-:S03]  /*2c900*/  IADD3 R76, P5, PT, R4, R76, RZ ;  /* 0x0000004c044c7210 */ /* 0x010fc60007fbe0ff */
[----:B------:R-:W3:Y:S01]  /*2c910*/  LDL.LU R33, [R1+0x1510] ;  /* 0x0015100001217983 */ /* 0x000ee20000300800 */
[----:B0-----:R-:W-:Y:S02]  /*2c920*/  IMAD.MOV.U32 R11, RZ, RZ, R31 ;  /* 0x000000ffff0b7224 */ /* 0x001fe400078e001f */
[----:B------:R-:W-:-:S05]  /*2c930*/  @P1 IMAD.MOV.U32 R10, RZ, RZ, R28 ;  /* 0x000000ffff0a1224 */ /* 0x000fca00078e001c */
[----:B------:R-:W4:Y:S04]  /*2c940*/  @P1 LDG.E.U8 R30, desc[UR18][R10.64] ;  /* 0x000000120a1e1981 */ /* 0x000f28000c1e1100 */
[----:B------:R-:W-:Y:S04]  /*2c950*/  STL [R1+0xcbc], R31 ;  /* 0x000cbc1f01007387 */ /* 0x000fe80000100800 */
[----:B--2---:R0:W-:Y:S04]  /*2c960*/  STL [R1+0x64], R32 ;  /* 0x0000642001007387 */ /* 0x0041e80000100800 */
[----:B0-----:R-:W2:Y:S04]  /*2c970*/  LDL.LU R32, [R1+0x150c] ;  /* 0x00150c0001207983 */ /* 0x001ea80000300800 */
        /* <DEDUP_REMOVED lines=22> */
[----:B------:R-:W-:Y:S01]  /*2cae0*/  PRMT R29, RZ, 0x7610, R29 ;  /* 0x00007610ff1d7816 */ /* 0x000fe2000000001d */
[----:B--2---:R0:W-:Y:S01]  /*2caf0*/  STL [R1+0x5c], R21 ;  /* 0x00005c1501007387 */ /* 0x0041e20000100800 */
[----:B---3--:R-:W-:-:S03]  /*2cb00*/  IMAD.X R10, R55, 0x1, R10, P6 ;  /* 0x00000001370a7824 */ /* 0x008fc600030e060a */
[----:B0-----:R-:W2:Y:S04]  /*2cb10*/  LDL.LU R21, [R1+0xce8] ;  /* 0x000ce80001157983 */ /* 0x001ea80000300800 */
[-C--:B------:R-:W-:Y:S01]  /*2cb20*/  @P4 LOP3.LUT R11, R11, R10.reuse, RZ, 0x3c, !PT ;  /* 0x0000000a0b0b4212 */ /* 0x080fe200078e3cff */
[----:B------:R-:W-:Y:S04]  /*2cb30*/  STL [R1+0xcd8], R24 ;  /* 0x000cd81801007387 */ /* 0x000fe80000100800 */
[----:B------:R-:W3:Y:S04]  /*2cb40*/  LDL.LU R19, [R1+0xcf0] ;  /* 0x000cf00001137983 */ /* 0x000ee80000300800 */
[----:B------:R0:W-:Y:S02]  /*2cb50*/  STL [R1+0xccc], R10 ;  /* 0x000ccc0a01007387 */ /* 0x0001e40000100800 */
[----:B0-----:R-:W-:-:S04]  /*2cb60*/  @P4 LOP3.LUT R10, R11, R10, RZ, 0x3c, !PT ;  /* 0x0000000a0b0a4212 */ /* 0x001fc800078e3cff */
[----:B------:R-:W-:-:S05]  /*2cb70*/  @P4 LOP3.LUT R11, R11, R10, RZ, 0x3c, !PT ;  /* 0x0000000a0b0b4212 */ /* 0x000fca00078e3cff */
[----:B------:R0:W2:Y:S01]  /*2cb80*/  @P4 LDG.E.U8 R29, desc[UR18][R10.64] ;  /* 0x000000120a1d4981 */ /* 0x0000a2000c1e1100 */
[----:B------:R-:W-:Y:S01]  /*2cb90*/  ISETP.GT.AND P1, PT, R12, 0x5d, PT ;  /* 0x0000005d0c00780c */ /* 0x000fe20003f24270 */
[----:B------:R-:W-:Y:S01]  /*2cba0*/  IMAD.X R28, R55, 0x1, R28, P5 ;  /* 0x00000001371c7824 */ /* 0x000fe200028e061c */
[----:B------:R-:W-:-:S04]  /*2cbb0*/  PRMT R13, RZ, 0x7610, R13 ;  /* 0x00007610ff0d7816 */ /* 0x000fc8000000000d */
[----:B------:R-:W-:Y:S01]  /*2cbc0*/  STL [R1+0xcd4], R28 ;  /* 0x000cd41c01007387 */ /* 0x000fe20000100800 */
[----:B0-----:R-:W-:-:S06]  /*2cbd0*/  IMAD.MOV.U32 R11, RZ, RZ, R28 ;  /* 0x000000ffff0b7224 */ /* 0x001fcc00078e001c */
[----:B------:R-:W-:-:S05]  /*2cbe0*/  @P1 IMAD.MOV.U32 R10, RZ, RZ, R24 ;  /* 0x000000ffff0a1224 */ /* 0x000fca00078e0018 */
[----:B------:R-:W3:Y:S04]  /*2cbf0*/  @P1 LDG.E.U8 R13, desc[UR18][R10.64] ;  /* 0x000000120a0d1981 */ /* 0x000ee8000c1e1100 */
[----:B--2---:R0:W-:Y:S04]  /*2cc00*/  STL [R1+0x58], R29 ;  /* 0x0000581d01007387 */ /* 0x0041e80000100800 */
[----:B0-----:R-:W2:Y:S04]  /*2cc10*/  LDL.LU R29, [R1+0x1500] ;  /* 0x00150000011d7983 */ /* 0x001ea80000300800 */
[----:B------:R-:W2:Y:S04]  /*2cc20*/  LDL.LU R28, [R1+0x14fc] ;  /* 0x0014fc00011c7983 */ /* 0x000ea80000300800 */
[----:B------:R-:W2:Y:S01]  /*2cc30*/  LDL.LU R11, [R1+0xcdc] ;  /* 0x000cdc00010b7983 */ /* 0x000ea20000300800 */
[----:B------:R-:W-:-:S02]  /*2cc40*/  ISETP.GT.AND P3, PT, R12, 0x5e, PT ;  /* 0x0000005e0c00780c */ /* 0x000fc40003f64270 */
[C---:B------:R-:W-:Y:S01]  /*2cc50*/  IADD3 R76, P5, PT, R4.reuse, R76, RZ ;  /* 0x0000004c044c7210 */ /* 0x040fe20007fbe0ff */
[----:B------:R-:W4:Y:S01]  /*2cc60*/  LDL.LU R24, [R1+0xcec] ;  /* 0x000cec0001187983 */ /* 0x000f220000300800 */
[----:B------:R-:W-:Y:S02]  /*2cc70*/  PRMT R26, RZ, 0x7610, R26 ;  /* 0x00007610ff1a7816 */ /* 0x000fe4000000001a */
[----:B------:R-:W-:Y:S01]  /*2cc80*/  IADD3 R21, P6, PT, R4, R21, RZ ;  /* 0x0000001504157210 */ /* 0x000fe20007fde0ff */
[----:B------:R-:W-:Y:S04]  /*2cc90*/  STL [R1+0xce0], R76 ;  /* 0x000ce04c01007387 */ /* 0x000fe80000100800 */
[----:B---3--:R0:W-:Y:S02]  /*2cca0*/  STL [R1+0x54], R13 ;  /* 0x0000540d01007387 */ /* 0x0081e40000100800 */
[----:B------:R-:W-:-:S02]  /*2ccb0*/  @P3 IMAD.MOV.U32 R10, RZ, RZ, R76 ;  /* 0x000000ffff0a3224 */ /* 0x000fc400078e004c */
[----:B0-----:R-:W3:Y:S01]  /*2ccc0*/  LDL.LU R13, [R1+0xcf8] ;  /* 0x000cf800010d7983 */ /* 0x001ee20000300800 */
[----:B--2---:R-:W-:-:S05]  /*2ccd0*/  IMAD.X R11, R55, 0x1, R11, P5 ;  /* 0x00000001370b7824 */ /* 0x004fca00028e060b */
[----:B------:R0:W-:Y:S04]  /*2cce0*/  STL [R1+0xcdc], R11 ;  /* 0x000cdc0b01007387 */ /* 0x0001e80000100800 */
[----:B------:R0:W2:Y:S04]  /*2ccf0*/  @P3 LDG.E.U8 R26, desc[UR18][R10.64] ;  /* 0x000000120a1a3981 */ /* 0x0000a8000c1e1100 */
[----:B------:R-:W-:Y:S04]  /*2cd00*/  STL [R1+0xce8], R21 ;  /* 0x000ce81501007387 */ /* 0x000fe80000100800 */
[----:B------:R-:W3:Y:S01]  /*2cd10*/  LDL.LU R10, [R1+0xce4] ;  /* 0x000ce400010a7983 */ /* 0x000ee20000300800 */
[----:B------:R-:W-:Y:S01]  /*2cd20*/  ISETP.GT.AND P4, PT, R12, 0x5f, PT ;  /* 0x0000005f0c00780c */ /* 0x000fe20003f84270 */
[----:B0-----:R-:W-:Y:S01]  /*2cd30*/  IMAD.MOV.U32 R11, RZ, RZ, R21 ;  /* 0x000000ffff0b7224 */ /* 0x001fe200078e0015 */
[----:B------:R-:W-:Y:S01]  /*2cd40*/  IADD3 R19, P5, PT, R4, R19, RZ ;  /* 0x0000001304137210 */ /* 0x000fe20007fbe0ff */
[----:B------:R-:W4:Y:S04]  /*2cd50*/  LDL.LU R76, [R1+0xcf4] ;  /* 0x000cf400014c7983 */ /* 0x000f280000300800 */
[----:B------:R-:W-:Y:S01]  /*2cd60*/  STL [R1+0xcf0], R19 ;  /* 0x000cf01301007387 */ /* 0x000fe20000100800 */
[----:B------:R-:W-:-:S03]  /*2cd70*/  PRMT R27, RZ, 0x7610, R27 ;  /* 0x00007610ff1b7816 */ /* 0x000fc6000000001b */
[----:B--2---:R0:W-:Y:S01]  /*2cd80*/  STL [R1+0x50], R26 ;  /* 0x0000501a01007387 */ /* 0x0041e20000100800 */
[----:B---3--:R-:W-:-:S03]  /*2cd90*/  IMAD.X R10, R55, 0x1, R10, P6 ;  /* 0x00000001370a7824 */ /* 0x008fc600030e060a */
[----:B0-----:R-:W2:Y:S02]  /*2cda0*/  LDL.LU R26, [R1+0xd00] ;  /* 0x000d0000011a7983 */ /* 0x001ea40000300800 */
[-C--:B------:R-:W-:Y:S02]  /*2cdb0*/  @P4 LOP3.LUT R11, R11, R10.reuse, RZ, 0x3c, !PT ;  /* 0x0000000a0b0b4212 */ /* 0x080fe400078e3cff */
[----:B------:R-:W3:Y:S04]  /*2cdc0*/  LDL.LU R21, [R1+0xd08] ;  /* 0x000d080001157983 */ /* 0x000ee80000300800 */
[----:B------:R0:W-:Y:S02]  /*2cdd0*/  STL [R1+0xce4], R10 ;  /* 0x000ce40a01007387 */ /* 0x0001e40000100800 */
[----:B0-----:R-:W-:-:S04]  /*2cde0*/  @P4 LOP3.LUT R10, R11, R10, RZ, 0x3c, !PT ;  /* 0x0000000a0b0a4212 */ /* 0x001fc800078e3cff */
[----:B------:R-:W-:-:S05]  /*2cdf0*/  @P4 LOP3.LUT R11, R11, R10, RZ, 0x3c, !PT ;  /* 0x0000000a0b0b4212 */ /* 0x000fca00078e3cff */
[----:B------:R0:W3:Y:S01]  /*2ce00*/  @P4 LDG.E.U8 R27, desc[UR18][R10.64] ;  /* 0x000000120a1b4981 */ /* 0x0000e2000c1e1100 */
[C---:B------:R-:W-:Y:S02]  /*2ce10*/  ISETP.GT.AND P1, PT, R12.reuse, 0x60, PT ;  /* 0x000000600c00780c */ /* 0x040fe40003f24270 */
[----:B------:R-:W-:Y:S01]  /*2ce20*/  ISETP.GT.AND P3, PT, R12, 0x61, PT ;  /* 0x000000610c00780c */ /* 0x000fe20003f64270 */
[C---:B----4-:R-:W-:Y:S01]  /*2ce30*/  IMAD.X R24, R55.reuse, 0x1, R24, P5 ;  /* 0x0000000137187824 */ /* 0x050fe200028e0618 */
[----:B------:R-:W-:Y:S02]  /*2ce40*/  IADD3 R13, P5, PT, R4, R13, RZ ;  /* 0x0000000d040d7210 */ /* 0x000fe40007fbe0ff */
[----:B------:R-:W-:Y:S02]  /*2ce50*/  PRMT R47, RZ, 0x7610, R47 ;  /* 0x00007610ff2f7816 */ /* 0x000fe4000000002f */
[----:B------:R-:W-:Y:S01]  /*2ce60*/  STL [R1+0xcec], R24 ;  /* 0x000cec1801007387 */ /* 0x000fe20000100800 */
[----:B------:R-:W-:-:S04]  /*2ce70*/  IMAD.X R76, R55, 0x1, R76, P5 ;  /* 0x00000001374c7824 */ /* 0x000fc800028e064c */
[----:B0-----:R-:W-:Y:S02]  /*2ce80*/  @P1 IMAD.MOV.U32 R10, RZ, RZ, R19 ;  /* 0x000000ffff0a1224 */ /* 0x001fe400078e0013 */
[----:B------:R-:W-:Y:S01]  /*2ce90*/  @P1 IMAD.MOV.U32 R11, RZ, RZ, R24 ;  /* 0x000000ffff0b1224 */ /* 0x000fe200078e0018 */
[----:B------:R-:W-:-:S04]  /*2cea0*/  PRMT R57, RZ, 0x7610, R57 ;  /* 0x00007610ff397816 */ /* 0x000fc80000000039 */
[----:B------:R0:W4:Y:S02]  /*2ceb0*/  @P1 LDG.E.U8 R47, desc[UR18][R10.64] ;  /* 0x000000120a2f1981 */ /* 0x000124000c1e1100 */
[----:B0-----:R-:W-:Y:S02]  /*2cec0*/  @P3 IMAD.MOV.U32 R10, RZ, RZ, R13 ;  /* 0x000000ffff0a3224 */ /* 0x001fe400078e000d */
[----:B------:R-:W-:-:S05]  /*2ced0*/  @P3 IMAD.MOV.U32 R11, RZ, RZ, R76 ;  /* 0x000000ffff0b3224 */ /* 0x000fca00078e004c */
[----:B------:R0:W4:Y:S01]  /*2cee0*/  @P3 LDG.E.U8 R57, desc[UR18][R10.64] ;  /* 0x000000120a393981 */ /* 0x000122000c1e1100 */
[C---:B--2---:R-:W-:Y:S02]  /*2cef0*/  IADD3 R26, P6, PT, R4.reuse, R26, RZ ;  /* 0x0000001a041a7210 */ /* 0x044fe40007fde0ff */
[----:B---3--:R-:W-:Y:S01]  /*2cf00*/  IADD3 R21, P5, PT, R4, R21, RZ ;  /* 0x0000001504157210 */ /* 0x008fe20007fbe0ff */
[----:B------:R1:W-:Y:S04]  /*2cf10*/  STL [R1+0x4c], R27 ;  /* 0x00004c1b01007387 */ /* 0x0003e80000100800 */
        /* <DEDUP_REMOVED lines=186> */
[----:B------:R-:W-:-:S04]  /*2dac0*/  IMAD.X R64, R55, 0x1, R64, P5 ;  /* 0x0000000137407824 */ /* 0x000fc800028e0640 */
[----:B0-----:R-:W-:Y:S02]  /*2dad0*/  IMAD.MOV.U32 R10, RZ, RZ, R64 ;  /* 0x000000ffff0a7224 */ /* 0x001fe400078e0040 */
[----:B------:R-:W-:-:S06]  /*2dae0*/  IMAD.MOV.U32 R11, RZ, RZ, R17 ;  /* 0x000000ffff0b7224 */ /* 0x000fcc00078e0011 */
[----:B------:R-:W-:-:S04]  /*2daf0*/  @P1 LOP3.LUT R11, R11, R10, RZ, 0x3c, !PT ;  /* 0x0000000a0b0b1212 */ /* 0x000fc800078e3cff */
[C---:B------:R-:W-:Y:S02]  /*2db00*/  @P1 LOP3.LUT R10, R11.reuse, R10, RZ, 0x3c, !PT ;  /* 0x0000000a0b0a1212 */ /* 0x040fe400078e3cff */
[----:B------:R-:W-:Y:S01]  /*2db10*/  PRMT R14, RZ, 0x7610, R14 ;  /* 0x00007610ff0e7816 */ /* 0x000fe2000000000e */
[----:B------:R-:W-:Y:S01]  /*2db20*/  STL [R1+0x26c], R64 ;  /* 0x00026c4001007387 */ /* 0x000fe20000100800 */
[----:B------:R-:W-:-:S05]  /*2db30*/  @P1 LOP3.LUT R11, R11, R10, RZ, 0x3c, !PT ;  /* 0x0000000a0b0b1212 */ /* 0x000fca00078e3cff */
[----:B------:R0:W3:Y:S04]  /*2db40*/  @P1 LDG.E.U8 R14, desc[UR18][R10.64] ;  /* 0x000000120a0e1981 */ /* 0x0000e8000c1e1100 */
[----:B--2---:R1:W-:Y:S04]  /*2db50*/  STL [R1+0x10], R68 ;  /* 0x0000104401007387 */ /* 0x0043e80000100800 */
[----:B-1----:R-:W2:Y:S04]  /*2db60*/  LDL.LU R68, [R1+0x14c8] ;  /* 0x0014c80001447983 */ /* 0x002ea80000300800 */
[----:B------:R-:W2:Y:S04]  /*2db70*/  LDL.LU R64, [R1+0x14c4] ;  /* 0x0014c40001407983 */ /* 0x000ea80000300800 */
[----:B------:R-:W2:Y:S04]  /*2db80*/  LDL.LU R17, [R1+0xd6c] ;  /* 0x000d6c0001117983 */ /* 0x000ea80000300800 */
[----:B------:R-:W2:Y:S01]  /*2db90*/  LDL.LU R10, [R1+0xd5c] ;  /* 0x000d5c00010a7983 */ /* 0x000ea20000300800 */
[----:B------:R-:W-:-:S02]  /*2dba0*/  ISETP.GT.AND P3, PT, R12, 0x70, PT ;  /* 0x000000700c00780c */ /* 0x000fc40003f64270 */
[----:B------:R-:W-:-:S05]  /*2dbb0*/  IADD3 R13, P5, PT, R4, R13, RZ ;  /* 0x0000000d040d7210 */ /* 0x000fca0007fbe0ff */
[----:B0-----:R-:W-:Y:S01]  /*2dbc0*/  IMAD.MOV.U32 R11, RZ, RZ, R13 ;  /* 0x000000ffff0b7224 */ /* 0x001fe200078e000d */
[----:B------:R-:W-:Y:S04]  /*2dbd0*/  STL [R1+0xd60], R13 ;  /* 0x000d600d01007387 */ /* 0x000fe80000100800 */
[----:B---3--:R0:W-:Y:S01]  /*2dbe0*/  STL [R1+0xc], R14 ;  /* 0x00000c0e01007387 */ /* 0x0081e20000100800 */
[----:B------:R-:W-:-:S03]  /*2dbf0*/  PRMT R52, RZ, 0x7610, R52 ;  /* 0x00007610ff347816 */ /* 0x000fc60000000034 */
[----:B0-----:R-:W3:Y:S04]  /*2dc00*/  LDL.LU R14, [R1+0xd78] ;  /* 0x000d7800010e7983 */ /* 0x001ee80000300800 */
[----:B------:R-:W3:Y:S01]  /*2dc10*/  LDL.LU R13, [R1+0xd80] ;  /* 0x000d8000010d7983 */ /* 0x000ee20000300800 */
[----:B--2---:R-:W-:-:S05]  /*2dc20*/  IMAD.X R10, R55, 0x1, R10, P5 ;  /* 0x00000001370a7824 */ /* 0x004fca00028e060a */
[-C--:B------:R-:W-:Y:S01]  /*2dc30*/  @P3 LOP3.LUT R11, R11, R10.reuse, RZ, 0x3c, !PT ;  /* 0x0000000a0b0b3212 */ /* 0x080fe200078e3cff */
[----:B------:R0:W-:Y:S03]  /*2dc40*/  STL [R1+0xd5c], R10 ;  /* 0x000d5c0a01007387 */ /* 0x0001e60000100800 */
[----:B0-----:R-:W-:-:S04]  /*2dc50*/  @P3 LOP3.LUT R10, R11, R10, RZ, 0x3c, !PT ;  /* 0x0000000a0b0a3212 */ /* 0x001fc800078e3cff */
[----:B------:R-:W-:-:S05]  /*2dc60*/  @P3 LOP3.LUT R11, R11, R10, RZ, 0x3c, !PT ;  /* 0x0000000a0b0b3212 */ /* 0x000fca00078e3cff */
[----:B------:R0:W2:Y:S04]  /*2dc70*/  @P3 LDG.E.U8 R52, desc[UR18][R10.64] ;  /* 0x000000120a343981 */ /* 0x0000a8000c1e1100 */
[----:B------:R-:W2:Y:S01]  /*2dc80*/  LDL.LU R11, [R1+0xd64] ;  /* 0x000d6400010b7983 */ /* 0x000ea20000300800 */
[C---:B------:R-:W-:Y:S02]  /*2dc90*/  ISETP.GT.AND P4, PT, R12.reuse, 0x71, PT ;  /* 0x000000710c00780c */ /* 0x040fe40003f84270 */
[----:B------:R-:W-:Y:S02]  /*2dca0*/  ISETP.GT.AND P1, PT, R12, 0x72, PT ;  /* 0x000000720c00780c */ /* 0x000fe40003f24270 */
[C---:B------:R-:W-:Y:S02]  /*2dcb0*/  IADD3 R60, P6, PT, R4.reuse, R60, RZ ;  /* 0x0000003c043c7210 */ /* 0x040fe40007fde0ff */
[----:B------:R-:W-:-:S02]  /*2dcc0*/  IADD3 R16, P5, PT, R4, R16, RZ ;  /* 0x0000001004107210 */ /* 0x000fc40007fbe0ff */
[----:B------:R-:W-:Y:S01]  /*2dcd0*/  PRMT R56, RZ, 0x7610, R56 ;  /* 0x00007610ff387816 */ /* 0x000fe20000000038 */
[----:B------:R1:W-:Y:S02]  /*2dce0*/  STL [R1+0xd68], R60 ;  /* 0x000d683c01007387 */ /* 0x0003e40000100800 */
[C---:B------:R-:W-:Y:S02]  /*2dcf0*/  IMAD.X R17, R55.reuse, 0x1, R17, P5 ;  /* 0x0000000137117824 */ /* 0x040fe400028e0611 */
[----:B0-----:R-:W-:Y:S01]  /*2dd00*/  @P4 IMAD.MOV.U32 R10, RZ, RZ, R60 ;  /* 0x000000ffff0a4224 */ /* 0x001fe200078e003c */
[----:B------:R-:W-:Y:S01]  /*2dd10*/  STL [R1+0xd70], R16 ;  /* 0x000d701001007387 */ /* 0x000fe20000100800 */
[----:B------:R-:W-:Y:S01]  /*2dd20*/  PRMT R15, RZ, 0x7610, R15 ;  /* 0x00007610ff0f7816 */ /* 0x000fe2000000000f */
[----:B--2---:R-:W-:-:S05]  /*2dd30*/  IMAD.X R11, R55, 0x1, R11, P6 ;  /* 0x00000001370b7824 */ /* 0x004fca00030e060b */
[----:B------:R0:W-:Y:S04]  /*2dd40*/  STL [R1+0xd64], R11 ;  /* 0x000d640b01007387 */ /* 0x0001e80000100800 */
[----:B------:R2:W3:Y:S04]  /*2dd50*/  @P4 LDG.E.U8 R56, desc[UR18][R10.64] ;  /* 0x000000120a384981 */ /* 0x0004e8000c1e1100 */
[----:B-1----:R-:W4:Y:S01]  /*2dd60*/  LDL.LU R60, [R1+0x14c0] ;  /* 0x0014c000013c7983 */ /* 0x002f220000300800 */
[----:B--2---:R-:W-:Y:S02]  /*2dd70*/  @P1 IMAD.MOV.U32 R10, RZ, RZ, R16 ;  /* 0x000000ffff0a1224 */ /* 0x004fe400078e0010 */
[----:B0-----:R-:W-:-:S05]  /*2dd80*/  @P1 IMAD.MOV.U32 R11, RZ, RZ, R17 ;  /* 0x000000ffff0b1224 */ /* 0x001fca00078e0011 */
[----:B------:R-:W2:Y:S04]  /*2dd90*/  @P1 LDG.E.U8 R15, desc[UR18][R10.64] ;  /* 0x000000120a0f1981 */ /* 0x000ea8000c1e1100 */
[----:B------:R-:W-:Y:S04]  /*2dda0*/  STL [R1+0xd6c], R17 ;  /* 0x000d6c1101007387 */ /* 0x000fe80000100800 */
[----:B---3--:R0:W-:Y:S04]  /*2ddb0*/  STL [R1+0x4], R56 ;  /* 0x0000043801007387 */ /* 0x0081e80000100800 */
[----:B0-----:R-:W3:Y:S04]  /*2ddc0*/  LDL.LU R56, [R1+0x14bc] ;  /* 0x0014bc0001387983 */ /* 0x001ee80000300800 */
[----:B------:R-:W3:Y:S04]  /*2ddd0*/  LDL.LU R17, [R1+0x14b8] ;  /* 0x0014b80001117983 */ /* 0x000ee80000300800 */
[----:B------:R-:W3:Y:S04]  /*2dde0*/  LDL.LU R16, [R1+0x14b4] ;  /* 0x0014b40001107983 */ /* 0x000ee80000300800 */
[----:B--2---:R0:W-:Y:S04]  /*2ddf0*/  STL [R1], R15 ;  /* 0x0000000f01007387 */ /* 0x0041e80000100800 */
[----:B0-----:R-:W2:Y:S04]  /*2de00*/  LDL.LU R15, [R1+0x14b0] ;  /* 0x0014b000010f7983 */ /* 0x001ea80000300800 */
[----:B------:R-:W2:Y:S01]  /*2de10*/  LDL.LU R11, [R1+0xd74] ;  /* 0x000d7400010b7983 */ /* 0x000ea20000300800 */
[----:B------:R-:W-:-:S02]  /*2de20*/  ISETP.GT.AND P3, PT, R12, 0x73, PT ;  /* 0x000000730c00780c */ /* 0x000fc40003f64270 */
[----:B------:R-:W-:Y:S02]  /*2de30*/  IADD3 R14, P4, PT, R4, R14, RZ ;  /* 0x0000000e040e7210 */ /* 0x000fe40007f9e0ff */
[----:B------:R-:W-:-:S03]  /*2de40*/  PRMT R93, RZ, 0x7610, R93 ;  /* 0x00007610ff5d7816 */ /* 0x000fc6000000005d */
[----:B------:R0:W-:Y:S06]  /*2de50*/  STL [R1+0xd78], R14 ;  /* 0x000d780e01007387 */ /* 0x0001ec0000100800 */
[----:B------:R-:W-:Y:S02]  /*2de60*/  @P3 IMAD.MOV.U32 R10, RZ, RZ, R14 ;  /* 0x000000ffff0a3224 */ /* 0x000fe400078e000e */
[----:B--2---:R-:W-:-:S05]  /*2de70*/  IMAD.X R11, R55, 0x1, R11, P4 ;  /* 0x00000001370b7824 */ /* 0x004fca00020e060b */
[----:B------:R1:W-:Y:S04]  /*2de80*/  STL [R1+0xd74], R11 ;  /* 0x000d740b01007387 */ /* 0x0003e80000100800 */
[----:B0-----:R-:W2:Y:S04]  /*2de90*/  LDL.LU R14, [R1+0x14ac] ;  /* 0x0014ac00010e7983 */ /* 0x001ea80000300800 */
[----:B------:R0:W2:Y:S04]  /*2dea0*/  @P3 LDG.E.U8 R93, desc[UR18][R10.64] ;  /* 0x000000120a5d3981 */ /* 0x0000a8000c1e1100 */
[----:B-1----:R-:W2:Y:S01]  /*2deb0*/  LDL.LU R11, [R1+0xd7c] ;  /* 0x000d7c00010b7983 */ /* 0x002ea20000300800 */
[----:B------:R-:W-:-:S02]  /*2dec0*/  ISETP.GT.AND P5, PT, R12, 0x74, PT ;  /* 0x000000740c00780c */ /* 0x000fc40003fa4270 */
[----:B------:R-:W-:Y:S02]  /*2ded0*/  IADD3 R13, P1, PT, R4, R13, RZ ;  /* 0x0000000d040d7210 */ /* 0x000fe40007f3e0ff */
[----:B------:R-:W-:-:S03]  /*2dee0*/  PRMT R91, RZ, 0x7610, R91 ;  /* 0x00007610ff5b7816 */ /* 0x000fc6000000005b */
[----:B------:R1:W-:Y:S06]  /*2def0*/  STL [R1+0xd80], R13 ;  /* 0x000d800d01007387 */ /* 0x0003ec0000100800 */
[----:B0-----:R-:W-:Y:S02]  /*2df00*/  @P5 IMAD.MOV.U32 R10, RZ, RZ, R13 ;  /* 0x000000ffff0a5224 */ /* 0x001fe400078e000d */
[----:B--2---:R-:W-:-:S05]  /*2df10*/  IMAD.X R11, R55, 0x1, R11, P1 ;  /* 0x00000001370b7824 */ /* 0x004fca00008e060b */
[----:B------:R0:W-:Y:S04]  /*2df20*/  STL [R1+0xd7c], R11 ;  /* 0x000d7c0b01007387 */ /* 0x0001e80000100800 */
[----:B-1----:R-:W2:Y:S04]  /*2df30*/  LDL.LU R13, [R1+0x14a8] ;  /* 0x0014a800010d7983 */ /* 0x002ea80000300800 */
[----:B------:R-:W2:Y:S04]  /*2df40*/  @P5 LDG.E.U8 R91, desc[UR18][R10.64] ;  /* 0x000000120a5b5981 */ /* 0x000ea8000c1e1100 */
[----:B------:R-:W3:Y:S04]  /*2df50*/  LDL.LU R10, [R1+0xd84] ;  /* 0x000d8400010a7983 */ /* 0x000ee80000300800 */
[----:B0-----:R-:W3:Y:S01]  /*2df60*/  LDL.LU R11, [R1+0xd88] ;  /* 0x000d8800010b7983 */ /* 0x001ee20000300800 */
[----:B------:R-:W-:-:S02]  /*2df70*/  ISETP.GT.AND P3, PT, R12, 0x75, PT ;  /* 0x000000750c00780c */ /* 0x000fc40003f64270 */
[----:B------:R-:W-:Y:S01]  /*2df80*/  PRMT R90, RZ, 0x7610, R90 ;  /* 0x00007610ff5a7816 */ /* 0x000fe2000000005a */
[----:B--2---:R0:W-:Y:S01]  /*2df90*/  STL [R1+0x1458], R91 ;  /* 0x0014585b01007387 */ /* 0x0041e20000100800 */
[----:B---3--:R-:W-:Y:S01]  /*2dfa0*/  IADD3 R11, P1, PT, R4, R11, RZ ;  /* 0x0000000b040b7210 */ /* 0x008fe20007f3e0ff */
[----:B0-----:R-:W-:Y:S02]  /*2dfb0*/  IMAD.MOV.U32 R91, RZ, RZ, R44 ;  /* 0x000000ffff5b7224 */ /* 0x001fe400078e002c */
[----:B------:R-:W2:Y:S02]  /*2dfc0*/  LDL.LU R44, [R1+0x14a4] ;  /* 0x0014a400012c7983 */ /* 0x000ea40000300800 */
[----:B------:R-:W-:Y:S02]  /*2dfd0*/  IMAD.X R10, R55, 0x1, R10, P1 ;  /* 0x00000001370a7824 */ /* 0x000fe400008e060a */
[----:B------:R0:W-:Y:S04]  /*2dfe0*/  STL [R1+0xd88], R11 ;  /* 0x000d880b01007387 */ /* 0x0001e80000100800 */
[----:B------:R1:W-:Y:S01]  /*2dff0*/  STL [R1+0xd84], R10 ;  /* 0x000d840a01007387 */ /* 0x0003e20000100800 */
[----:B0-----:R-:W-:-:S04]  /*2e000*/  @P3 LOP3.LUT R11, R11, R10, RZ, 0x3c, !PT ;  /* 0x0000000a0b0b3212 */ /* 0x001fc800078e3cff */
[----:B-1----:R-:W-:-:S04]  /*2e010*/  @P3 LOP3.LUT R10, R11, R10, RZ, 0x3c, !PT ;  /* 0x0000000a0b0a3212 */ /* 0x002fc800078e3cff */
[----:B------:R-:W-:-:S05]  /*2e020*/  @P3 LOP3.LUT R11, R11, R10, RZ, 0x3c, !PT ;  /* 0x0000000a0b0b3212 */ /* 0x000fca00078e3cff */
[----:B------:R0:W3:Y:S04]  /*2e030*/  @P3 LDG.E.U8 R90, desc[UR18][R10.64] ;  /* 0x000000120a5a3981 */ /* 0x0000e8000c1e1100 */
[----:B------:R-:W2:Y:S04]  /*2e040*/  LDL.LU R10, [R1+0xd8c] ;  /* 0x000d8c00010a7983 */ /* 0x000ea80000300800 */
[----:B------:R-:W0:Y:S01]  /*2e050*/  LDL.LU R11, [R1+0xd90] ;  /* 0x000d9000010b7983 */ /* 0x000e220000300800 */
[----:B------:R-:W-:Y:S02]  /*2e060*/  ISETP.GT.AND P3, PT, R12, 0x76, PT ;  /* 0x000000760c00780c */ /* 0x000fe40003f64270 */
[----:B------:R-:W-:-:S02]  /*2e070*/  PRMT R89, RZ, 0x7610, R89 ;  /* 0x00007610ff597816 */ /* 0x000fc40000000059 */
[----:B0-----:R-:W-:-:S05]  /*2e080*/  IADD3 R11, P1, PT, R4, R11, RZ ;  /* 0x0000000b040b7210 */ /* 0x001fca0007f3e0ff */
[----:B--2---:R-:W-:Y:S01]  /*2e090*/  IMAD.X R10, R55, 0x1, R10, P1 ;  /* 0x00000001370a7824 */ /* 0x004fe200008e060a */
[----:B------:R0:W-:Y:S04]  /*2e0a0*/  STL [R1+0xd90], R11 ;  /* 0x000d900b01007387 */ /* 0x0001e80000100800 */
[----:B------:R1:W-:Y:S01]  /*2e0b0*/  STL [R1+0xd8c], R10 ;  /* 0x000d8c0a01007387 */ /* 0x0003e20000100800 */
[----:B0-----:R-:W-:-:S04]  /*2e0c0*/  @P3 LOP3.LUT R11, R11, R10, RZ, 0x3c, !PT ;  /* 0x0000000a0b0b3212 */ /* 0x001fc800078e3cff */
[----:B-1----:R-:W-:-:S04]  /*2e0d0*/  @P3 LOP3.LUT R10, R11, R10, RZ, 0x3c, !PT ;  /* 0x0000000a0b0a3212 */ /* 0x002fc800078e3cff */
[----:B------:R-:W-:-:S05]  /*2e0e0*/  @P3 LOP3.LUT R11, R11, R10, RZ, 0x3c, !PT ;  /* 0x0000000a0b0b3212 */ /* 0x000fca00078e3cff */
[----:B------:R-:W2:Y:S04]  /*2e0f0*/  @P3 LDG.E.U8 R89, desc[UR18][R10.64] ;  /* 0x000000120a593981 */ /* 0x000ea8000c1e1100 */
[----:B------:R-:W3:Y:S04]  /*2e100*/  LDL.LU R10, [R1+0x274] ;  /* 0x00027400010a7983 */ /* 0x000ee80000300800 */
[----:B------:R-:W3:Y:S01]  /*2e110*/  LDL.LU R11, [R1+0x278] ;  /* 0x00027800010b7983 */ /* 0x000ee20000300800 */
[----:B------:R-:W-:Y:S02]  /*2e120*/  ISETP.GT.AND P3, PT, R12, 0x77, PT ;  /* 0x000000770c00780c */ /* 0x000fe40003f64270 */
[----:B------:R-:W-:Y:S01]  /*2e130*/  PRMT R88, RZ, 0x7610, R88 ;  /* 0x00007610ff587816 */ /* 0x000fe20000000058 */
[----:B--2---:R0:W-:Y:S01]  /*2e140*/  STL [R1+0x1420], R89 ;  /* 0x0014205901007387 */ /* 0x0041e20000100800 */
[----:B---3--:R-:W-:Y:S01]  /*2e150*/  IADD3 R11, P1, PT, R4, R11, RZ ;  /* 0x0000000b040b7210 */ /* 0x008fe20007f3e0ff */
[----:B0-----:R-:W-:-:S02]  /*2e160*/  IMAD.MOV.U32 R89, RZ, RZ, R48 ;  /* 0x000000ffff597224 */ /* 0x001fc400078e0030 */
[----:B------:R-:W2:Y:S02]  /*2e170*/  LDL.LU R48, [R1+0x14a0] ;  /* 0x0014a00001307983 */ /* 0x000ea40000300800 */
[----:B------:R-:W-:Y:S02]  /*2e180*/  IMAD.X R10, R55, 0x1, R10, P1 ;  /* 0x00000001370a7824 */ /* 0x000fe400008e060a */
[----:B------:R0:W-:Y:S04]  /*2e190*/  STL [R1+0x278], R11 ;  /* 0x0002780b01007387 */ /* 0x0001e80000100800 */
[----:B------:R1:W-:Y:S01]  /*2e1a0*/  STL [R1+0x274], R10 ;  /* 0x0002740a01007387 */ /* 0x0003e20000100800 */
[----:B0-----:R-:W-:-:S04]  /*2e1b0*/  @P3 LOP3.LUT R11, R11, R10, RZ, 0x3c, !PT ;  /* 0x0000000a0b0b3212 */ /* 0x001fc800078e3cff */
[----:B-1----:R-:W-:-:S04]  /*2e1c0*/  @P3 LOP3.LUT R10, R11, R10, RZ, 0x3c, !PT ;  /* 0x0000000a0b0a3212 */ /* 0x002fc800078e3cff */
[----:B------:R-:W-:-:S05]  /*2e1d0*/  @P3 LOP3.LUT R11, R11, R10, RZ, 0x3c, !PT ;  /* 0x0000000a0b0b3212 */ /* 0x000fca00078e3cff */
[----:B------:R-:W3:Y:S04]  /*2e1e0*/  @P3 LDG.E.U8 R88, desc[UR18][R10.64] ;  /* 0x000000120a583981 */ /* 0x000ee8000c1e1100 */
[----:B------:R-:W2:Y:S04]  /*2e1f0*/  LDL.LU R10, [R1+0xd94] ;  /* 0x000d9400010a7983 */ /* 0x000ea80000300800 */
[----:B------:R-:W2:Y:S01]  /*2e200*/  LDL.LU R11, [R1+0xd98] ;  /* 0x000d9800010b7983 */ /* 0x000ea20000300800 */
[----:B------:R-:W-:Y:S02]  /*2e210*/  ISETP.GT.AND P3, PT, R12, 0x78, PT ;  /* 0x000000780c00780c */ /* 0x000fe40003f64270 */
[----:B------:R-:W-:Y:S01]  /*2e220*/  PRMT R87, RZ, 0x7610, R87 ;  /* 0x00007610ff577816 */ /* 0x000fe20000000057 */
[----:B---3--:R0:W-:Y:S01]  /*2e230*/  STL [R1+0x13f8], R88 ;  /* 0x0013f85801007387 */ /* 0x0081e20000100800 */
[----:B--2---:R-:W-:Y:S01]  /*2e240*/  IADD3 R11, P1, PT, R4, R11, RZ ;  /* 0x0000000b040b7210 */ /* 0x004fe20007f3e0ff */
        /* <DEDUP_REMOVED lines=20> */
[----:B------:R0:W2:Y:S04]  /*2e390*/  @P3 LDG.E.U8 R86, desc[UR18][R10.64] ;  /* 0x000000120a563981 */ /* 0x0000a8000c1e1100 */
        /* <DEDUP_REMOVED lines=74> */
[----:B------:R0:W3:Y:S02]  /*2e840*/  @P3 LDG.E.U8 R80, desc[UR18][R10.64] ;  /* 0x000000120a503981 */ /* 0x0000e4000c1e1100 */
[----:B0-----:R-:W-:Y:S02]  /*2e850*/  IMAD.MOV.U32 R10, RZ, RZ, R53 ;  /* 0x000000ffff0a7224 */ /* 0x001fe400078e0035 */
[----:B------:R-:W2:Y:S01]  /*2e860*/  LDL.LU R53, [R1+0x1494] ;  /* 0x0014940001357983 */ /* 0x000ea20000300800 */
[----:B------:R-:W-:Y:S01]  /*2e870*/  IADD3 R2, P3, PT, R4, R2, RZ ;  /* 0x0000000204027210 */ /* 0x000fe20007f7e0ff */
[----:B------:R-:W-:-:S04]  /*2e880*/  IMAD.MOV.U32 R11, RZ, RZ, R0 ;  /* 0x000000ffff0b7224 */ /* 0x000fc800078e0000 */
[----:B------:R-:W-:Y:S01]  /*2e890*/  IMAD.X R3, R55, 0x1, R3, P3 ;  /* 0x0000000137037824 */ /* 0x000fe200018e0603 */
[----:B------:R-:W0:Y:S01]  /*2e8a0*/  S2R R0, SR_TID.X ;  /* 0x0000000000007919 */ /* 0x000e220000002100 */
[----:B---3--:R1:W-:Y:S04]  /*2e8b0*/  STL [R1+0x13fc], R80 ;  /* 0x0013fc5001007387 */ /* 0x0083e80000100800 */
        /* <DEDUP_REMOVED lines=14> */
[----:B-1----:R-:W-:-:S03]  /*2e9a0*/  IMAD.MOV.U32 R80, RZ, RZ, R11 ;  /* 0x000000ffff507224 */ /* 0x002fc600078e000b */
[----:B------:R-:W-:Y:S04]  /*2e9b0*/  STL [R1+0x13e8], R4 ;  /* 0x0013e80401007387 */ /* 0x000fe80000100800 */
[----:B------:R-:W-:Y:S04]  /*2e9c0*/  STL [R1+0x13f4], R4 ;  /* 0x0013f40401007387 */ /* 0x000fe80000100800 */
[----:B------:R1:W-:Y:S04]  /*2e9d0*/  STL [R1+0x1400], R4 ;  /* 0x0014000401007387 */ /* 0x0003e80000100800 */
[----:B------:R-:W3:Y:S04]  /*2e9e0*/  LDL.LU R55, [R1+0x1490] ;  /* 0x0014900001377983 */ /* 0x000ee80000300800 */
[----:B------:R-:W2:Y:S01]  /*2e9f0*/  LDL.LU R11, [R1+0x284] ;  /* 0x00028400010b7983 */ /* 0x000ea20000300800 */
[----:B-1----:R-:W-:-:S03]  /*2ea00*/  IMAD.MOV.U32 R4, RZ, RZ, R10 ;  /* 0x000000ffff047224 */ /* 0x002fc600078e000a */
[----:B------:R-:W2:Y:S01]  /*2ea10*/  LDL.LU R10, [R1+0x288] ;  /* 0x00028800010a7983 */ /* 0x000ea20000300800 */
[----:B------:R-:W-:Y:S02]  /*2ea20*/  ISETP.GT.AND P4, PT, R12, RZ, PT ;  /* 0x000000ff0c00720c */ /* 0x000fe40003f84270 */
[----:B------:R-:W-:Y:S01]  /*2ea30*/  PRMT R54, RZ, 0x7610, R54 ;  /* 0x00007610ff367816 */ /* 0x000fe20000000036 */
[----:B------:R-:W-:Y:S04]  /*2ea40*/  STL [R1+0x12c8], R2 ;  /* 0x0012c80201007387 */ /* 0x000fe80000100800 */
[----:B------:R-:W-:Y:S06]  /*2ea50*/  STL [R1+0x1310], R2 ;  /* 0x0013100201007387 */ /* 0x000fec0000100800 */
[----:B------:R1:W3:Y:S04]  /*2ea60*/  @P4 LDG.E.U8 R54, desc[UR18][R2.64] ;  /* 0x0000001202364981 */ /* 0x0002e8000c1e1100 */
[----:B------:R-:W-:Y:S01]  /*2ea70*/  STL [R1+0x1318], R2 ;  /* 0x0013180201007387 */ /* 0x000fe20000100800 */
[----:B0-----:R-:W-:Y:S01]  /*2ea80*/  LOP3.LUT R0, R0, 0x7f, RZ, 0xc0, !PT ;  /* 0x0000007f00007812 */ /* 0x001fe200078ec0ff */
[----:B------:R-:W-:Y:S03]  /*2ea90*/  BAR.SYNC.DEFER_BLOCKING 0x0 ;  /* 0x0000000000007b1d */ /* 0x000fe60000010000 */
[----:B------:R-:W-:-:S03]  /*2eaa0*/  ISETP.GE.AND P1, PT, R0, R12, PT ;  /* 0x0000000c0000720c */ /* 0x000fc60003f26270 */
[----:B------:R-:W-:Y:S04]  /*2eab0*/  STL [R1+0x1380], R2 ;  /* 0x0013800201007387 */ /* 0x000fe80000100800 */
[----:B------:R-:W-:Y:S04]  /*2eac0*/  STL [R1+0x13a8], R2 ;  /* 0x0013a80201007387 */ /* 0x000fe80000100800 */
[----:B------:R-:W-:Y:S04]  /*2ead0*/  STL [R1+0x13b0], R2 ;  /* 0x0013b00201007387 */ /* 0x000fe80000100800 */
[----:B------:R-:W-:Y:S04]  /*2eae0*/  STL [R1+0x13d8], R2 ;  /* 0x0013d80201007387 */ /* 0x000fe80000100800 */
[----:B------:R1:W-:Y:S01]  /*2eaf0*/  STL [R1+0x13e0], R2 ;  /* 0x0013e00201007387 */ /* 0x0003e20000100800 */
[----:B------:R-:W-:Y:S01]  /*2eb00*/  PRMT R78, RZ, 0x7610, R78 ;  /* 0x00007610ff4e7816 */ /* 0x000fe2000000004e */
[----:B-1----:R-:W-:-:S02]  /*2eb10*/  IMAD.MOV.U32 R2, RZ, RZ, R57 ;  /* 0x000000ffff027224 */ /* 0x002fc400078e0039 */
[----:B------:R-:W3:Y:S04]  /*2eb20*/  LDL.LU R57, [R1+0x148c] ;  /* 0x00148c0001397983 */ /* 0x000ee80000300800 */
        /* <DEDUP_REMOVED lines=9> */
[----:B------:R0:W-:Y:S02]  /*2ebc0*/  STL [R1+0x1404], R3 ;  /* 0x0014040301007387 */ /* 0x0001e40000100800 */
[----:B0-----:R-:W-:-:S02]  /*2ebd0*/  IMAD.MOV.U32 R3, RZ, RZ, R59 ;  /* 0x000000ffff037224 */ /* 0x001fc400078e003b */
[----:B------:R-:W3:Y:S01]  /*2ebe0*/  LDL.LU R59, [R1+0x1488] ;  /* 0x00148800013b7983 */ /* 0x000ee20000300800 */
[----:B--2---:R-:W-:-:S05]  /*2ebf0*/  IADD3 R10, P3, PT, R5, R10, RZ ;  /* 0x0000000a050a7210 */ /* 0x004fca0007f7e0ff */
[----:B------:R-:W-:Y:S01]  /*2ec00*/  IMAD.X R11, R6, 0x1, R11, P3 ;  /* 0x00000001060b7824 */ /* 0x000fe200018e060b */
[----:B------:R0:W-:Y:S04]  /*2ec10*/  STL [R1+0x288], R10 ;  /* 0x0002880a01007387 */ /* 0x0001e80000100800 */
[----:B------:R1:W-:Y:S04]  /*2ec20*/  STL [R1+0x284], R11 ;  /* 0x0002840b01007387 */ /* 0x0003e80000100800 */
[----:B------:R-:W2:Y:S04]  /*2ec30*/  @!P1 LDG.E.U8 R78, desc[UR18][R10.64] ;  /* 0x000000120a4e9981 */ /* 0x000ea8000c1e1100 */
[----:B0-----:R-:W3:Y:S04]  /*2ec40*/  LDL.LU R10, [R1+0x2c4] ;  /* 0x0002c400010a7983 */ /* 0x001ee80000300800 */
[----:B-1----:R-:W3:Y:S01]  /*2ec50*/  LDL.LU R11, [R1+0x2c8] ;  /* 0x0002c800010b7983 */ /* 0x002ee20000300800 */
[----:B------:R-:W-:-:S03]  /*2ec60*/  PRMT R74, RZ, 0x7610, R74 ;  /* 0x00007610ff4a7816 */ /* 0x000fc6000000004a */
[----:B--2---:R0:W-:Y:S01]  /*2ec70*/  STL [R1+0x1408], R78 ;  /* 0x0014084e01007387 */ /* 0x0041e20000100800 */
[----:B---3--:R-:W-:Y:S01]  /*2ec80*/  IADD3 R11, P3, PT, R5, R11, RZ ;  /* 0x0000000b050b7210 */ /* 0x008fe20007f7e0ff */
[----:B0-----:R-:W-:Y:S02]  /*2ec90*/  IMAD.MOV.U32 R78, RZ, RZ, R61 ;  /* 0x000000ffff4e7224 */ /* 0x001fe400078e003d */
[----:B------:R-:W2:Y:S02]  /*2eca0*/  LDL.LU R61, [R1+0x1484] ;  /* 0x00148400013d7983 */ /* 0x000ea40000300800 */
[----:B------:R-:W-:Y:S02]  /*2ecb0*/  IMAD.X R10, R6, 0x1, R10, P3 ;  /* 0x00000001060a7824 */ /* 0x000fe400018e060a */
[----:B------:R0:W-:Y:S04]  /*2ecc0*/  STL [R1+0x2c8], R11 ;  /* 0x0002c80b01007387 */ /* 0x0001e80000100800 */
[----:B------:R1:W-:Y:S01]  /*2ecd0*/  STL [R1+0x2c4], R10 ;  /* 0x0002c40a01007387 */ /* 0x0003e20000100800 */
[----:B0-----:R-:W-:-:S04]  /*2ece0*/  @!P1 LOP3.LUT R11, R11, R10, RZ, 0x3c, !PT ;  /* 0x0000000a0b0b9212 */ /* 0x001fc800078e3cff */
[----:B-1----:R-:W-:-:S04]  /*2ecf0*/  @!P1 LOP3.LUT R10, R11, R10, RZ, 0x3c, !PT ;  /* 0x0000000a0b0a9212 */ /* 0x002fc800078e3cff */
[----:B------:R-:W-:-:S05]  /*2ed00*/  @!P1 LOP3.LUT R11, R11, R10, RZ, 0x3c, !PT ;  /* 0x0000000a0b0b9212 */ /* 0x000fca00078e3cff */
[----:B------:R-:W3:Y:S04]  /*2ed10*/  @!P1 LDG.E.U8 R74, desc[UR18][R10.64] ;  /* 0x000000120a4a9981 */ /* 0x000ee8000c1e1100 */
[----:B------:R-:W2:Y:S04]  /*2ed20*/  LDL.LU R10, [R1+0x324] ;  /* 0x00032400010a7983 */ /* 0x000ea80000300800 */
[----:B------:R-:W2:Y:S01]  /*2ed30*/  LDL.LU R11, [R1+0x328] ;  /* 0x00032800010b7983 */ /* 0x000ea20000300800 */
[----:B------:R-:W-:-:S03]  /*2ed40*/  PRMT R70, RZ, 0x7610, R70 ;  /* 0x00007610ff467816 */ /* 0x000fc60000000046 */
[----:B---3--:R0:W-:Y:S01]  /*2ed50*/  STL [R1+0x140c], R74 ;  /* 0x00140c4a01007387 */ /* 0x0081e20000100800 */
[----:B--2---:R-:W-:Y:S01]  /*2ed60*/  IADD3 R11, P3, PT, R5, R11, RZ ;  /* 0x0000000b050b7210 */ /* 0x004fe20007f7e0ff */
        /* <DEDUP_REMOVED lines=139> */
[----:B--2---:R-:W-:-:S05]  /*2f620*/  IADD3 R11, P3, PT, R5, R11, RZ ;  /* 0x0000000b050b7210 */ /* 0x004fca0007f7e0ff */
[----:B------:R-:W-:Y:S01]  /*2f630*/  IMAD.X R10, R6, 0x1, R10, P3 ;  /* 0x00000001060a7824 */ /* 0x000fe200018e060a */
[----:B------:R1:W-:Y:S04]  /*2f640*/  STL [R1+0x5a8], R11 ;  /* 0x0005a80b01007387 */ /* 0x0003e80000100800 */
[----:B------:R2:W-:Y:S04]  /*2f650*/  STL [R1+0x5a4], R10 ;  /* 0x0005a40a01007387 */ /* 0x0005e80000100800 */
[----:B0-----:R-:W3:Y:S01]  /*2f660*/  LDL.LU R38, [R1+0x628] ;  /* 0x0006280001267983 */ /* 0x001ee20000300800 */
[----:B-1----:R-:W-:-:S04]  /*2f670*/  @!P1 LOP3.LUT R11, R11, R10, RZ, 0x3c, !PT ;  /* 0x0000000a0b0b9212 */ /* 0x002fc800078e3cff */
[----:B--2---:R-:W-:-:S04]  /*2f680*/  @!P1 LOP3.LUT R10, R11, R10, RZ, 0x3c, !PT ;  /* 0x0000000a0b0a9212 */ /* 0x004fc800078e3cff */
[----:B------:R-:W-:-:S05]  /*2f690*/  @!P1 LOP3.LUT R11, R11, R10, RZ, 0x3c, !PT ;  /* 0x0000000a0b0b9212 */ /* 0x000fca00078e3cff */
[----:B------:R-:W2:Y:S04]  /*2f6a0*/  @!P1 LDG.E.U8 R37, desc[UR18][R10.64] ;  /* 0x000000120a259981 */ /* 0x000ea8000c1e1100 */
[----:B------:R-:W3:Y:S04]  /*2f6b0*/  LDL.LU R10, [R1+0x5e4] ;  /* 0x0005e400010a7983 */ /* 0x000ee80000300800 */
[----:B------:R-:W3:Y:S01]  /*2f6c0*/  LDL.LU R11, [R1+0x5e8] ;  /* 0x0005e800010b7983 */ /* 0x000ee20000300800 */
[----:B------:R-:W-:-:S03]  /*2f6d0*/  PRMT R36, RZ, 0x7610, R36 ;  /* 0x00007610ff247816 */ /* 0x000fc60000000024 */
[----:B--2---:R0:W-:Y:S04]  /*2f6e0*/  STL [R1+0x1440], R37 ;  /* 0x0014402501007387 */ /* 0x0041e80000100800 */
[----:B0-----:R-:W2:Y:S01]  /*2f6f0*/  LDL.LU R37, [R1+0x624] ;  /* 0x0006240001257983 */ /* 0x001ea20000300800 */
[----:B---3--:R-:W-:-:S05]  /*2f700*/  IADD3 R11, P3, PT, R5, R11, RZ ;  /* 0x0000000b050b7210 */ /* 0x008fca0007f7e0ff */
[----:B------:R-:W-:Y:S01]  /*2f710*/  IMAD.X R10, R6, 0x1, R10, P3 ;  /* 0x00000001060a7824 */ /* 0x000fe200018e060a */
[----:B------:R0:W-:Y:S04]  /*2f720*/  STL [R1+0x5e8], R11 ;  /* 0x0005e80b01007387 */ /* 0x0001e80000100800 */
[----:B------:R1:W-:Y:S01]  /*2f730*/  STL [R1+0x5e4], R10 ;  /* 0x0005e40a01007387 */ /* 0x0003e20000100800 */
[----:B0-----:R-:W-:-:S04]  /*2f740*/  @!P1 LOP3.LUT R11, R11, R10, RZ, 0x3c, !PT ;  /* 0x0000000a0b0b9212 */ /* 0x001fc800078e3cff */
[----:B-1----:R-:W-:-:S04]  /*2f750*/  @!P1 LOP3.LUT R10, R11, R10, RZ, 0x3c, !PT ;  /* 0x0000000a0b0a9212 */ /* 0x002fc800078e3cff */
[----:B------:R-:W-:-:S05]  /*2f760*/  @!P1 LOP3.LUT R11, R11, R10, RZ, 0x3c, !PT ;  /* 0x0000000a0b0b9212 */ /* 0x000fca00078e3cff */
[----:B------:R0:W3:Y:S01]  /*2f770*/  @!P1 LDG.E.U8 R36, desc[UR18][R10.64] ;  /* 0x000000120a249981 */ /* 0x0000e2000c1e1100 */
[----:B------:R-:W-:Y:S02]  /*2f780*/  IADD3 R38, P3, PT, R5, R38, RZ ;  /* 0x0000002605267210 */ /* 0x000fe40007f7e0ff */
[----:B------:R-:W-:-:S03]  /*2f790*/  PRMT R35, RZ, 0x7610, R35 ;  /* 0x00007610ff237816 */ /* 0x000fc60000000023 */
[----:B0-----:R-:W-:Y:S02]  /*2f7a0*/  @!P1 IMAD.MOV.U32 R10, RZ, RZ, R38 ;  /* 0x000000ffff0a9224 */ /* 0x001fe400078e0026 */
[----:B--2---:R-:W-:-:S04]  /*2f7b0*/  IMAD.X R37, R6, 0x1, R37, P3 ;  /* 0x0000000106257824 */ /* 0x004fc800018e0625 */
[----:B------:R-:W-:-:S05]  /*2f7c0*/  @!P1 IMAD.MOV.U32 R11, RZ, RZ, R37 ;  /* 0x000000ffff0b9224 */ /* 0x000fca00078e0025 */
[----:B------:R0:W2:Y:S04]  /*2f7d0*/  @!P1 LDG.E.U8 R35, desc[UR18][R10.64] ;  /* 0x000000120a239981 */ /* 0x0000a8000c1e1100 */
[----:B---3--:R1:W-:Y:S04]  /*2f7e0*/  STL [R1+0x1444], R36 ;  /* 0x0014442401007387 */ /* 0x0083e80000100800 */
[----:B-1----:R-:W3:Y:S04]  /*2f7f0*/  LDL.LU R36, [R1+0x668] ;  /* 0x0006680001247983 */ /* 0x002ee80000300800 */
[----:B------:R1:W-:Y:S04]  /*2f800*/  STL [R1+0x628], R38 ;  /* 0x0006282601007387 */ /* 0x0003e80000100800 */
[----:B------:R0:W-:Y:S04]  /*2f810*/  STL [R1+0x624], R37 ;  /* 0x0006242501007387 */ /* 0x0001e80000100800 */
[----:B-1----:R-:W2:Y:S04]  /*2f820*/  LDL.LU R38, [R1+0x6a4] ;  /* 0x0006a40001267983 */ /* 0x002ea80000300800 */
[----:B0-----:R-:W2:Y:S04]  /*2f830*/  LDL.LU R37, [R1+0x6a8] ;  /* 0x0006a80001257983 */ /* 0x001ea80000300800 */
[----:B------:R-:W2:Y:S01]  /*2f840*/  LDL.LU R11, [R1+0x664] ;  /* 0x00066400010b7983 */ /* 0x000ea20000300800 */
[----:B------:R-:W-:-:S02]  /*2f850*/  PRMT R34, RZ, 0x7610, R34 ;  /* 0x00007610ff227816 */ /* 0x000fc40000000022 */
[----:B---3--:R-:W-:-:S05]  /*2f860*/  IADD3 R36, P3, PT, R5, R36, RZ ;  /* 0x0000002405247210 */ /* 0x008fca0007f7e0ff */
[----:B------:R-:W-:Y:S02]  /*2f870*/  @!P1 IMAD.MOV.U32 R10, RZ, RZ, R36 ;  /* 0x000000ffff0a9224 */ /* 0x000fe400078e0024 */
[----:B--2---:R-:W-:-:S05]  /*2f880*/  IMAD.X R11, R6, 0x1, R11, P3 ;  /* 0x00000001060b7824 */ /* 0x004fca00018e060b */
[----:B------:R0:W2:Y:S01]  /*2f890*/  @!P1 LDG.E.U8 R34, desc[UR18][R10.64] ;  /* 0x000000120a229981 */ /* 0x0000a2000c1e1100 */
[----:B------:R-:W-:-:S03]  /*2f8a0*/  IADD3 R37, P3, PT, R5, R37, RZ ;  /* 0x0000002505257210 */ /* 0x000fc60007f7e0ff */
[----:B------:R-:W-:Y:S02]  /*2f8b0*/  STL [R1+0x1448], R35 ;  /* 0x0014482301007387 */ /* 0x000fe40000100800 */
[----:B------:R-:W-:Y:S02]  /*2f8c0*/  IMAD.X R38, R6, 0x1, R38, P3 ;  /* 0x0000000106267824 */ /* 0x000fe400018e0626 */
[----:B------:R1:W-:Y:S04]  /*2f8d0*/  STL [R1+0x668], R36 ;  /* 0x0006682401007387 */ /* 0x0003e80000100800 */
[----:B------:R3:W-:Y:S01]  /*2f8e0*/  STL [R1+0x664], R11 ;  /* 0x0006640b01007387 */ /* 0x0007e20000100800 */
[----:B------:R-:W-:Y:S01]  /*2f8f0*/  PRMT R33, RZ, 0x7610, R33 ;  /* 0x00007610ff217816 */ /* 0x000fe20000000021 */
[----:B0-----:R-:W-:-:S02]  /*2f900*/  @!P1 IMAD.MOV.U32 R10, RZ, RZ, R37 ;  /* 0x000000ffff0a9224 */ /* 0x001fc400078e0025 */
[----:B-1----:R-:W4:Y:S01]  /*2f910*/  LDL.LU R36, [R1+0x6e8] ;  /* 0x0006e80001247983 */ /* 0x002f220000300800 */
[----:B---3--:R-:W-:-:S05]  /*2f920*/  @!P1 IMAD.MOV.U32 R11, RZ, RZ, R38 ;  /* 0x000000ffff0b9224 */ /* 0x008fca00078e0026 */
[----:B------:R0:W3:Y:S04]  /*2f930*/  @!P1 LDG.E.U8 R33, desc[UR18][R10.64] ;  /* 0x000000120a219981 */ /* 0x0000e8000c1e1100 */
[----:B--2---:R-:W-:Y:S04]  /*2f940*/  STL [R1+0x144c], R34 ;  /* 0x00144c2201007387 */ /* 0x004fe80000100800 */
[----:B------:R1:W-:Y:S04]  /*2f950*/  STL [R1+0x6a8], R37 ;  /* 0x0006a82501007387 */ /* 0x0003e80000100800 */
[----:B------:R-:W-:Y:S04]  /*2f960*/  STL [R1+0x6a4], R38 ;  /* 0x0006a42601007387 */ /* 0x000fe80000100800 */
[----:B-1----:R-:W2:Y:S01]  /*2f970*/  LDL.LU R37, [R1+0x6e4] ;  /* 0x0006e40001257983 */ /* 0x002ea20000300800 */
[----:B----4-:R-:W-:-:S03]  /*2f980*/  IADD3 R36, P3, PT, R5, R36, RZ ;  /* 0x0000002405247210 */ /* 0x010fc60007f7e0ff */
[----:B------:R-:W4:Y:S01]  /*2f990*/  LDL.LU R35, [R1+0x724] ;  /* 0x0007240001237983 */ /* 0x000f220000300800 */
[----:B------:R-:W-:-:S03]  /*2f9a0*/  PRMT R32, RZ, 0x7610, R32 ;  /* 0x00007610ff207816 */ /* 0x000fc60000000020 */
[----:B------:R-:W4:Y:S01]  /*2f9b0*/  LDL.LU R34, [R1+0x728] ;  /* 0x0007280001227983 */ /* 0x000f220000300800 */
[----:B0-----:R-:W-:-:S03]  /*2f9c0*/  @!P1 IMAD.MOV.U32 R10, RZ, RZ, R36 ;  /* 0x000000ffff0a9224 */ /* 0x001fc600078e0024 */
[----:B---3--:R-:W-:Y:S04]  /*2f9d0*/  STL [R1+0x1450], R33 ;  /* 0x0014502101007387 */ /* 0x008fe80000100800 */
[----:B------:R0:W-:Y:S01]  /*2f9e0*/  STL [R1+0x6e8], R36 ;  /* 0x0006e82401007387 */ /* 0x0001e20000100800 */
[----:B--2---:R-:W-:-:S04]  /*2f9f0*/  IMAD.X R37, R6, 0x1, R37, P3 ;  /* 0x0000000106257824 */ /* 0x004fc800018e0625 */
[----:B------:R-:W-:Y:S01]  /*2fa00*/  @!P1 IMAD.MOV.U32 R11, RZ, RZ, R37 ;  /* 0x000000ffff0b9224 */ /* 0x000fe200078e0025 */
[----:B------:R-:W-:Y:S04]  /*2fa10*/  STL [R1+0x6e4], R37 ;  /* 0x0006e42501007387 */ /* 0x000fe80000100800 */
[----:B0-----:R-:W2:Y:S04]  /*2fa20*/  LDL.LU R36, [R1+0x764] ;  /* 0x0007640001247983 */ /* 0x001ea80000300800 */
[----:B------:R-:W3:Y:S04]  /*2fa30*/  LDL.LU R33, [R1+0x768] ;  /* 0x0007680001217983 */ /* 0x000ee80000300800 */
[----:B------:R0:W2:Y:S01]  /*2fa40*/  @!P1 LDG.E.U8 R32, desc[UR18][R10.64] ;  /* 0x000000120a209981 */ /* 0x0000a2000c1e1100 */
[----:B----4-:R-:W-:-:S05]  /*2fa50*/  IADD3 R34, P3, PT, R5, R34, RZ ;  /* 0x0000002205227210 */ /* 0x010fca0007f7e0ff */
[----:B------:R-:W-:Y:S01]  /*2fa60*/  IMAD.X R35, R6, 0x1, R35, P3 ;  /* 0x0000000106237824 */ /* 0x000fe200018e0623 */
[----:B------:R-:W-:-:S03]  /*2fa70*/  PRMT R31, RZ, 0x7610, R31 ;  /* 0x00007610ff1f7816 */ /* 0x000fc6000000001f */
[----:B0-----:R-:W-:Y:S02]  /*2fa80*/  @!P1 IMAD.MOV.U32 R11, RZ, RZ, R35 ;  /* 0x000000ffff0b9224 */ /* 0x001fe400078e0023 */
[----:B------:R-:W-:-:S05]  /*2fa90*/  @!P1 IMAD.MOV.U32 R10, RZ, RZ, R34 ;  /* 0x000000ffff0a9224 */ /* 0x000fca00078e0022 */
[----:B------:R0:W4:Y:S01]  /*2faa0*/  @!P1 LDG.E.U8 R31, desc[UR18][R10.64] ;  /* 0x000000120a1f9981 */ /* 0x000122000c1e1100 */
[----:B---3--:R-:W-:-:S03]  /*2fab0*/  IADD3 R33, P3, PT, R5, R33, RZ ;  /* 0x0000002105217210 */ /* 0x008fc60007f7e0ff */
[----:B--2---:R-:W-:Y:S02]  /*2fac0*/  STL [R1+0x1454], R32 ;  /* 0x0014542001007387 */ /* 0x004fe40000100800 */
[----:B------:R-:W-:Y:S02]  /*2fad0*/  IMAD.X R36, R6, 0x1, R36, P3 ;  /* 0x0000000106247824 */ /* 0x000fe400018e0624 */
[----:B------:R-:W-:Y:S04]  /*2fae0*/  STL [R1+0x728], R34 ;  /* 0x0007282201007387 */ /* 0x000fe80000100800 */
[----:B------:R1:W-:Y:S01]  /*2faf0*/  STL [R1+0x724], R35 ;  /* 0x0007242301007387 */ /* 0x0003e20000100800 */
[----:B0-----:R-:W-:-:S03]  /*2fb00*/  @!P1 IMAD.MOV.U32 R10, RZ, RZ, R33 ;  /* 0x000000ffff0a9224 */ /* 0x001fc600078e0021 */
[----:B-1----:R-:W2:Y:S04]  /*2fb10*/  LDL.LU R35, [R1+0x7a4] ;  /* 0x0007a40001237983 */ /* 0x002ea80000300800 */
[----:B------:R-:W3:Y:S04]  /*2fb20*/  LDL.LU R34, [R1+0x7a8] ;  /* 0x0007a80001227983 */ /* 0x000ee80000300800 */
[----:B------:R0:W-:Y:S04]  /*2fb30*/  STL [R1+0x768], R33 ;  /* 0x0007682101007387 */ /* 0x0001e80000100800 */
[----:B------:R-:W-:Y:S04]  /*2fb40*/  STL [R1+0x764], R36 ;  /* 0x0007642401007387 */ /* 0x000fe80000100800 */
[----:B0-----:R-:W4:Y:S04]  /*2fb50*/  LDL.LU R33, [R1+0x7e4] ;  /* 0x0007e40001217983 */ /* 0x001f280000300800 */
[----:B------:R-:W4:Y:S01]  /*2fb60*/  LDL.LU R32, [R1+0x7e8] ;  /* 0x0007e80001207983 */ /* 0x000f220000300800 */
[----:B------:R-:W-:Y:S01]  /*2fb70*/  PRMT R30, RZ, 0x7610, R30 ;  /* 0x00007610ff1e7816 */ /* 0x000fe2000000001e */
[----:B------:R-:W-:Y:S01]  /*2fb80*/  @!P1 IMAD.MOV.U32 R11, RZ, RZ, R36 ;  /* 0x000000ffff0b9224 */ /* 0x000fe200078e0024 */
[----:B------:R-:W-:-:S04]  /*2fb90*/  PRMT R29, RZ, 0x7610, R29 ;  /* 0x00007610ff1d7816 */ /* 0x000fc8000000001d */
[----:B------:R0:W4:Y:S01]  /*2fba0*/  @!P1 LDG.E.U8 R30, desc[UR18][R10.64] ;  /* 0x000000120a1e9981 */ /* 0x000122000c1e1100 */
[----:B---3--:R-:W-:-:S05]  /*2fbb0*/  IADD3 R34, P3, PT, R5, R34, RZ ;  /* 0x0000002205227210 */ /* 0x008fca0007f7e0ff */
[----:B--2---:R-:W-:Y:S01]  /*2fbc0*/  IMAD.X R35, R6, 0x1, R35, P3 ;  /* 0x0000000106237824 */ /* 0x004fe200018e0623 */
[----:B------:R-:W-:Y:S01]  /*2fbd0*/  STL [R1+0x7a8], R34 ;  /* 0x0007a82201007387 */ /* 0x000fe20000100800 */
[----:B0-----:R-:W-:Y:S02]  /*2fbe0*/  @!P1 IMAD.MOV.U32 R10, RZ, RZ, R34 ;  /* 0x000000ffff0a9224 */ /* 0x001fe400078e0022 */
[----:B------:R-:W-:Y:S01]  /*2fbf0*/  @!P1 IMAD.MOV.U32 R11, RZ, RZ, R35 ;  /* 0x000000ffff0b9224 */ /* 0x000fe200078e0023 */
[----:B------:R0:W-:Y:S04]  /*2fc00*/  STL [R1+0x7a4], R35 ;  /* 0x0007a42301007387 */ /* 0x0001e80000100800 */
[----:B------:R1:W2:Y:S01]  /*2fc10*/  @!P1 LDG.E.U8 R29, desc[UR18][R10.64] ;  /* 0x000000120a1d9981 */ /* 0x0002a2000c1e1100 */
[----:B----4-:R-:W-:-:S03]  /*2fc20*/  IADD3 R32, P3, PT, R5, R32, RZ ;  /* 0x0000002005207210 */ /* 0x010fc60007f7e0ff */
[----:B0-----:R-:W3:Y:S02]  /*2fc30*/  LDL.LU R35, [R1+0x824] ;  /* 0x0008240001237983 */ /* 0x001ee40000300800 */
[----:B------:R-:W-:Y:S02]  /*2fc40*/  IMAD.X R33, R6, 0x1, R33, P3 ;  /* 0x0000000106217824 */ /* 0x000fe400018e0621 */
[----:B------:R-:W4:Y:S01]  /*2fc50*/  LDL.LU R34, [R1+0x828] ;  /* 0x0008280001227983 */ /* 0x000f220000300800 */
[----:B-1----:R-:W-:Y:S02]  /*2fc60*/  @!P1 IMAD.MOV.U32 R10, RZ, RZ, R32 ;  /* 0x000000ffff0a9224 */ /* 0x002fe400078e0020 */
[----:B------:R-:W-:Y:S01]  /*2fc70*/  @!P1 IMAD.MOV.U32 R11, RZ, RZ, R33 ;  /* 0x000000ffff0b9224 */ /* 0x000fe200078e0021 */
[----:B------:R-:W-:Y:S04]  /*2fc80*/  STL [R1+0x7e8], R32 ;  /* 0x0007e82001007387 */ /* 0x000fe80000100800 */
[----:B------:R0:W-:Y:S04]  /*2fc90*/  STL [R1+0x7e4], R33 ;  /* 0x0007e42101007387 */ /* 0x0001e80000100800 */
[----:B0-----:R-:W2:Y:S04]  /*2fca0*/  LDL.LU R33, [R1+0x864] ;  /* 0x0008640001217983 */ /* 0x001ea80000300800 */
[----:B------:R-:W2:Y:S01]  /*2fcb0*/  LDL.LU R32, [R1+0x868] ;  /* 0x0008680001207983 */ /* 0x000ea20000300800 */
[----:B------:R-:W-:-:S02]  /*2fcc0*/  PRMT R28, RZ, 0x7610, R28 ;  /* 0x00007610ff1c7816 */ /* 0x000fc4000000001c */
[----:B------:R-:W-:-:S04]  /*2fcd0*/  PRMT R27, RZ, 0x7610, R27 ;  /* 0x00007610ff1b7816 */ /* 0x000fc8000000001b */
[----:B------:R0:W2:Y:S01]  /*2fce0*/  @!P1 LDG.E.U8 R28, desc[UR18][R10.64] ;  /* 0x000000120a1c9981 */ /* 0x0000a2000c1e1100 */
[----:B----4-:R-:W-:-:S05]  /*2fcf0*/  IADD3 R34, P3, PT, R5, R34, RZ ;  /* 0x0000002205227210 */ /* 0x010fca0007f7e0ff */
[----:B---3--:R-:W-:Y:S01]  /*2fd00*/  IMAD.X R35, R6, 0x1, R35, P3 ;  /* 0x0000000106237824 */ /* 0x008fe200018e0623 */
[----:B------:R-:W-:Y:S01]  /*2fd10*/  STL [R1+0x828], R34 ;  /* 0x0008282201007387 */ /* 0x000fe20000100800 */
[----:B0-----:R-:W-:Y:S02]  /*2fd20*/  @!P1 IMAD.MOV.U32 R10, RZ, RZ, R34 ;  /* 0x000000ffff0a9224 */ /* 0x001fe400078e0022 */
[----:B------:R-:W-:Y:S01]  /*2fd30*/  @!P1 IMAD.MOV.U32 R11, RZ, RZ, R35 ;  /* 0x000000ffff0b9224 */ /* 0x000fe200078e0023 */
[----:B------:R0:W-:Y:S04]  /*2fd40*/  STL [R1+0x824], R35 ;  /* 0x0008242301007387 */ /* 0x0001e80000100800 */
[----:B------:R1:W3:Y:S04]  /*2fd50*/  @!P1 LDG.E.U8 R27, desc[UR18][R10.64] ;  /* 0x000000120a1b9981 */ /* 0x0002e8000c1e1100 */
[----:B0-----:R-:W4:Y:S01]  /*2fd60*/  LDL.LU R35, [R1+0x8a4] ;  /* 0x0008a40001237983 */ /* 0x001f220000300800 */
[----:B--2---:R-:W-:-:S03]  /*2fd70*/  IADD3 R32, P3, PT, R5, R32, RZ ;  /* 0x0000002005207210 */ /* 0x004fc60007f7e0ff */
[----:B------:R-:W2:Y:S02]  /*2fd80*/  LDL.LU R34, [R1+0x8a8] ;  /* 0x0008a80001227983 */ /* 0x000ea40000300800 */
[----:B------:R-:W-:Y:S02]  /*2fd90*/  IMAD.X R33, R6, 0x1, R33, P3 ;  /* 0x0000000106217824 */ /* 0x000fe400018e0621 */
[----:B------:R-:W-:Y:S01]  /*2fda0*/  STL [R1+0x868], R32 ;  /* 0x0008682001007387 */ /* 0x000fe20000100800 */
[----:B-1----:R-:W-:Y:S02]  /*2fdb0*/  @!P1 IMAD.MOV.U32 R10, RZ, RZ, R32 ;  /* 0x000000ffff0a9224 */ /* 0x002fe400078e0020 */
[----:B------:R-:W-:Y:S01]  /*2fdc0*/  @!P1 IMAD.MOV.U32 R11, RZ, RZ, R33 ;  /* 0x000000ffff0b9224 */ /* 0x000fe200078e0021 */
[----:B------:R0:W-:Y:S04]  /*2fdd0*/  STL [R1+0x864], R33 ;  /* 0x0008642101007387 */ /* 0x0001e80000100800 */
[----:B0-----:R-:W3:Y:S04]  /*2fde0*/  LDL.LU R33, [R1+0x8e4] ;  /* 0x0008e40001217983 */ /* 0x001ee80000300800 */
[----:B------:R-:W3:Y:S01]  /*2fdf0*/  LDL.LU R32, [R1+0x8e8] ;  /* 0x0008e80001207983 */ /* 0x000ee20000300800 */
[----:B------:R-:W-:-:S02]  /*2fe00*/  PRMT R26, RZ, 0x7610, R26 ;  /* 0x00007610ff1a7816 */ /* 0x000fc4000000001a */
[----:B------:R-:W-:-:S04]  /*2fe10*/  PRMT R25, RZ, 0x7610, R25 ;  /* 0x00007610ff197816 */ /* 0x000fc80000000019 */
[----:B------:R0:W3:Y:S01]  /*2fe20*/  @!P1 LDG.E.U8 R26, desc[UR18][R10.64] ;  /* 0x000000120a1a9981 */ /* 0x0000e2000c1e1100 */
[----:B--2---:R-:W-:-:S05]  /*2fe30*/  IADD3 R34, P3, PT, R5, R34, RZ ;  /* 0x0000002205227210 */ /* 0x004fca0007f7e0ff */
[----:B----4-:R-:W-:Y:S01]  /*2fe40*/  IMAD.X R35, R6, 0x1, R35, P3 ;  /* 0x0000000106237824 */ /* 0x010fe200018e0623 */
[----:B------:R-:W-:Y:S01]  /*2fe50*/  STL [R1+0x8a8], R34 ;  /* 0x0008a82201007387 */ /* 0x000fe20000100800 */
[----:B0-----:R-:W-:Y:S02]  /*2fe60*/  @!P1 IMAD.MOV.U32 R10, RZ, RZ, R34 ;  /* 0x000000ffff0a9224 */ /* 0x001fe400078e0022 */
[----:B------:R-:W-:Y:S01]  /*2fe70*/  @!P1 IMAD.MOV.U32 R11, RZ, RZ, R35 ;  /* 0x000000ffff0b9224 */ /* 0x000fe200078e0023 */
[----:B------:R0:W-:Y:S04]  /*2fe80*/  STL [R1+0x8a4], R35 ;  /* 0x0008a42301007387 */ /* 0x0001e80000100800 */
[----:B------:R1:W2:Y:S04]  /*2fe90*/  @!P1 LDG.E.U8 R25, desc[UR18][R10.64] ;  /* 0x000000120a199981 */ /* 0x0002a8000c1e1100 */
[----:B0-----:R-:W4:Y:S01]  /*2fea0*/  LDL.LU R35, [R1+0x924] ;  /* 0x0009240001237983 */ /* 0x001f220000300800 */
[----:B---3--:R-:W-:-:S03]  /*2feb0*/  IADD3 R32, P3, PT, R5, R32, RZ ;  /* 0x0000002005207210 */ /* 0x008fc60007f7e0ff */
[----:B------:R-:W3:Y:S02]  /*2fec0*/  LDL.LU R34, [R1+0x928] ;  /* 0x0009280001227983 */ /* 0x000ee40000300800 */
[----:B------:R-:W-:Y:S02]  /*2fed0*/  IMAD.X R33, R6, 0x1, R33, P3 ;  /* 0x0000000106217824 */ /* 0x000fe400018e0621 */
[----:B------:R-:W-:Y:S01]  /*2fee0*/  STL [R1+0x8e8], R32 ;  /* 0x0008e82001007387 */ /* 0x000fe20000100800 */
[----:B-1----:R-:W-:Y:S02]  /*2fef0*/  @!P1 IMAD.MOV.U32 R10, RZ, RZ, R32 ;  /* 0x000000ffff0a9224 */ /* 0x002fe400078e0020 */
[----:B------:R-:W-:Y:S01]  /*2ff00*/  @!P1 IMAD.MOV.U32 R11, RZ, RZ, R33 ;  /* 0x000000ffff0b9224 */ /* 0x000fe200078e0021 */
[----:B------:R0:W-:Y:S04]  /*2ff10*/  STL [R1+0x8e4], R33 ;  /* 0x0008e42101007387 */ /* 0x0001e80000100800 */
[----:B0-----:R-:W2:Y:S04]  /*2ff20*/  LDL.LU R33, [R1+0x964] ;  /* 0x0009640001217983 */ /* 0x001ea80000300800 */
[----:B------:R-:W2:Y:S01]  /*2ff30*/  LDL.LU R32, [R1+0x968] ;  /* 0x0009680001207983 */ /* 0x000ea20000300800 */
[----:B------:R-:W-:-:S02]  /*2ff40*/  PRMT R24, RZ, 0x7610, R24 ;  /* 0x00007610ff187816 */ /* 0x000fc40000000018 */
[----:B------:R-:W-:-:S04]  /*2ff50*/  PRMT R23, RZ, 0x7610, R23 ;  /* 0x00007610ff177816 */ /* 0x000fc80000000017 */
[----:B------:R0:W2:Y:S01]  /*2ff60*/  @!P1 LDG.E.U8 R24, desc[UR18][R10.64] ;  /* 0x000000120a189981 */ /* 0x0000a2000c1e1100 */
[----:B---3--:R-:W-:-:S05]  /*2ff70*/  IADD3 R34, P3, PT, R5, R34, RZ ;  /* 0x0000002205227210 */ /* 0x008fca0007f7e0ff */
[----:B----4-:R-:W-:Y:S01]  /*2ff80*/  IMAD.X R35, R6, 0x1, R35, P3 ;  /* 0x0000000106237824 */ /* 0x010fe200018e0623 */
        /* <DEDUP_REMOVED lines=149> */
[----:B------:R0:W-:Y:S01]  /*308e0*/  STL [R1+0x4f0], R32 ;  /* 0x0004f02001007387 */ /* 0x0001e20000100800 */
[----:B-1----:R-:W-:-:S03]  /*308f0*/  @!P1 IMAD.MOV.U32 R10, RZ, RZ, R32 ;  /* 0x000000ffff0a9224 */ /* 0x002fc600078e0020 */
[----:B------:R1:W-:Y:S01]  /*30900*/  STL [R1+0x4ec], R33 ;  /* 0x0004ec2101007387 */ /* 0x0003e20000100800 */
[----:B------:R-:W-:-:S03]  /*30910*/  @!P1 IMAD.MOV.U32 R11, RZ, RZ, R33 ;  /* 0x000000ffff0b9224 */ /* 0x000fc600078e0021 */
[----:B0-----:R-:W2:Y:S04]  /*30920*/  LDL.LU R32, [R1+0x570] ;  /* 0x0005700001207983 */ /* 0x001ea80000300800 */
[----:B-1----:R-:W2:Y:S01]  /*30930*/  LDL.LU R33, [R1+0x56c] ;  /* 0x00056c0001217983 */ /* 0x002ea20000300800 */
[----:B------:R-:W-:Y:S02]  /*30940*/  PRMT R14, RZ, 0x7610, R14 ;  /* 0x00007610ff0e7816 */ /* 0x000fe4000000000e */
[----:B------:R-:W-:-:S04]  /*30950*/  PRMT R13, RZ, 0x7610, R13 ;  /* 0x00007610ff0d7816 */ /* 0x000fc8000000000d */
[----:B------:R0:W2:Y:S01]  /*30960*/  @!P1 LDG.E.U8 R14, desc[UR18][R10.64] ;  /* 0x000000120a0e9981 */ /* 0x0000a2000c1e1100 */
[----:B---3--:R-:W-:-:S05]  /*30970*/  IADD3 R34, P3, PT, R5, R34, RZ ;  /* 0x0000002205227210 */ /* 0x008fca0007f7e0ff */
[----:B----4-:R-:W-:Y:S01]  /*30980*/  IMAD.X R35, R6, 0x1, R35, P3 ;  /* 0x0000000106237824 */ /* 0x010fe200018e0623 */
[----:B------:R1:W-:Y:S01]  /*30990*/  STL [R1+0x530], R34 ;  /* 0x0005302201007387 */ /* 0x0003e20000100800 */
[----:B--2---:R-:W-:-:S03]  /*309a0*/  IADD3 R32, P3, PT, R5, R32, RZ ;  /* 0x0000002005207210 */ /* 0x004fc60007f7e0ff */
[----:B------:R2:W-:Y:S02]  /*309b0*/  STL [R1+0x52c], R35 ;  /* 0x00052c2301007387 */ /* 0x0005e40000100800 */
[----:B------:R-:W-:Y:S02]  /*309c0*/  IMAD.X R33, R6, 0x1, R33, P3 ;  /* 0x0000000106217824 */ /* 0x000fe400018e0621 */
[----:B------:R3:W-:Y:S01]  /*309d0*/  STL [R1+0x570], R32 ;  /* 0x0005702001007387 */ /* 0x0007e20000100800 */
[----:B0-----:R-:W-:Y:S02]  /*309e0*/  @!P1 IMAD.MOV.U32 R10, RZ, RZ, R34 ;  /* 0x000000ffff0a9224 */ /* 0x001fe400078e0022 */
[----:B------:R-:W-:Y:S01]  /*309f0*/  @!P1 IMAD.MOV.U32 R11, RZ, RZ, R35 ;  /* 0x000000ffff0b9224 */ /* 0x000fe200078e0023 */
[----:B------:R0:W-:Y:S04]  /*30a00*/  STL [R1+0x56c], R33 ;  /* 0x00056c2101007387 */ /* 0x0001e80000100800 */
[----:B-1----:R-:W4:Y:S04]  /*30a10*/  LDL.LU R34, [R1+0x5b0] ;  /* 0x0005b00001227983 */ /* 0x002f280000300800 */
[----:B------:R1:W4:Y:S04]  /*30a20*/  @!P1 LDG.E.U8 R13, desc[UR18][R10.64] ;  /* 0x000000120a0d9981 */ /* 0x000328000c1e1100 */
[----:B--2---:R-:W2:Y:S01]  /*30a30*/  LDL.LU R35, [R1+0x5ac] ;  /* 0x0005ac0001237983 */ /* 0x004ea20000300800 */
[----:B-1----:R-:W-:-:S03]  /*30a40*/  @!P1 IMAD.MOV.U32 R10, RZ, RZ, R32 ;  /* 0x000000ffff0a9224 */ /* 0x002fc600078e0020 */
[----:B---3--:R-:W3:Y:S01]  /*30a50*/  LDL.LU R32, [R1+0x5f0] ;  /* 0x0005f00001207983 */ /* 0x008ee20000300800 */
[----:B------:R-:W-:-:S03]  /*30a60*/  @!P1 IMAD.MOV.U32 R11, RZ, RZ, R33 ;  /* 0x000000ffff0b9224 */ /* 0x000fc600078e0021 */
[----:B0-----:R-:W3:Y:S01]  /*30a70*/  LDL.LU R33, [R1+0x5ec] ;  /* 0x0005ec0001217983 */ /* 0x001ee20000300800 */
[----:B------:R-:W-:Y:S01]  /*30a80*/  PRMT R12, RZ, 0x7610, R12 ;  /* 0x00007610ff0c7816 */ /* 0x000fe2000000000c */
[----:B------:R-:W-:Y:S02]  /*30a90*/  IMAD.MOV.U32 R37, RZ, RZ, R39 ;  /* 0x000000ffff257224 */ /* 0x000fe400078e0027 */
[----:B------:R-:W-:Y:S02]  /*30aa0*/  IMAD.MOV.U32 R39, RZ, RZ, R42 ;  /* 0x000000ffff277224 */ /* 0x000fe400078e002a */
[----:B------:R-:W-:Y:S01]  /*30ab0*/  IMAD.MOV.U32 R38, RZ, RZ, R78 ;  /* 0x000000ffff267224 */ /* 0x000fe200078e004e */
[----:B------:R0:W3:Y:S01]  /*30ac0*/  @!P1 LDG.E.U8 R12, desc[UR18][R10.64] ;  /* 0x000000120a0c9981 */ /* 0x0000e2000c1e1100 */
[----:B------:R-:W-:Y:S02]  /*30ad0*/  IMAD.MOV.U32 R78, RZ, RZ, R47 ;  /* 0x000000ffff4e7224 */ /* 0x000fe400078e002f */
[----:B------:R-:W-:Y:S01]  /*30ae0*/  IMAD.MOV.U32 R42, RZ, RZ, R46 ;  /* 0x000000ffff2a7224 */ /* 0x000fe200078e002e */
[----:B0-----:R-:W-:-:S02]  /*30af0*/  PRMT R11, RZ, 0x7610, R11 ;  /* 0x00007610ff0b7816 */ /* 0x001fc4000000000b */
[----:B----4-:R-:W-:-:S05]  /*30b00*/  IADD3 R34, P3, PT, R5, R34, RZ ;  /* 0x0000002205227210 */ /* 0x010fca0007f7e0ff */
[----:B--2---:R-:W-:Y:S01]  /*30b10*/  IMAD.X R35, R6, 0x1, R35, P3 ;  /* 0x0000000106237824 */ /* 0x004fe200018e0623 */
[----:B------:R0:W-:Y:S01]  /*30b20*/  STL [R1+0x5b0], R34 ;  /* 0x0005b02201007387 */ /* 0x0001e20000100800 */
[----:B---3--:R-:W-:-:S03]  /*30b30*/  IADD3 R32, P3, PT, R5, R32, RZ ;  /* 0x0000002005207210 */ /* 0x008fc60007f7e0ff */
[----:B------:R1:W-:Y:S02]  /*30b40*/  STL [R1+0x5ac], R35 ;  /* 0x0005ac2301007387 */ /* 0x0003e40000100800 */
[----:B------:R-:W-:Y:S02]  /*30b50*/  IMAD.X R33, R6, 0x1, R33, P3 ;  /* 0x0000000106217824 */ /* 0x000fe400018e0621 */
[----:B------:R2:W-:Y:S01]  /*30b60*/  STL [R1+0x5f0], R32 ;  /* 0x0005f02001007387 */ /* 0x0005e20000100800 */
[----:B------:R-:W-:Y:S02]  /*30b70*/  @!P1 IMAD.MOV.U32 R46, RZ, RZ, R34 ;  /* 0x000000ffff2e9224 */ /* 0x000fe400078e0022 */
[----:B------:R-:W-:Y:S01]  /*30b80*/  @!P1 IMAD.MOV.U32 R47, RZ, RZ, R35 ;  /* 0x000000ffff2f9224 */ /* 0x000fe200078e0023 */
[----:B------:R3:W-:Y:S04]  /*30b90*/  STL [R1+0x5ec], R33 ;  /* 0x0005ec2101007387 */ /* 0x0007e80000100800 */
[----:B0-----:R-:W4:Y:S04]  /*30ba0*/  LDL.LU R34, [R1+0x630] ;  /* 0x0006300001227983 */ /* 0x001f280000300800 */
[----:B------:R0:W4:Y:S04]  /*30bb0*/  @!P1 LDG.E.U8 R11, desc[UR18][R46.64] ;  /* 0x000000122e0b9981 */ /* 0x000128000c1e1100 */
[----:B-1----:R-:W4:Y:S01]  /*30bc0*/  LDL.LU R35, [R1+0x62c] ;  /* 0x00062c0001237983 */ /* 0x002f220000300800 */
[----:B0-----:R-:W-:-:S03]  /*30bd0*/  @!P1 IMAD.MOV.U32 R46, RZ, RZ, R32 ;  /* 0x000000ffff2e9224 */ /* 0x001fc600078e0020 */
[----:B--2---:R-:W2:Y:S01]  /*30be0*/  LDL.LU R32, [R1+0x670] ;  /* 0x0006700001207983 */ /* 0x004ea20000300800 */
[----:B------:R-:W-:-:S03]  /*30bf0*/  @!P1 IMAD.MOV.U32 R47, RZ, RZ, R33 ;  /* 0x000000ffff2f9224 */ /* 0x000fc600078e0021 */
[----:B---3--:R-:W3:Y:S01]  /*30c00*/  LDL.LU R33, [R1+0x66c] ;  /* 0x00066c0001217983 */ /* 0x008ee20000300800 */
[----:B------:R-:W-:Y:S02]  /*30c10*/  PRMT R10, RZ, 0x7610, R10 ;  /* 0x00007610ff0a7816 */ /* 0x000fe4000000000a */
[----:B------:R-:W-:-:S04]  /*30c20*/  PRMT R44, RZ, 0x7610, R44 ;  /* 0x00007610ff2c7816 */ /* 0x000fc8000000002c */
[----:B------:R0:W3:Y:S01]  /*30c30*/  @!P1 LDG.E.U8 R10, desc[UR18][R46.64] ;  /* 0x000000122e0a9981 */ /* 0x0000e2000c1e1100 */
[----:B----4-:R-:W-:-:S05]  /*30c40*/  IADD3 R34, P3, PT, R5, R34, RZ ;  /* 0x0000002205227210 */ /* 0x010fca0007f7e0ff */
[----:B------:R-:W-:Y:S01]  /*30c50*/  IMAD.X R35, R6, 0x1, R35, P3 ;  /* 0x0000000106237824 */ /* 0x000fe200018e0623 */
[----:B------:R1:W-:Y:S01]  /*30c60*/  STL [R1+0x630], R34 ;  /* 0x0006302201007387 */ /* 0x0003e20000100800 */
[----:B--2---:R-:W-:-:S03]  /*30c70*/  IADD3 R32, P3, PT, R5, R32, RZ ;  /* 0x0000002005207210 */ /* 0x004fc60007f7e0ff */
[----:B------:R2:W-:Y:S02]  /*30c80*/  STL [R1+0x62c], R35 ;  /* 0x00062c2301007387 */ /* 0x0005e40000100800 */
[----:B---3--:R-:W-:Y:S02]  /*30c90*/  IMAD.X R33, R6, 0x1, R33, P3 ;  /* 0x0000000106217824 */ /* 0x008fe400018e0621 */
        /* <DEDUP_REMOVED lines=11> */
[----:B------:R-:W-:Y:S02]  /*30d50*/  PRMT R48, RZ, 0x7610, R48 ;  /* 0x00007610ff307816 */ /* 0x000fe40000000030 */
[----:B------:R-:W-:-:S04]  /*30d60*/  PRMT R49, RZ, 0x7610, R49 ;  /* 0x00007610ff317816 */ /* 0x000fc80000000031 */
[----:B------:R0:W3:Y:S01]  /*30d70*/  @!P1 LDG.E.U8 R48, desc[UR18][R46.64] ;  /* 0x000000122e309981 */ /* 0x0000e2000c1e1100 */
[----:B----4-:R-:W-:-:S05]  /*30d80*/  IADD3 R34, P3, PT, R5, R34, RZ ;  /* 0x0000002205227210 */ /* 0x010fca0007f7e0ff */
[----:B--2---:R-:W-:Y:S01]  /*30d90*/  IMAD.X R35, R6, 0x1, R35, P3 ;  /* 0x0000000106237824 */ /* 0x004fe200018e0623 */
[----:B------:R1:W-:Y:S01]  /*30da0*/  STL [R1+0x6b0], R34 ;  /* 0x0006b02201007387 */ /* 0x0003e20000100800 */
[----:B---3--:R-:W-:-:S03]  /*30db0*/  IADD3 R32, P3, PT, R5, R32, RZ ;  /* 0x0000002005207210 */ /* 0x008fc60007f7e0ff */
        /* <DEDUP_REMOVED lines=153> */
[----:B------:R-:W-:-:S03]  /*31750*/  PRMT R79, RZ, 0x7610, R79 ;  /* 0x00007610ff4f7816 */ /* 0x000fc6000000004f */
[----:B------:R0:W-:Y:S04]  /*31760*/  STS.U8 [R0+UR9+0x14000], R54 ;  /* 0x0140003600007988 */ /* 0x0001e80008000009 */
[----:B------:R1:W3:Y:S01]  /*31770*/  @!P1 LDG.E.U8 R79, desc[UR18][R46.64] ;  /* 0x000000122e4f9981 */ /* 0x0002e2000c1e1100 */
[----:B0-----:R-:W-:Y:S02]  /*31780*/  PRMT R54, RZ, 0x7610, R54 ;  /* 0x00007610ff367816 */ /* 0x001fe40000000036 */
[----:B----4-:R-:W-:-:S05]  /*31790*/  IADD3 R34, P3, PT, R5, R34, RZ ;  /* 0x0000002205227210 */ /* 0x010fca0007f7e0ff */
[----:B--2---:R-:W-:Y:S01]  /*317a0*/  IMAD.X R35, R6, 0x1, R35, P3 ;  /* 0x0000000106237824 */ /* 0x004fe200018e0623 */
[----:B------:R0:W-:Y:S01]  /*317b0*/  STL [R1+0x298], R34 ;  /* 0x0002982201007387 */ /* 0x0001e20000100800 */
[----:B---3--:R-:W-:-:S03]  /*317c0*/  IADD3 R32, P3, PT, R5, R32, RZ ;  /* 0x0000002005207210 */ /* 0x008fc60007f7e0ff */
[----:B------:R2:W-:Y:S02]  /*317d0*/  STL [R1+0x294], R35 ;  /* 0x0002942301007387 */ /* 0x0005e40000100800 */
[----:B------:R-:W-:Y:S02]  /*317e0*/  IMAD.X R33, R6, 0x1, R33, P3 ;  /* 0x0000000106217824 */ /* 0x000fe400018e0621 */
[----:B------:R3:W-:Y:S01]  /*317f0*/  STL [R1+0x2d8], R32 ;  /* 0x0002d82001007387 */ /* 0x0007e20000100800 */
[----:B-1----:R-:W-:Y:S02]  /*31800*/  @!P1 IMAD.MOV.U32 R46, RZ, RZ, R34 ;  /* 0x000000ffff2e9224 */ /* 0x002fe400078e0022 */
[----:B------:R-:W-:Y:S01]  /*31810*/  @!P1 IMAD.MOV.U32 R47, RZ, RZ, R35 ;  /* 0x000000ffff2f9224 */ /* 0x000fe200078e0023 */
[----:B------:R1:W-:Y:S04]  /*31820*/  STL [R1+0x2d4], R33 ;  /* 0x0002d42101007387 */ /* 0x0003e80000100800 */
[----:B0-----:R-:W4:Y:S04]  /*31830*/  LDL.LU R34, [R1+0x338] ;  /* 0x0003380001227983 */ /* 0x001f280000300800 */
[----:B------:R0:W4:Y:S04]  /*31840*/  @!P1 LDG.E.U8 R54, desc[UR18][R46.64] ;  /* 0x000000122e369981 */ /* 0x000128000c1e1100 */
[----:B--2---:R-:W2:Y:S01]  /*31850*/  LDL.LU R35, [R1+0x334] ;  /* 0x0003340001237983 */ /* 0x004ea20000300800 */
[----:B0-----:R-:W-:-:S03]  /*31860*/  @!P1 IMAD.MOV.U32 R46, RZ, RZ, R32 ;  /* 0x000000ffff2e9224 */ /* 0x001fc600078e0020 */
[----:B---3--:R-:W3:Y:S01]  /*31870*/  LDL.LU R32, [R1+0x378] ;  /* 0x0003780001207983 */ /* 0x008ee20000300800 */
[----:B------:R-:W-:-:S03]  /*31880*/  @!P1 IMAD.MOV.U32 R47, RZ, RZ, R33 ;  /* 0x000000ffff2f9224 */ /* 0x000fc600078e0021 */
[----:B-1----:R-:W3:Y:S04]  /*31890*/  LDL.LU R33, [R1+0x374] ;  /* 0x0003740001217983 */ /* 0x002ee80000300800 */
[----:B------:R0:W-:Y:S04]  /*318a0*/  STS.U8 [R0+UR9+0x14400], R51 ;  /* 0x0144003300007988 */ /* 0x0001e80008000009 */
[----:B------:R1:W-:Y:S01]  /*318b0*/  STS.U8 [R0+UR9+0x14800], R50 ;  /* 0x0148003200007988 */ /* 0x0003e20008000009 */
[----:B0-----:R-:W-:Y:S02]  /*318c0*/  PRMT R51, RZ, 0x7610, R51 ;  /* 0x00007610ff337816 */ /* 0x001fe40000000033 */
[----:B-1----:R-:W-:-:S04]  /*318d0*/  PRMT R50, RZ, 0x7610, R50 ;  /* 0x00007610ff327816 */ /* 0x002fc80000000032 */
        /* <DEDUP_REMOVED lines=17> */
[----:B0-----:R-:W3:Y:S04]  /*319f0*/  LDL.LU R33, [R1+0x3f4] ;  /* 0x0003f40001217983 */ /* 0x001ee80000300800 */
[----:B------:R0:W-:Y:S04]  /*31a00*/  STS.U8 [R0+UR9+0x14c00], R45 ;  /* 0x014c002d00007988 */ /* 0x0001e80008000009 */
[----:B------:R1:W-:Y:S01]  /*31a10*/  STS.U8 [R0+UR9+0x15000], R7 ;  /* 0x0150000700007988 */ /* 0x0003e20008000009 */
[----:B0-----:R-:W-:-:S03]  /*31a20*/  PRMT R45, RZ, 0x7610, R45 ;  /* 0x00007610ff2d7816 */ /* 0x001fc6000000002d */
[----:B------:R0:W-:Y:S01]  /*31a30*/  STS.U8 [R0+UR9+0x15400], R8 ;  /* 0x0154000800007988 */ /* 0x0001e20008000009 */
[----:B-1----:R-:W-:-:S03]  /*31a40*/  PRMT R7, RZ, 0x7610, R7 ;  /* 0x00007610ff077816 */ /* 0x002fc60000000007 */
[----:B------:R1:W3:Y:S01]  /*31a50*/  @!P1 LDG.E.U8 R45, desc[UR18][R46.64] ;  /* 0x000000122e2d9981 */ /* 0x0002e2000c1e1100 */
[----:B----4-:R-:W-:-:S05]  /*31a60*/  IADD3 R34, P3, PT, R5, R34, RZ ;  /* 0x0000002205227210 */ /* 0x010fca0007f7e0ff */
[----:B--2---:R-:W-:Y:S01]  /*31a70*/  IMAD.X R35, R6, 0x1, R35, P3 ;  /* 0x0000000106237824 */ /* 0x004fe200018e0623 */
[----:B------:R-:W-:Y:S01]  /*31a80*/  STL [R1+0x3b8], R34 ;  /* 0x0003b82201007387 */ /* 0x000fe20000100800 */
[----:B---3--:R-:W-:-:S03]  /*31a90*/  IADD3 R32, P3, PT, R5, R32, RZ ;  /* 0x0000002005207210 */ /* 0x008fc60007f7e0ff */
[----:B------:R-:W-:Y:S02]  /*31aa0*/  STL [R1+0x3b4], R35 ;  /* 0x0003b42301007387 */ /* 0x000fe40000100800 */
[----:B------:R-:W-:Y:S02]  /*31ab0*/  IMAD.X R33, R6, 0x1, R33, P3 ;  /* 0x0000000106217824 */ /* 0x000fe400018e0621 */
[----:B------:R2:W-:Y:S01]  /*31ac0*/  STL [R1+0x3f8], R32 ;  /* 0x0003f82001007387 */ /* 0x0005e20000100800 */
[----:B-1----:R-:W-:Y:S02]  /*31ad0*/  @!P1 IMAD.MOV.U32 R46, RZ, RZ, R34 ;  /* 0x000000ffff2e9224 */ /* 0x002fe400078e0022 */
[----:B------:R-:W-:Y:S01]  /*31ae0*/  @!P1 IMAD.MOV.U32 R47, RZ, RZ, R35 ;  /* 0x000000ffff2f9224 */ /* 0x000fe200078e0023 */
[----:B------:R-:W-:Y:S04]  /*31af0*/  STL [R1+0x3f4], R33 ;  /* 0x0003f42101007387 */ /* 0x000fe80000100800 */
[----:B0-----:R-:W3:Y:S04]  /*31b00*/  LDL.LU R8, [R1+0x438] ;  /* 0x0004380001087983 */ /* 0x001ee80000300800 */
[----:B------:R0:W4:Y:S02]  /*31b10*/  @!P1 LDG.E.U8 R7, desc[UR18][R46.64] ;  /* 0x000000122e079981 */ /* 0x000124000c1e1100 */
[----:B0-----:R-:W-:-:S02]  /*31b20*/  @!P1 IMAD.MOV.U32 R46, RZ, RZ, R32 ;  /* 0x000000ffff2e9224 */ /* 0x001fc400078e0020 */
[----:B--2---:R-:W2:Y:S01]  /*31b30*/  LDL.LU R32, [R1+0x434] ;  /* 0x0004340001207983 */ /* 0x004ea20000300800 */
[----:B------:R-:W-:Y:S01]  /*31b40*/  @!P1 IMAD.MOV.U32 R47, RZ, RZ, R33 ;  /* 0x000000ffff2f9224 */ /* 0x000fe200078e0021 */
[----:B------:R-:W-:-:S04]  /*31b50*/  PRMT R92, RZ, 0x7610, R92 ;  /* 0x00007610ff5c7816 */ /* 0x000fc8000000005c */
[----:B------:R-:W-:Y:S04]  /*31b60*/  STL [R1+0x1328], R47 ;  /* 0x0013282f01007387 */ /* 0x000fe80000100800 */
[----:B------:R-:W-:Y:S04]  /*31b70*/  STL [R1+0x1330], R47 ;  /* 0x0013302f01007387 */ /* 0x000fe80000100800 */
[----:B------:R-:W-:Y:S04]  /*31b80*/  STL [R1+0x1390], R47 ;  /* 0x0013902f01007387 */ /* 0x000fe80000100800 */
[----:B------:R-:W-:Y:S04]  /*31b90*/  STL [R1+0x1398], R47 ;  /* 0x0013982f01007387 */ /* 0x000fe80000100800 */
[----:B------:R-:W-:Y:S04]  /*31ba0*/  STL [R1+0x13c0], R47 ;  /* 0x0013c02f01007387 */ /* 0x000fe80000100800 */
[----:B------:R-:W-:Y:S04]  /*31bb0*/  STS.U8 [R0+UR9+0x15800], R9 ;  /* 0x0158000900007988 */ /* 0x000fe80008000009 */
[----:B------:R-:W-:Y:S04]  /*31bc0*/  STL [R1+0x13c8], R47 ;  /* 0x0013c82f01007387 */ /* 0x000fe80000100800 */
[----:B------:R-:W-:Y:S04]  /*31bd0*/  STS.U8 [R0+UR9+0x15c00], R37 ;  /* 0x015c002500007988 */ /* 0x000fe80008000009 */
[----:B------:R0:W4:Y:S04]  /*31be0*/  @!P1 LDG.E.U8 R92, desc[UR18][R46.64] ;  /* 0x000000122e5c9981 */ /* 0x000128000c1e1100 */
[----:B------:R-:W-:Y:S04]  /*31bf0*/  STL [R1+0x13f0], R47 ;  /* 0x0013f02f01007387 */ /* 0x000fe80000100800 */
[----:B------:R1:W-:Y:S01]  /*31c00*/  STS.U8 [R0+UR9+0x16000], R38 ;  /* 0x0160002600007988 */ /* 0x0003e20008000009 */
[----:B0-----:R-:W-:Y:S01]  /*31c10*/  PRMT R46, RZ, 0x7610, R46 ;  /* 0x00007610ff2e7816 */ /* 0x001fe2000000002e */
[----:B-1----:R-:W-:-:S02]  /*31c20*/  IMAD.MOV.U32 R38, RZ, RZ, R43 ;  /* 0x000000ffff267224 */ /* 0x002fc400078e002b */
[----:B------:R-:W-:Y:S01]  /*31c30*/  IMAD.MOV.U32 R43, RZ, RZ, R3 ;  /* 0x000000ffff2b7224 */ /* 0x000fe200078e0003 */
[----:B------:R0:W-:Y:S04]  /*31c40*/  STS.U8 [R0+UR9+0x16400], R39 ;  /* 0x0164002700007988 */ /* 0x0001e80008000009 */
[----:B------:R-:W-:Y:S01]  /*31c50*/  STS.U8 [R0+UR9+0x16800], R40 ;  /* 0x0168002800007988 */ /* 0x000fe20008000009 */
[----:B------:R-:W-:-:S03]  /*31c60*/  IMAD.MOV.U32 R37, RZ, RZ, R42 ;  /* 0x000000ffff257224 */ /* 0x000fc600078e002a */
[----:B------:R1:W-:Y:S01]  /*31c70*/  STS.U8 [R0+UR9+0x16c00], R41 ;  /* 0x016c002900007988 */ /* 0x0003e20008000009 */
[----:B0-----:R-:W-:Y:S02]  /*31c80*/  IMAD.MOV.U32 R39, RZ, RZ, R62 ;  /* 0x000000ffff277224 */ /* 0x001fe400078e003e */
[----:B------:R-:W-:Y:S01]  /*31c90*/  IMAD.MOV.U32 R62, RZ, RZ, R2 ;  /* 0x000000ffff3e7224 */ /* 0x000fe200078e0002 */
[----:B------:R-:W-:Y:S01]  /*31ca0*/  STS.U8 [R0+UR9+0x17000], R78 ;  /* 0x0170004e00007988 */ /* 0x000fe20008000009 */
[----:B------:R-:W-:Y:S02]  /*31cb0*/  IMAD.MOV.U32 R42, RZ, RZ, R74 ;  /* 0x000000ffff2a7224 */ /* 0x000fe400078e004a */
[----:B-1----:R-:W-:Y:S01]  /*31cc0*/  IMAD.MOV.U32 R41, RZ, RZ, R70 ;  /* 0x000000ffff297224 */ /* 0x002fe200078e0046 */
[----:B------:R-:W-:Y:S01]  /*31cd0*/  STS.U8 [R0+UR9+0x17400], R80 ;  /* 0x0174005000007988 */ /* 0x000fe20008000009 */
[----:B------:R-:W-:Y:S02]  /*31ce0*/  IMAD.MOV.U32 R40, RZ, RZ, R66 ;  /* 0x000000ffff287224 */ /* 0x000fe400078e0042 */
[----:B------:R-:W-:Y:S01]  /*31cf0*/  IMAD.MOV.U32 R66, RZ, RZ, R4 ;  /* 0x000000ffff427224 */ /* 0x000fe200078e0004 */
[----:B------:R-:W-:Y:S04]  /*31d00*/  STS.U8 [R0+UR9+0x17800], R81 ;  /* 0x0178005100007988 */ /* 0x000fe80008000009 */
[----:B------:R-:W-:Y:S01]  /*31d10*/  STS.U8 [R0+UR9+0x17c00], R87 ;  /* 0x017c005700007988 */ /* 0x000fe20008000009 */
[----:B---3--:R-:W-:-:S05]  /*31d20*/  IADD3 R8, P3, PT, R5, R8, RZ ;  /* 0x0000000805087210 */ /* 0x008fca0007f7e0ff */
[----:B------:R0:W-:Y:S01]  /*31d30*/  STL [R1+0x438], R8 ;  /* 0x0004380801007387 */ /* 0x0001e20000100800 */
[----:B--2---:R-:W-:-:S04]  /*31d40*/  IMAD.X R32, R6, 0x1, R32, P3 ;  /* 0x0000000106207824 */ /* 0x004fc800018e0620 */
[----:B------:R-:W-:Y:S01]  /*31d50*/  @!P1 IMAD.MOV.U32 R9, RZ, RZ, R32 ;  /* 0x000000ffff099224 */ /* 0x000fe200078e0020 */
[----:B------:R-:W-:Y:S04]  /*31d60*/  STL [R1+0x434], R32 ;  /* 0x0004342001007387 */ /* 0x000fe80000100800 */
[----:B------:R-:W2:Y:S04]  /*31d70*/  LDL.LU R3, [R1+0x64] ;  /* 0x0000640001037983 */ /* 0x000ea80000300800 */
[----:B------:R0:W3:Y:S04]  /*31d80*/  @!P1 LDG.E.U8 R46, desc[UR18][R8.64] ;  /* 0x00000012082e9981 */ /* 0x0000e8000c1e1100 */
[----:B------:R-:W3:Y:S01]  /*31d90*/  LDL.LU R70, [R1+0x4] ;  /* 0x0000040001467983 */ /* 0x000ee20000300800 */
[----:B0-----:R-:W0:Y:S03]  /*31da0*/  S2R R8, SR_TID.X ;  /* 0x0000000000087919 */ /* 0x001e260000002100 */
[----:B------:R-:W-:Y:S04]  /*31db0*/  STL [R1+0x1334], R87 ;  /* 0x0013345701007387 */ /* 0x000fe80000100800 */
[----:B------:R-:W-:Y:S04]  /*31dc0*/  STL [R1+0x133c], R87 ;  /* 0x00133c5701007387 */ /* 0x000fe80000100800 */
[----:B------:R-:W4:Y:S04]  /*31dd0*/  LDL.LU R74, [R1+0x1a8] ;  /* 0x0001a800014a7983 */ /* 0x000f280000300800 */
[----:B------:R-:W4:Y:S04]  /*31de0*/  LDL.LU R78, [R1+0x18c] ;  /* 0x00018c00014e7983 */ /* 0x000f280000300800 */
[----:B------:R-:W4:Y:S04]  /*31df0*/  LDL.LU R4, [R1+0x170] ;  /* 0x0001700001047983 */ /* 0x000f280000300800 */
[----:B------:R-:W4:Y:S04]  /*31e00*/  LDL.LU R80, [R1+0x154] ;  /* 0x0001540001507983 */ /* 0x000f280000300800 */
[----:B------:R-:W4:Y:S01]  /*31e10*/  LDL.LU R81, [R1+0x138] ;  /* 0x0001380001517983 */ /* 0x000f220000300800 */
[----:B0-----:R-:W-:-:S04]  /*31e20*/  LOP3.LUT R8, R8, 0x7f, RZ, 0xc0, !PT ;  /* 0x0000007f08087812 */ /* 0x001fc800078ec0ff */
[----:B------:R-:W-:-:S05]  /*31e30*/  LOP3.LUT R2, R8, 0x10, RZ, 0x3c, !PT ;  /* 0x0000001008027812 */ /* 0x000fca00078e3cff */
[----:B------:R0:W-:Y:S04]  /*31e40*/  STS.U8 [R2+UR9+0x14080], R88 ;  /* 0x0140805802007988 */ /* 0x0001e80008000009 */
[----:B------:R1:W-:Y:S04]  /*31e50*/  STS.U8 [R2+UR9+0x14480], R89 ;  /* 0x0144805902007988 */ /* 0x0003e80008000009 */
[----:B------:R1:W-:Y:S04]  /*31e60*/  STS.U8 [R2+UR9+0x14880], R91 ;  /* 0x0148805b02007988 */ /* 0x0003e80008000009 */
[----:B0-----:R-:W4:Y:S04]  /*31e70*/  LDL.LU R88, [R1+0x11c] ;  /* 0x00011c0001587983 */ /* 0x001f280000300800 */
[----:B-1----:R-:W4:Y:S04]  /*31e80*/  LDL.LU R89, [R1+0x100] ;  /* 0x0001000001597983 */ /* 0x002f280000300800 */
[----:B------:R-:W4:Y:S04]  /*31e90*/  LDL.LU R91, [R1+0xe0] ;  /* 0x0000e000015b7983 */ /* 0x000f280000300800 */
[----:B------:R-:W4:Y:S04]  /*31ea0*/  LDL.LU R35, [R1+0xc0] ;  /* 0x0000c00001237983 */ /* 0x000f280000300800 */
[----:B------:R0:W-:Y:S04]  /*31eb0*/  STS.U8 [R2+UR9+0x14c80], R37 ;  /* 0x014c802502007988 */ /* 0x0001e80008000009 */
[----:B------:R-:W4:Y:S04]  /*31ec0*/  LDL.LU R36, [R1+0xa0] ;  /* 0x0000a00001247983 */ /* 0x000f280000300800 */
[----:B------:R1:W-:Y:S04]  /*31ed0*/  STS.U8 [R2+UR9+0x15080], R38 ;  /* 0x0150802602007988 */ /* 0x0003e80008000009 */
[----:B0-----:R-:W4:Y:S04]  /*31ee0*/  LDL.LU R37, [R1+0x80] ;  /* 0x0000800001257983 */ /* 0x001f280000300800 */
[----:B------:R0:W-:Y:S04]  /*31ef0*/  STS.U8 [R2+UR9+0x15480], R39 ;  /* 0x0154802702007988 */ /* 0x0001e80008000009 */
[----:B-1----:R-:W4:Y:S04]  /*31f00*/  LDL.LU R38, [R1+0x60] ;  /* 0x0000600001267983 */ /* 0x002f280000300800 */
[----:B------:R1:W-:Y:S04]  /*31f10*/  STS.U8 [R2+UR9+0x15880], R40 ;  /* 0x0158802802007988 */ /* 0x0003e80008000009 */
[----:B0-----:R-:W4:Y:S04]  /*31f20*/  LDL.LU R39, [R1+0x40] ;  /* 0x0000400001277983 */ /* 0x001f280000300800 */
[----:B------:R0:W-:Y:S04]  /*31f30*/  STS.U8 [R2+UR9+0x15c80], R41 ;  /* 0x015c802902007988 */ /* 0x0001e80008000009 */
[----:B-1----:R-:W4:Y:S04]  /*31f40*/  LDL.LU R40, [R1+0x20] ;  /* 0x0000200001287983 */ /* 0x002f280000300800 */
[----:B0-----:R-:W4:Y:S04]  /*31f50*/  LDL.LU R41, [R1] ;  /* 0x0000000001297983 */ /* 0x001f280000300800 */
[----:B------:R0:W-:Y:S04]  /*31f60*/  STS.U8 [R2+UR9+0x16080], R42 ;  /* 0x0160802a02007988 */ /* 0x0001e80008000009 */
[----:B------:R1:W-:Y:S04]  /*31f70*/  STS.U8 [R2+UR9+0x16480], R43 ;  /* 0x0164802b02007988 */ /* 0x0003e80008000009 */
[----:B------:R0:W-:Y:S04]  /*31f80*/  STS.U8 [R2+UR9+0x16880], R58 ;  /* 0x0168803a02007988 */ /* 0x0001e80008000009 */
[----:B------:R-:W-:Y:S04]  /*31f90*/  STL [R1+0x1358], R86 ;  /* 0x0013585601007387 */ /* 0x000fe80000100800 */
[----:B------:R-:W-:Y:S04]  /*31fa0*/  STL [R1+0x1360], R86 ;  /* 0x0013605601007387 */ /* 0x000fe80000100800 */
[----:B0-----:R-:W4:Y:S04]  /*31fb0*/  LDL.LU R42, [R1+0x1a4] ;  /* 0x0001a400012a7983 */ /* 0x001f280000300800 */
[----:B-1----:R-:W4:Y:S04]  /*31fc0*/  LDL.LU R43, [R1+0x188] ;  /* 0x00018800012b7983 */ /* 0x002f280000300800 */
[----:B------:R-:W4:Y:S04]  /*31fd0*/  LDL.LU R58, [R1+0x16c] ;  /* 0x00016c00013a7983 */ /* 0x000f280000300800 */
[----:B--2---:R0:W-:Y:S02]  /*31fe0*/  STS.U8 [R2+UR9+0x16c80], R3 ;  /* 0x016c800302007988 */ /* 0x0041e40008000009 */
[----:B0-----:R-:W0:Y:S02]  /*31ff0*/  S2R R3, SR_TID.X ;  /* 0x0000000000037919 */ /* 0x001e240000002100 */
[----:B------:R1:W-:Y:S04]  /*32000*/  STS.U8 [R2+UR9+0x17080], R62 ;  /* 0x0170803e02007988 */ /* 0x0003e80008000009 */
[----:B------:R2:W-:Y:S04]  /*32010*/  STS.U8 [R2+UR9+0x17480], R66 ;  /* 0x0174804202007988 */ /* 0x0005e80008000009 */
[----:B---3--:R3:W-:Y:S04]  /*32020*/  STS.U8 [R2+UR9+0x17880], R70 ;  /* 0x0178804602007988 */ /* 0x0087e80008000009 */
[----:B-1----:R-:W4:Y:S04]  /*32030*/  LDL.LU R62, [R1+0x150] ;  /* 0x00015000013e7983 */ /* 0x002f280000300800 */
[----:B------:R-:W-:Y:S04]  /*32040*/  STS.U8 [R2+UR9+0x17c80], R86 ;  /* 0x017c805602007988 */ /* 0x000fe80008000009 */
[----:B--2---:R-:W2:Y:S04]  /*32050*/  LDL.LU R66, [R1+0x134] ;  /* 0x0001340001427983 */ /* 0x004ea80000300800 */
[----:B---3--:R-:W3:Y:S01]  /*32060*/  LDL.LU R70, [R1+0x118] ;  /* 0x0001180001467983 */ /* 0x008ee20000300800 */
[----:B0-----:R-:W-:-:S04]  /*32070*/  LOP3.LUT R3, R3, 0x7f, RZ, 0xc0, !PT ;  /* 0x0000007f03037812 */ /* 0x001fc800078ec0ff */
[----:B------:R-:W-:-:S05]  /*32080*/  LOP3.LUT R3, R3, 0x20, RZ, 0x3c, !PT ;  /* 0x0000002003037812 */ /* 0x000fca00078e3cff */
[----:B----4-:R0:W-:Y:S04]  /*32090*/  STS.U8 [R3+UR9+0x14100], R74 ;  /* 0x0141004a03007988 */ /* 0x0101e80008000009 */
[----:B------:R1:W-:Y:S04]  /*320a0*/  STS.U8 [R3+UR9+0x14500], R78 ;  /* 0x0145004e03007988 */ /* 0x0003e80008000009 */
[----:B------:R4:W-:Y:S04]  /*320b0*/  STS.U8 [R3+UR9+0x14900], R4 ;  /* 0x0149000403007988 */ /* 0x0009e80008000009 */
[----:B0-----:R-:W3:Y:S04]  /*320c0*/  LDL.LU R74, [R1+0xfc] ;  /* 0x0000fc00014a7983 */ /* 0x001ee80000300800 */
[----:B-1----:R-:W3:Y:S04]  /*320d0*/  LDL.LU R78, [R1+0xdc] ;  /* 0x0000dc00014e7983 */ /* 0x002ee80000300800 */
[----:B------:R0:W-:Y:S04]  /*320e0*/  STS.U8 [R3+UR9+0x14d00], R80 ;  /* 0x014d005003007988 */ /* 0x0001e80008000009 */
[----:B----4-:R-:W4:Y:S04]  /*320f0*/  LDL.LU R4, [R1+0xbc] ;  /* 0x0000bc0001047983 */ /* 0x010f280000300800 */
        /* <DEDUP_REMOVED lines=8> */
[----:B0-----:R-:W4:Y:S04]  /*32180*/  LDL.LU R91, [R1+0x1c] ;  /* 0x00001c00015b7983 */ /* 0x001f280000300800 */
        /* <DEDUP_REMOVED lines=8> */
[----:B0-----:R-:W0:Y:S02]  /*32210*/  S2R R3, SR_TID.X ;  /* 0x0000000000037919 */ /* 0x001e240000002100 */
[----:B------:R-:W-:Y:S04]  /*32220*/  STL [R1+0x1364], R85 ;  /* 0x0013645501007387 */ /* 0x000fe80000100800 */
[----:B------:R-:W-:Y:S04]  /*32230*/  STL [R1+0x136c], R85 ;  /* 0x00136c5501007387 */ /* 0x000fe80000100800 */
[----:B------:R-:W-:Y:S01]  /*32240*/  STL [R1+0x1384], R85 ;  /* 0x0013845501007387 */ /* 0x000fe20000100800 */
[----:B0-----:R-:W-:-:S04]  /*32250*/  LOP3.LUT R3, R3, 0x7f, RZ, 0xc0, !PT ;  /* 0x0000007f03037812 */ /* 0x001fc800078ec0ff */
[----:B------:R-:W-:-:S05]  /*32260*/  LOP3.LUT R3, R3, 0x30, RZ, 0x3c, !PT ;  /* 0x0000003003037812 */ /* 0x000fca00078e3cff */
[----:B------:R-:W-:Y:S04]  /*32270*/  STS.U8 [R3+UR9+0x14180], R42 ;  /* 0x0141802a03007988 */ /* 0x000fe80008000009 */
[----:B------:R-:W-:Y:S04]  /*32280*/  STS.U8 [R3+UR9+0x14580], R43 ;  /* 0x0145802b03007988 */ /* 0x000fe80008000009 */
[----:B------:R-:W-:Y:S04]  /*32290*/  STS.U8 [R3+UR9+0x14980], R58 ;  /* 0x0149803a03007988 */ /* 0x000fe80008000009 */
[----:B------:R-:W-:Y:S04]  /*322a0*/  STL [R1+0x138c], R85 ;  /* 0x00138c5501007387 */ /* 0x000fe80000100800 */
[----:B------:R-:W-:Y:S04]  /*322b0*/  STL [R1+0x13b4], R85 ;  /* 0x0013b45501007387 */ /* 0x000fe80000100800 */
[----:B------:R-:W-:Y:S04]  /*322c0*/  STL [R1+0x13bc], R85 ;  /* 0x0013bc5501007387 */ /* 0x000fe80000100800 */
[----:B------:R-:W-:Y:S04]  /*322d0*/  STL [R1+0x13e4], R85 ;  /* 0x0013e45501007387 */ /* 0x000fe80000100800 */
[----:B------:R-:W-:Y:S04]  /*322e0*/  STL [R1+0x13ec], R85 ;  /* 0x0013ec5501007387 */ /* 0x000fe80000100800 */
[----:B------:R-:W-:Y:S04]  /*322f0*/  STS.U8 [R3+UR9+0x14d80], R62 ;  /* 0x014d803e03007988 */ /* 0x000fe80008000009 */
[----:B--2---:R-:W-:Y:S04]  /*32300*/  STS.U8 [R3+UR9+0x15180], R66 ;  /* 0x0151804203007988 */ /* 0x004fe80008000009 */
[----:B---3--:R-:W-:Y:S04]  /*32310*/  STS.U8 [R3+UR9+0x15580], R70 ;  /* 0x0155804603007988 */ /* 0x008fe80008000009 */
[----:B------:R-:W-:Y:S04]  /*32320*/  STS.U8 [R3+UR9+0x15980], R74 ;  /* 0x0159804a03007988 */ /* 0x000fe80008000009 */
[----:B------:R-:W-:Y:S04]  /*32330*/  STS.U8 [R3+UR9+0x15d80], R78 ;  /* 0x015d804e03007988 */ /* 0x000fe80008000009 */
[----:B----4-:R-:W-:Y:S04]  /*32340*/  STS.U8 [R3+UR9+0x16180], R4 ;  /* 0x0161800403007988 */ /* 0x010fe80008000009 */
[----:B------:R-:W-:Y:S04]  /*32350*/  STS.U8 [R3+UR9+0x16580], R80 ;  /* 0x0165805003007988 */ /* 0x000fe80008000009 */
[----:B------:R-:W-:Y:S04]  /*32360*/  STS.U8 [R3+UR9+0x16980], R81 ;  /* 0x0169805103007988 */ /* 0x000fe80008000009 */
[----:B------:R-:W-:Y:S04]  /*32370*/  STS.U8 [R3+UR9+0x16d80], R88 ;  /* 0x016d805803007988 */ /* 0x000fe80008000009 */
[----:B------:R-:W-:Y:S04]  /*32380*/  STS.U8 [R3+UR9+0x17180], R89 ;  /* 0x0171805903007988 */ /* 0x000fe80008000009 */
[----:B------:R0:W-:Y:S04]  /*32390*/  STS.U8 [R3+UR9+0x17580], R91 ;  /* 0x0175805b03007988 */ /* 0x0001e80008000009 */
[----:B0-----:R-:W2:Y:S04]  /*323a0*/  LDL.LU R91, [R1+0x1a0] ;  /* 0x0001a000015b7983 */ /* 0x001ea80000300800 */
[----:B------:R-:W-:Y:S04]  /*323b0*/  STS.U8 [R3+UR9+0x17980], R93 ;  /* 0x0179805d03007988 */ /* 0x000fe80008000009 */
[----:B------:R0:W-:Y:S04]  /*323c0*/  STS.U8 [R3+UR9+0x17d80], R84 ;  /* 0x017d805403007988 */ /* 0x0001e80008000009 */
[----:B------:R-:W3:Y:S04]  /*323d0*/  LDL.LU R85, [R1+0x168] ;  /* 0x0001680001557983 */ /* 0x000ee80000300800 */
[----:B------:R-:W4:Y:S01]  /*323e0*/  LDL.LU R86, [R1+0x14c] ;  /* 0x00014c0001567983 */ /* 0x000f220000300800 */
[----:B0-----:R-:W0:Y:S03]  /*323f0*/  S2R R3, SR_TID.X ;  /* 0x0000000000037919 */ /* 0x001e260000002100 */
[----:B------:R-:W3:Y:S04]  /*32400*/  LDL.LU R87, [R1+0x130] ;  /* 0x0001300001577983 */ /* 0x000ee80000300800 */
        /* <DEDUP_REMOVED lines=9> */
[----:B------:R1:W-:Y:S01]  /*324a0*/  STL [R1+0x1370], R93 ;  /* 0x0013705d01007387 */ /* 0x0003e20000100800 */
[----:B0-----:R-:W-:-:S03]  /*324b0*/  LOP3.LUT R3, R3, 0x7f, RZ, 0xc0, !PT ;  /* 0x0000007f03037812 */ /* 0x001fc600078ec0ff */
[----:B-1----:R-:W3:Y:S04]  /*324c0*/  LDL.LU R93, [R1+0x184] ;  /* 0x00018400015d7983 */ /* 0x002ee80000300800 */
[----:B------:R-:W4:Y:S04]  /*324d0*/  LDL.LU R41, [R1+0x19c] ;  /* 0x00019c0001297983 */ /* 0x000f280000300800 */
[----:B------:R-:W4:Y:S04]  /*324e0*/  LDL.LU R42, [R1+0x180] ;  /* 0x00018000012a7983 */ /* 0x000f280000300800 */
[----:B------:R-:W4:Y:S04]  /*324f0*/  LDL.LU R43, [R1+0x164] ;  /* 0x00016400012b7983 */ /* 0x000f280000300800 */
[----:B------:R-:W4:Y:S04]  /*32500*/  LDL.LU R58, [R1+0x148] ;  /* 0x00014800013a7983 */ /* 0x000f280000300800 */
[----:B------:R-:W4:Y:S01]  /*32510*/  LDL.LU R62, [R1+0x12c] ;  /* 0x00012c00013e7983 */ /* 0x000f220000300800 */
[----:B------:R-:W-:-:S03]  /*32520*/  LOP3.LUT R9, R3, 0x40, RZ, 0x3c, !PT ;  /* 0x0000004003097812 */ /* 0x000fc600078e3cff */
        /* <DEDUP_REMOVED lines=9> */
[----:B--2---:R0:W-:Y:S04]  /*325c0*/  STS.U8 [R9+UR9+0x14200], R91 ;  /* 0x0142005b09007988 */ /* 0x0041e80008000009 */
[----:B0-----:R-:W2:Y:S01]  /*325d0*/  LDL.LU R91, [R1+0x1458] ;  /* 0x00145800015b7983 */ /* 0x001ea20000300800 */
[----:B------:R-:W-:-:S03]  /*325e0*/  LOP3.LUT R3, R3, 0x50, RZ, 0x3c, !PT ;  /* 0x0000005003037812 */ /* 0x000fc600078e3cff */
[----:B---3--:R-:W-:Y:S04]  /*325f0*/  STS.U8 [R9+UR9+0x14600], R93 ;  /* 0x0146005d09007988 */ /* 0x008fe80008000009 */
[----:B------:R-:W-:Y:S04]  /*32600*/  STS.U8 [R9+UR9+0x14a00], R85 ;  /* 0x014a005509007988 */ /* 0x000fe80008000009 */
[----:B----4-:R-:W-:Y:S04]  /*32610*/  STS.U8 [R9+UR9+0x14e00], R86 ;  /* 0x014e005609007988 */ /* 0x010fe80008000009 */
[----:B------:R-:W-:Y:S04]  /*32620*/  STS.U8 [R9+UR9+0x15200], R87 ;  /* 0x0152005709007988 */ /* 0x000fe80008000009 */
        /* <DEDUP_REMOVED lines=9> */
[----:B0-----:R-:W2:Y:S04]  /*326c0*/  LDL.LU R32, [R1+0x198] ;  /* 0x0001980001207983 */ /* 0x001ea80000300800 */
[----:B-1----:R-:W2:Y:S04]  /*326d0*/  LDL.LU R33, [R1+0x17c] ;  /* 0x00017c0001217983 */ /* 0x002ea80000300800 */
[----:B---3--:R-:W3:Y:S04]  /*326e0*/  LDL.LU R34, [R1+0x160] ;  /* 0x0001600001227983 */ /* 0x008ee80000300800 */
[----:B----4-:R-:W4:Y:S04]  /*326f0*/  LDL.LU R35, [R1+0x144] ;  /* 0x0001440001237983 */ /* 0x010f280000300800 */
[----:B------:R-:W3:Y:S04]  /*32700*/  LDL.LU R36, [R1+0x128] ;  /* 0x0001280001247983 */ /* 0x000ee80000300800 */
[----:B------:R-:W3:Y:S04]  /*32710*/  LDL.LU R37, [R1+0x10c] ;  /* 0x00010c0001257983 */ /* 0x000ee80000300800 */
[----:B------:R-:W3:Y:S04]  /*32720*/  LDL.LU R38, [R1+0xf0] ;  /* 0x0000f00001267983 */ /* 0x000ee80000300800 */
[----:B------:R-:W3:Y:S04]  /*32730*/  LDL.LU R39, [R1+0xd0] ;  /* 0x0000d00001277983 */ /* 0x000ee80000300800 */
[----:B------:R-:W3:Y:S04]  /*32740*/  LDL.LU R40, [R1+0xb0] ;  /* 0x0000b00001287983 */ /* 0x000ee80000300800 */
[----:B--2---:R-:W-:Y:S04]  /*32750*/  STS.U8 [R9+UR9+0x17a00], R91 ;  /* 0x017a005b09007988 */ /* 0x004fe80008000009 */
[----:B------:R-:W-:Y:S04]  /*32760*/  STS.U8 [R9+UR9+0x17e00], R83 ;  /* 0x017e005309007988 */ /* 0x000fe80008000009 */
        /* <DEDUP_REMOVED lines=13> */
[----:B-1----:R-:W4:Y:S04]  /*32840*/  LDL.LU R42, [R1+0x70] ;  /* 0x00007000012a7983 */ /* 0x002f280000300800 */
[----:B------:R-:W-:Y:S04]  /*32850*/  STS.U8 [R3+UR9+0x17280], R88 ;  /* 0x0172805803007988 */ /* 0x000fe80008000009 */
[----:B--2---:R-:W2:Y:S04]  /*32860*/  LDL.LU R43, [R1+0x50] ;  /* 0x00005000012b7983 */ /* 0x004ea80000300800 */
[----:B------:R1:W-:Y:S04]  /*32870*/  STS.U8 [R3+UR9+0x17680], R89 ;  /* 0x0176805903007988 */ /* 0x0003e80008000009 */
[----:B0-----:R-:W2:Y:S04]  /*32880*/  LDL.LU R81, [R1+0x30] ;  /* 0x0000300001517983 */ /* 0x001ea80000300800 */
[----:B-1----:R-:W2:Y:S04]  /*32890*/  LDL.LU R89, [R1+0x10] ;  /* 0x0000100001597983 */ /* 0x002ea80000300800 */
[----:B------:R-:W2:Y:S04]  /*328a0*/  LDL.LU R62, [R1+0x194] ;  /* 0x00019400013e7983 */ /* 0x000ea80000300800 */
[----:B------:R-:W2:Y:S04]  /*328b0*/  LDL.LU R66, [R1+0x178] ;  /* 0x0001780001427983 */ /* 0x000ea80000300800 */
[----:B------:R-:W2:Y:S04]  /*328c0*/  LDL.LU R70, [R1+0x15c] ;  /* 0x00015c0001467983 */ /* 0x000ea80000300800 */
[----:B------:R-:W-:Y:S04]  /*328d0*/  STS.U8 [R3+UR9+0x17a80], R90 ;  /* 0x017a805a03007988 */ /* 0x000fe80008000009 */
[----:B------:R-:W2:Y:S04]  /*328e0*/  LDL.LU R74, [R1+0x140] ;  /* 0x00014000014a7983 */ /* 0x000ea80000300800 */
[----:B------:R0:W-:Y:S04]  /*328f0*/  STS.U8 [R3+UR9+0x17e80], R82 ;  /* 0x017e805203007988 */ /* 0x0001e80008000009 */
[----:B------:R-:W2:Y:S01]  /*32900*/  LDL.LU R78, [R1+0x124] ;  /* 0x00012400014e7983 */ /* 0x000ea20000300800 */
[----:B------:R-:W-:-:S03]  /*32910*/  LOP3.LUT R58, R8, 0x60, RZ, 0x3c, !PT ;  /* 0x00000060083a7812 */ /* 0x000fc600078e3cff */
        /* <DEDUP_REMOVED lines=11> */
[----:B---3--:R3:W-:Y:S04]  /*329d0*/  STS.U8 [R58+UR9+0x14b00], R34 ;  /* 0x014b00223a007988 */ /* 0x0087e80008000009 */
[----:B0-----:R-:W2:Y:S04]  /*329e0*/  LDL.LU R32, [R1+0x1454] ;  /* 0x0014540001207983 */ /* 0x001ea80000300800 */
[----:B-1----:R-:W2:Y:S04]  /*329f0*/  LDL.LU R33, [R1+0x1450] ;  /* 0x0014500001217983 */ /* 0x002ea80000300800 */
[----:B---3--:R-:W3:Y:S04]  /*32a00*/  LDL.LU R34, [R1+0x144c] ;  /* 0x00144c0001227983 */ /* 0x008ee80000300800 */
[----:B----4-:R0:W-:Y:S04]  /*32a10*/  STS.U8 [R58+UR9+0x14f00], R35 ;  /* 0x014f00233a007988 */ /* 0x0101e80008000009 */
[----:B------:R1:W-:Y:S04]  /*32a20*/  STS.U8 [R58+UR9+0x15300], R36 ;  /* 0x015300243a007988 */ /* 0x0003e80008000009 */
[----:B------:R4:W-:Y:S04]  /*32a30*/  STS.U8 [R58+UR9+0x15700], R37 ;  /* 0x015700253a007988 */ /* 0x0009e80008000009 */
[----:B0-----:R-:W3:Y:S04]  /*32a40*/  LDL.LU R35, [R1+0x1448] ;  /* 0x0014480001237983 */ /* 0x001ee80000300800 */
[----:B-1----:R-:W3:Y:S04]  /*32a50*/  LDL.LU R36, [R1+0x1444] ;  /* 0x0014440001247983 */ /* 0x002ee80000300800 */
[----:B----4-:R-:W4:Y:S04]  /*32a60*/  LDL.LU R37, [R1+0x1440] ;  /* 0x0014400001257983 */ /* 0x010f280000300800 */
[----:B------:R0:W-:Y:S04]  /*32a70*/  STS.U8 [R58+UR9+0x15b00], R38 ;  /* 0x015b00263a007988 */ /* 0x0001e80008000009 */
[----:B------:R1:W-:Y:S04]  /*32a80*/  STS.U8 [R58+UR9+0x15f00], R39 ;  /* 0x015f00273a007988 */ /* 0x0003e80008000009 */
[----:B------:R1:W-:Y:S04]  /*32a90*/  STS.U8 [R58+UR9+0x16300], R40 ;  /* 0x016300283a007988 */ /* 0x0003e80008000009 */
[----:B0-----:R-:W3:Y:S04]  /*32aa0*/  LDL.LU R38, [R1+0x143c] ;  /* 0x00143c0001267983 */ /* 0x001ee80000300800 */
[----:B-1----:R-:W3:Y:S04]  /*32ab0*/  LDL.LU R39, [R1+0x1438] ;  /* 0x0014380001277983 */ /* 0x002ee80000300800 */
[----:B------:R-:W3:Y:S04]  /*32ac0*/  LDL.LU R40, [R1+0x1434] ;  /* 0x0014340001287983 */ /* 0x000ee80000300800 */
[----:B------:R0:W-:Y:S04]  /*32ad0*/  STS.U8 [R58+UR9+0x16700], R41 ;  /* 0x016700293a007988 */ /* 0x0001e80008000009 */
[----:B------:R1:W-:Y:S04]  /*32ae0*/  STS.U8 [R58+UR9+0x16b00], R42 ;  /* 0x016b002a3a007988 */ /* 0x0003e80008000009 */
[----:B0-----:R-:W3:Y:S04]  /*32af0*/  LDL.LU R41, [R1+0x1430] ;  /* 0x0014300001297983 */ /* 0x001ee80000300800 */
[----:B--2---:R0:W-:Y:S04]  /*32b00*/  STS.U8 [R58+UR9+0x16f00], R43 ;  /* 0x016f002b3a007988 */ /* 0x0041e80008000009 */
[----:B-1----:R-:W2:Y:S04]  /*32b10*/  LDL.LU R42, [R1+0x142c] ;  /* 0x00142c00012a7983 */ /* 0x002ea80000300800 */
[----:B------:R1:W-:Y:S04]  /*32b20*/  STS.U8 [R58+UR9+0x17300], R81 ;  /* 0x017300513a007988 */ /* 0x0003e80008000009 */
[----:B0-----:R-:W2:Y:S04]  /*32b30*/  LDL.LU R43, [R1+0x1428] ;  /* 0x00142800012b7983 */ /* 0x001ea80000300800 */
[----:B------:R0:W-:Y:S04]  /*32b40*/  STS.U8 [R58+UR9+0x17700], R89 ;  /* 0x017700593a007988 */ /* 0x0001e80008000009 */
[----:B-1----:R-:W2:Y:S04]  /*32b50*/  LDL.LU R81, [R1+0x1424] ;  /* 0x0014240001517983 */ /* 0x002ea80000300800 */
[----:B0-----:R-:W2:Y:S01]  /*32b60*/  LDL.LU R89, [R1+0x1420] ;  /* 0x0014200001597983 */ /* 0x001ea20000300800 */
[----:B------:R-:W-:-:S03]  /*32b70*/  LOP3.LUT R8, R8, 0x70, RZ, 0x3c, !PT ;  /* 0x0000007008087812 */ /* 0x000fc600078e3cff */
[----:B--2---:R-:W-:Y:S04]  /*32b80*/  STS.U8 [R58+UR9+0x17b00], R89 ;  /* 0x017b00593a007988 */ /* 0x004fe80008000009 */
[----:B------:R0:W-:Y:S04]  /*32b90*/  STS.U8 [R58+UR9+0x17f00], R81 ;  /* 0x017f00513a007988 */ /* 0x0001e80008000009 */
[----:B------:R1:W-:Y:S04]  /*32ba0*/  STS.U8 [R8+UR9+0x14380], R62 ;  /* 0x0143803e08007988 */ /* 0x0003e80008000009 */
[----:B------:R2:W-:Y:S04]  /*32bb0*/  STS.U8 [R8+UR9+0x14780], R66 ;  /* 0x0147804208007988 */ /* 0x0005e80008000009 */
[----:B0-----:R-:W3:Y:S04]  /*32bc0*/  LDL.LU R58, [R1+0x141c] ;  /* 0x00141c00013a7983 */ /* 0x001ee80000300800 */
[----:B-1----:R-:W3:Y:S04]  /*32bd0*/  LDL.LU R62, [R1+0x1418] ;  /* 0x00141800013e7983 */ /* 0x002ee80000300800 */
[----:B--2---:R-:W2:Y:S04]  /*32be0*/  LDL.LU R66, [R1+0x1414] ;  /* 0x0014140001427983 */ /* 0x004ea80000300800 */
[----:B------:R0:W-:Y:S04]  /*32bf0*/  STS.U8 [R8+UR9+0x14b80], R70 ;  /* 0x014b804608007988 */ /* 0x0001e80008000009 */
[----:B------:R1:W-:Y:S04]  /*32c00*/  STS.U8 [R8+UR9+0x14f80], R74 ;  /* 0x014f804a08007988 */ /* 0x0003e80008000009 */
[----:B------:R4:W-:Y:S04]  /*32c10*/  STS.U8 [R8+UR9+0x15380], R78 ;  /* 0x0153804e08007988 */ /* 0x0009e80008000009 */
[----:B0-----:R-:W2:Y:S04]  /*32c20*/  LDL.LU R70, [R1+0x1410] ;  /* 0x0014100001467983 */ /* 0x001ea80000300800 */
[----:B-1----:R-:W2:Y:S04]  /*32c30*/  LDL.LU R74, [R1+0x140c] ;  /* 0x00140c00014a7983 */ /* 0x002ea80000300800 */
[----:B----4-:R-:W4:Y:S04]  /*32c40*/  LDL.LU R78, [R1+0x1408] ;  /* 0x00140800014e7983 */ /* 0x010f280000300800 */
[----:B------:R0:W-:Y:S04]  /*32c50*/  STS.U8 [R8+UR9+0x15780], R3 ;  /* 0x0157800308007988 */ /* 0x0001e80008000009 */
[----:B------:R1:W-:Y:S04]  /*32c60*/  STS.U8 [R8+UR9+0x15b80], R4 ;  /* 0x015b800408007988 */ /* 0x0003e80008000009 */
[----:B------:R1:W-:Y:S04]  /*32c70*/  STS.U8 [R8+UR9+0x15f80], R80 ;  /* 0x015f805008007988 */ /* 0x0003e80008000009 */
[----:B0-----:R-:W2:Y:S04]  /*32c80*/  LDL.LU R3, [R1+0x1404] ;  /* 0x0014040001037983 */ /* 0x001ea80000300800 */
[----:B-1----:R-:W2:Y:S04]  /*32c90*/  LDL.LU R4, [R1+0x1400] ;  /* 0x0014000001047983 */ /* 0x002ea80000300800 */
[----:B------:R-:W2:Y:S04]  /*32ca0*/  LDL.LU R80, [R1+0x13fc] ;  /* 0x0013fc0001507983 */ /* 0x000ea80000300800 */
[----:B------:R0:W-:Y:S04]  /*32cb0*/  STS.U8 [R8+UR9+0x16380], R88 ;  /* 0x0163805808007988 */ /* 0x0001e80008000009 */
[----:B0-----:R-:W2:Y:S04]  /*32cc0*/  LDL.LU R88, [R1+0x13f8] ;  /* 0x0013f80001587983 */ /* 0x001ea80000300800 */
[----:B------:R-:W-:Y:S04]  /*32cd0*/  STS.U8 [R8+UR9+0x16780], R93 ;  /* 0x0167805d08007988 */ /* 0x000fe80008000009 */
[----:B------:R-:W-:Y:S04]  /*32ce0*/  STS.U8 [R8+UR9+0x16b80], R85 ;  /* 0x016b805508007988 */ /* 0x000fe80008000009 */
[----:B------:R-:W-:Y:S04]  /*32cf0*/  STS.U8 [R8+UR9+0x16f80], R86 ;  /* 0x016f805608007988 */ /* 0x000fe80008000009 */
[----:B------:R-:W-:Y:S04]  /*32d00*/  STS.U8 [R8+UR9+0x17380], R87 ;  /* 0x0173805708007988 */ /* 0x000fe80008000009 */
[----:B------:R0:W-:Y:S04]  /*32d10*/  STS.U8 [R8+UR9+0x17780], R9 ;  /* 0x0177800908007988 */ /* 0x0001e80008000009 */
[----:B0-----:R-:W3:Y:S04]  /*32d20*/  LDL.LU R9, [R1+0x29c] ;  /* 0x00029c0001097983 */ /* 0x001ee80000300800 */
[----:B--2---:R-:W-:Y:S04]  /*32d30*/  STS.U8 [R8+UR9+0x17b80], R88 ;  /* 0x017b805808007988 */ /* 0x004fe80008000009 */
[----:B------:R0:W-:Y:S04]  /*32d40*/  STS.U8 [R8+UR9+0x17f80], R80 ;  /* 0x017f805008007988 */ /* 0x0001e80008000009 */
[----:B0-----:R-:W2:Y:S04]  /*32d50*/  LDL.LU R8, [R1+0x2a0] ;  /* 0x0002a00001087983 */ /* 0x001ea80000300800 */
[----:B------:R-:W2:Y:S01]  /*32d60*/  LDL.LU R86, [R1+0x2a8] ;  /* 0x0002a80001567983 */ /* 0x000ea20000300800 */
[----:B------:R-:W-:-:S03]  /*32d70*/  PRMT R4, RZ, 0x7610, R4 ;  /* 0x00007610ff047816 */ /* 0x000fc60000000004 */
[----:B------:R-:W2:Y:S04]  /*32d80*/  LDL.LU R87, [R1+0x2a4] ;  /* 0x0002a40001577983 */ /* 0x000ea80000300800 */
[----:B----4-:R-:W-:Y:S04]  /*32d90*/  STS.U8 [R0+UR9+0x8000], R78 ;  /* 0x0080004e00007988 */ /* 0x010fe80008000009 */
[----:B------:R-:W-:Y:S04]  /*32da0*/  STS.U8 [R0+UR9+0x8400], R74 ;  /* 0x0084004a00007988 */ /* 0x000fe80008000009 */
[----:B------:R-:W-:Y:S04]  /*32db0*/  STS.U8 [R0+UR9+0x8800], R70 ;  /* 0x0088004600007988 */ /* 0x000fe80008000009 */
[----:B------:R-:W-:Y:S04]  /*32dc0*/  STS.U8 [R0+UR9+0x8c00], R66 ;  /* 0x008c004200007988 */ /* 0x000fe80008000009 */
[----:B---3--:R-:W-:Y:S04]  /*32dd0*/  STS.U8 [R0+UR9+0x9000], R62 ;  /* 0x0090003e00007988 */ /* 0x008fe80008000009 */
[----:B------:R-:W-:Y:S04]  /*32de0*/  STS.U8 [R0+UR9+0x9400], R58 ;  /* 0x0094003a00007988 */ /* 0x000fe80008000009 */
[----:B------:R-:W-:Y:S04]  /*32df0*/  STS.U8 [R0+UR9+0x9800], R43 ;  /* 0x0098002b00007988 */ /* 0x000fe80008000009 */
[----:B------:R-:W-:Y:S04]  /*32e00*/  STS.U8 [R0+UR9+0x9c00], R42 ;  /* 0x009c002a00007988 */ /* 0x000fe80008000009 */
[----:B------:R-:W-:Y:S04]  /*32e10*/  STS.U8 [R0+UR9+0xa000], R41 ;  /* 0x00a0002900007988 */ /* 0x000fe80008000009 */
[----:B------:R-:W-:Y:S04]  /*32e20*/  STS.U8 [R0+UR9+0xa400], R40 ;  /* 0x00a4002800007988 */ /* 0x000fe80008000009 */
[----:B------:R-:W-:Y:S01]  /*32e30*/  STS.U8 [R0+UR9+0xa800], R39 ;  /* 0x00a8002700007988 */ /* 0x000fe20008000009 */
[----:B--2---:R-:W-:-:S05]  /*32e40*/  IADD3 R8, P4, PT, R5, R8, RZ ;  /* 0x0000000805087210 */ /* 0x004fca0007f9e0ff */
[----:B------:R-:W-:-:S05]  /*32e50*/  IMAD.X R9, R6, 0x1, R9, P4 ;  /* 0x0000000106097824 */ /* 0x000fca00020e0609 */
[----:B------:R0:W2:Y:S04]  /*32e60*/  @!P1 LDG.E.U8 R4, desc[UR18][R8.64] ;  /* 0x0000001208049981 */ /* 0x0000a8000c1e1100 */
        /* <DEDUP_REMOVED lines=44> */
[----:B------:R-:W-:Y:S01]  /*33130*/  STS.U8 [R2+UR9+0xdc80], R63 ;  /* 0x00dc803f02007988 */ /* 0x000fe20008000009 */
[----:B------:R-:W-:-:S03]  /*33140*/  LOP3.LUT R85, R0, 0x20, RZ, 0x3c, !PT ;  /* 0x0000002000557812 */ /* 0x000fc600078e3cff */
[----:B------:R-:W-:Y:S04]  /*33150*/  STS.U8 [R2+UR9+0xe080], R65 ;  /* 0x00e0804102007988 */ /* 0x000fe80008000009 */
[----:B------:R-:W-:Y:S01]  /*33160*/  STS.U8 [R2+UR9+0xe480], R67 ;  /* 0x00e4804302007988 */ /* 0x000fe20008000009 */
[----:B------:R-:W-:-:S03]  /*33170*/  IADD3 R86, P3, PT, R5, R86, RZ ;  /* 0x0000005605567210 */ /* 0x000fc60007f7e0ff */
[----:B------:R-:W-:Y:S04]  /*33180*/  STS.U8 [R2+UR9+0xe880], R69 ;  /* 0x00e8804502007988 */ /* 0x000fe80008000009 */
[----:B------:R-:W-:Y:S04]  /*33190*/  STS.U8 [R2+UR9+0xec80], R71 ;  /* 0x00ec804702007988 */ /* 0x000fe80008000009 */
[----:B------:R-:W-:Y:S04]  /*331a0*/  STS.U8 [R2+UR9+0xf080], R73 ;  /* 0x00f0804902007988 */ /* 0x000fe80008000009 */
[----:B------:R-:W-:Y:S04]  /*331b0*/  STS.U8 [R2+UR9+0xf480], R75 ;  /* 0x00f4804b02007988 */ /* 0x000fe80008000009 */
[----:B------:R-:W-:Y:S01]  /*331c0*/  STS.U8 [R2+UR9+0xf880], R77 ;  /* 0x00f8804d02007988 */ /* 0x000fe20008000009 */
[----:B------:R-:W-:-:S03]  /*331d0*/  IMAD.X R87, R6, 0x1, R87, P3 ;  /* 0x0000000106577824 */ /* 0x000fc600018e0657 */
[----:B------:R3:W-:Y:S04]  /*331e0*/  STS.U8 [R2+UR9+0xfc80], R79 ;  /* 0x00fc804f02007988 */ /* 0x0007e80008000009 */
[----:B-1----:R-:W4:Y:S04]  /*331f0*/  LDL.LU R0, [R1+0x2b0] ;  /* 0x0002b00001007983 */ /* 0x002f280000300800 */
[----:B------:R-:W-:Y:S04]  /*33200*/  STS.U8 [R85+UR9+0x8100], R54 ;  /* 0x0081003655007988 */ /* 0x000fe80008000009 */
[----:B---3--:R-:W3:Y:S04]  /*33210*/  LDL.LU R2, [R1+0x2b8] ;  /* 0x0002b80001027983 */ /* 0x008ee80000300800 */
[----:B------:R-:W-:Y:S01]  /*33220*/  STS.U8 [R85+UR9+0x8500], R51 ;  /* 0x0085003355007988 */ /* 0x000fe20008000009 */
[----:B------:R-:W-:-:S03]  /*33230*/  PRMT R3, RZ, 0x7610, R3 ;  /* 0x00007610ff037816 */ /* 0x000fc60000000003 */
[----:B------:R-:W3:Y:S04]  /*33240*/  LDL.LU R93, [R1+0x2c0] ;  /* 0x0002c000015d7983 */ /* 0x000ee80000300800 */
[----:B------:R-:W-:Y:S04]  /*33250*/  STS.U8 [R85+UR9+0x8900], R50 ;  /* 0x0089003255007988 */ /* 0x000fe80008000009 */
[----:B------:R-:W-:Y:S04]  /*33260*/  STS.U8 [R85+UR9+0x8d00], R45 ;  /* 0x008d002d55007988 */ /* 0x000fe80008000009 */
[----:B------:R0:W-:Y:S04]  /*33270*/  STL [R1+0x2a0], R8 ;  /* 0x0002a00801007387 */ /* 0x0001e80000100800 */
[----:B------:R-:W-:Y:S04]  /*33280*/  STS.U8 [R85+UR9+0x9100], R7 ;  /* 0x0091000755007988 */ /* 0x000fe80008000009 */
[----:B------:R-:W-:Y:S01]  /*33290*/  STL [R1+0x2a8], R86 ;  /* 0x0002a85601007387 */ /* 0x000fe20000100800 */
[----:B0-----:R-:W-:-:S03]  /*332a0*/  @!P1 IMAD.MOV.U32 R8, RZ, RZ, R86 ;  /* 0x000000ffff089224 */ /* 0x001fc600078e0056 */
[----:B------:R-:W-:Y:S04]  /*332b0*/  STS.U8 [R85+UR9+0x9500], R92 ;  /* 0x0095005c55007988 */ /* 0x000fe80008000009 */
[----:B------:R0:W-:Y:S04]  /*332c0*/  STL [R1+0x29c], R9 ;  /* 0x00029c0901007387 */ /* 0x0001e80000100800 */
[----:B------:R1:W-:Y:S01]  /*332d0*/  STS.U8 [R85+UR9+0x9900], R46 ;  /* 0x0099002e55007988 */ /* 0x0003e20008000009 */
[----:B0-----:R-:W-:-:S03]  /*332e0*/  IMAD.MOV.U32 R9, RZ, RZ, R87 ;  /* 0x000000ffff097224 */ /* 0x001fc600078e0057 */
[----:B-1----:R-:W3:Y:S04]  /*332f0*/  LDL.LU R85, [R1+0x2b4] ;  /* 0x0002b40001557983 */ /* 0x002ee80000300800 */
[----:B------:R0:W3:Y:S04]  /*33300*/  @!P1 LDG.E.U8 R3, desc[UR18][R8.64] ;  /* 0x0000001208039981 */ /* 0x0000e8000c1e1100 */
[----:B--2---:R1:W-:Y:S04]  /*33310*/  STL [R1+0x18c], R4 ;  /* 0x00018c0401007387 */ /* 0x0043e80000100800 */
[----:B-1----:R-:W2:Y:S04]  /*33320*/  LDL.LU R4, [R1+0x13f4] ;  /* 0x0013f40001047983 */ /* 0x002ea80000300800 */
[----:B------:R1:W-:Y:S04]  /*33330*/  STL [R1+0x2a4], R87 ;  /* 0x0002a45701007387 */ /* 0x0003e80000100800 */
[----:B-1----:R-:W2:Y:S04]  /*33340*/  LDL.LU R87, [R1+0x2bc] ;  /* 0x0002bc0001577983 */ /* 0x002ea80000300800 */
[----:B------:R-:W2:Y:S01]  /*33350*/  LDL.LU R8, [R1+0x2ac] ;  /* 0x0002ac0001087983 */ /* 0x000ea20000300800 */
[----:B------:R-:W-:-:S02]  /*33360*/  PRMT R47, RZ, 0x7610, R47 ;  /* 0x00007610ff2f7816 */ /* 0x000fc4000000002f */
[----:B----4-:R-:W-:-:S05]  /*33370*/  IADD3 R0, P3, PT, R5, R0, RZ ;  /* 0x0000000005007210 */ /* 0x010fca0007f7e0ff */
[----:B0-----:R-:W-:Y:S01]  /*33380*/  IMAD.MOV.U32 R9, RZ, RZ, R0 ;  /* 0x000000ffff097224 */ /* 0x001fe200078e0000 */
[----:B------:R0:W-:Y:S01]  /*33390*/  STL [R1+0x2b0], R0 ;  /* 0x0002b00001007387 */ /* 0x0001e20000100800 */
[----:B---3--:R-:W-:-:S03]  /*333a0*/  IADD3 R2, P4, PT, R5, R2, RZ ;  /* 0x0000000205027210 */ /* 0x008fc60007f9e0ff */
[----:B0-----:R-:W3:Y:S04]  /*333b0*/  LDL.LU R0, [R1+0x2e0] ;  /* 0x0002e00001007983 */ /* 0x001ee80000300800 */
[----:B------:R0:W-:Y:S04]  /*333c0*/  STL [R1+0x188], R3 ;  /* 0x0001880301007387 */ /* 0x0001e80000100800 */
[----:B0-----:R-:W4:Y:S04]  /*333d0*/  LDL.LU R3, [R1+0x2e8] ;  /* 0x0002e80001037983 */ /* 0x001f280000300800 */
[----:B------:R-:W3:Y:S04]  /*333e0*/  LDL.LU R86, [R1+0x2f0] ;  /* 0x0002f00001567983 */ /* 0x000ee80000300800 */
[----:B------:R-:W-:Y:S01]  /*333f0*/  STL [R1+0x2b8], R2 ;  /* 0x0002b80201007387 */ /* 0x000fe20000100800 */
[----:B--2---:R-:W-:-:S05]  /*33400*/  IMAD.X R8, R6, 0x1, R8, P3 ;  /* 0x0000000106087824 */ /* 0x004fca00018e0608 */
[-C--:B------:R-:W-:Y:S01]  /*33410*/  @!P1 LOP3.LUT R9, R9, R8.reuse, RZ, 0x3c, !PT ;  /* 0x0000000809099212 */ /* 0x080fe200078e3cff */
[----:B------:R0:W-:Y:S03]  /*33420*/  STL [R1+0x2ac], R8 ;  /* 0x0002ac0801007387 */ /* 0x0001e60000100800 */
[----:B0-----:R-:W-:-:S04]  /*33430*/  @!P1 LOP3.LUT R8, R9, R8, RZ, 0x3c, !PT ;  /* 0x0000000809089212 */ /* 0x001fc800078e3cff */
[----:B------:R-:W-:-:S05]  /*33440*/  @!P1 LOP3.LUT R9, R9, R8, RZ, 0x3c, !PT ;  /* 0x0000000809099212 */ /* 0x000fca00078e3cff */
[----:B------:R0:W2:Y:S01]  /*33450*/  @!P1 LDG.E.U8 R47, desc[UR18][R8.64] ;  /* 0x00000012082f9981 */ /* 0x0000a2000c1e1100 */
[----:B------:R-:W-:Y:S01]  /*33460*/  IMAD.X R85, R6, 0x1, R85, P4 ;  /* 0x0000000106557824 */ /* 0x000fe200020e0655 */
[----:B------:R-:W-:-:S03]  /*33470*/  IADD3 R93, P3, PT, R5, R93, RZ ;  /* 0x0000005d055d7210 */ /* 0x000fc60007f7e0ff */
[----:B0-----:R-:W-:Y:S02]  /*33480*/  IMAD.MOV.U32 R8, RZ, RZ, R85 ;  /* 0x000000ffff087224 */ /* 0x001fe400078e0055 */
[----:B------:R-:W-:-:S05]  /*33490*/  IMAD.MOV.U32 R9, RZ, RZ, R2 ;  /* 0x000000ffff097224 */ /* 0x000fca00078e0002 */
[----:B------:R-:W-:-:S04]  /*334a0*/  @!P1 LOP3.LUT R9, R9, R8, RZ, 0x3c, !PT ;  /* 0x0000000809099212 */ /* 0x000fc800078e3cff */
[C---:B------:R-:W-:Y:S01]  /*334b0*/  @!P1 LOP3.LUT R8, R9.reuse, R8, RZ, 0x3c, !PT ;  /* 0x0000000809089212 */ /* 0x040fe200078e3cff */
[----:B------:R-:W-:Y:S01]  /*334c0*/  STL [R1+0x2c0], R93 ;  /* 0x0002c05d01007387 */ /* 0x000fe20000100800 */
[----:B------:R-:W-:Y:S02]  /*334d0*/  PRMT R4, RZ, 0x7610, R4 ;  /* 0x00007610ff047816 */ /* 0x000fe40000000004 */
[----:B------:R-:W-:-:S05]  /*334e0*/  @!P1 LOP3.LUT R9, R9, R8, RZ, 0x3c, !PT ;  /* 0x0000000809099212 */ /* 0x000fca00078e3cff */
[----:B------:R0:W3:Y:S04]  /*334f0*/  @!P1 LDG.E.U8 R4, desc[UR18][R8.64] ;  /* 0x0000001208049981 */ /* 0x0000e8000c1e1100 */
[----:B--2---:R1:W-:Y:S04]  /*33500*/  STL [R1+0x184], R47 ;  /* 0x0001842f01007387 */ /* 0x0043e80000100800 */
[----:B-1----:R-:W2:Y:S01]  /*33510*/  LDL.LU R47, [R1+0x13f0] ;  /* 0x0013f000012f7983 */ /* 0x002ea20000300800 */
[----:B------:R-:W-:Y:S02]  /*33520*/  IMAD.X R87, R6, 0x1, R87, P3 ;  /* 0x0000000106577824 */ /* 0x000fe400018e0657 */
[----:B0-----:R-:W-:Y:S01]  /*33530*/  @!P1 IMAD.MOV.U32 R8, RZ, RZ, R93 ;  /* 0x000000ffff089224 */ /* 0x001fe200078e005d */
[----:B------:R0:W-:Y:S01]  /*33540*/  STL [R1+0x2b4], R85 ;  /* 0x0002b45501007387 */ /* 0x0001e20000100800 */
[----:B------:R-:W-:-:S03]  /*33550*/  IMAD.MOV.U32 R9, RZ, RZ, R87 ;  /* 0x000000ffff097224 */ /* 0x000fc600078e0057 */
[----:B0-----:R-:W4:Y:S04]  /*33560*/  LDL.LU R85, [R1+0x13ec] ;  /* 0x0013ec0001557983 */ /* 0x001f280000300800 */
[----:B------:R-:W4:Y:S04]  /*33570*/  LDL.LU R2, [R1+0x2e4] ;  /* 0x0002e40001027983 */ /* 0x000f280000300800 */
[----:B---3--:R0:W-:Y:S04]  /*33580*/  STL [R1+0x180], R4 ;  /* 0x0001800401007387 */ /* 0x0081e80000100800 */
[----:B0-----:R-:W3:Y:S04]  /*33590*/  LDL.LU R4, [R1+0x13e8] ;  /* 0x0013e80001047983 */ /* 0x001ee80000300800 */
[----:B------:R0:W-:Y:S04]  /*335a0*/  STL [R1+0x2bc], R87 ;  /* 0x0002bc5701007387 */ /* 0x0001e80000100800 */
[----:B0-----:R-:W3:Y:S01]  /*335b0*/  LDL.LU R87, [R1+0x2ec] ;  /* 0x0002ec0001577983 */ /* 0x001ee20000300800 */
[----:B--2---:R-:W-:-:S06]  /*335c0*/  PRMT R47, RZ, 0x7610, R47 ;  /* 0x00007610ff2f7816 */ /* 0x004fcc000000002f */
[----:B------:R0:W2:Y:S04]  /*335d0*/  @!P1 LDG.E.U8 R47, desc[UR18][R8.64] ;  /* 0x00000012082f9981 */ /* 0x0000a8000c1e1100 */
[----:B------:R-:W3:Y:S01]  /*335e0*/  LDL.LU R8, [R1+0x2dc] ;  /* 0x0002dc0001087983 */ /* 0x000ee20000300800 */
[C---:B------:R-:W-:Y:S02]  /*335f0*/  IADD3 R0, P3, PT, R5.reuse, R0, RZ ;  /* 0x0000000005007210 */ /* 0x040fe40007f7e0ff */
[----:B----4-:R-:W-:-:S03]  /*33600*/  IADD3 R3, P4, PT, R5, R3, RZ ;  /* 0x0000000305037210 */ /* 0x010fc60007f9e0ff */
[----:B0-----:R-:W-:Y:S01]  /*33610*/  IMAD.MOV.U32 R9, RZ, RZ, R0 ;  /* 0x000000ffff097224 */ /* 0x001fe200078e0000 */
[----:B------:R0:W-:Y:S01]  /*33620*/  STL [R1+0x2e0], R0 ;  /* 0x0002e00001007387 */ /* 0x0001e20000100800 */
[----:B------:R-:W-:-:S03]  /*33630*/  PRMT R85, RZ, 0x7610, R85 ;  /* 0x00007610ff557816 */ /* 0x000fc60000000055 */
[----:B0-----:R-:W4:Y:S04]  /*33640*/  LDL.LU R0, [R1+0x2f8] ;  /* 0x0002f80001007983 */ /* 0x001f280000300800 */
[----:B--2---:R0:W-:Y:S01]  /*33650*/  STL [R1+0x17c], R47 ;  /* 0x00017c2f01007387 */ /* 0x0041e20000100800 */
[----:B---3--:R-:W-:-:S03]  /*33660*/  IMAD.X R8, R6, 0x1, R8, P3 ;  /* 0x0000000106087824 */ /* 0x008fc600018e0608 */
[----:B0-----:R-:W2:Y:S02]  /*33670*/  LDL.LU R47, [R1+0x300] ;  /* 0x00030000012f7983 */ /* 0x001ea40000300800 */
[-C--:B------:R-:W-:Y:S02]  /*33680*/  @!P1 LOP3.LUT R9, R9, R8.reuse, RZ, 0x3c, !PT ;  /* 0x0000000809099212 */ /* 0x080fe400078e3cff */
[----:B------:R-:W3:Y:S04]  /*33690*/  LDL.LU R93, [R1+0x340] ;  /* 0x00034000015d7983 */ /* 0x000ee80000300800 */
[----:B------:R-:W-:Y:S04]  /*336a0*/  STL [R1+0x2e8], R3 ;  /* 0x0002e80301007387 */ /* 0x000fe80000100800 */
[----:B------:R0:W-:Y:S02]  /*336b0*/  STL [R1+0x2dc], R8 ;  /* 0x0002dc0801007387 */ /* 0x0001e40000100800 */
        /* <DEDUP_REMOVED lines=28> */
[C---:B----4-:R-:W-:Y:S02]  /*33880*/  IADD3 R0, P3, PT, R5.reuse, R0, RZ ;  /* 0x0000000005007210 */ /* 0x050fe40007f7e0ff */
[----:B------:R-:W-:-:S03]  /*33890*/  IADD3 R47, P4, PT, R5, R47, RZ ;  /* 0x0000002f052f7210 */ /* 0x000fc60007f9e0ff */
        /* <DEDUP_REMOVED lines=247> */
[----:B------:R-:W-:Y:S01]  /*34810*/  STL [R1+0x408], R0 ;  /* 0x0004080001007387 */ /* 0x000fe20000100800 */
[----:B------:R-:W-:-:S03]  /*34820*/  PRMT R47, RZ, 0x7610, R47 ;  /* 0x00007610ff2f7816 */ /* 0x000fc6000000002f */
[----:B--2---:R0:W-:Y:S01]  /*34830*/  STL [R1+0x128], R3 ;  /* 0x0001280301007387 */ /* 0x0041e20000100800 */
[----:B---3--:R-:W-:-:S03]  /*34840*/  IMAD.X R8, R6, 0x1, R8, P3 ;  /* 0x0000000106087824 */ /* 0x008fc600018e0608 */
[----:B0-----:R-:W2:Y:S04]  /*34850*/  LDL.LU R3, [R1+0x420] ;  /* 0x0004200001037983 */ /* 0x001ea80000300800 */
[----:B------:R-:W3:Y:S01]  /*34860*/  LDL.LU R0, [R1+0x440] ;  /* 0x0004400001007983 */ /* 0x000ee20000300800 */
[----:B------:R-:W-:-:S03]  /*34870*/  @!P1 LOP3.LUT R9, R9, R8, RZ, 0x3c, !PT ;  /* 0x0000000809099212 */ /* 0x000fc600078e3cff */
[----:B------:R-:W4:Y:S04]  /*34880*/  LDL.LU R86, [R1+0x448] ;  /* 0x0004480001567983 */ /* 0x000f280000300800 */
        /* <DEDUP_REMOVED lines=31> */
[----:B------:R-:W-:-:S03]  /*34a80*/  IADD3 R0, P4, PT, R5, R0, RZ ;  /* 0x0000000005007210 */ /* 0x000fc60007f9e0ff */
[----:B0-----:R-:W-:Y:S01]  /*34a90*/  IMAD.MOV.U32 R9, RZ, RZ, R3 ;  /* 0x000000ffff097224 */ /* 0x001fe200078e0003 */
[----:B------:R-:W-:Y:S01]  /*34aa0*/  STL [R1+0x420], R3 ;  /* 0x0004200301007387 */ /* 0x000fe20000100800 */
[----:B----4-:R-:W-:-:S03]  /*34ab0*/  PRMT R85, RZ, 0x7610, R85 ;  /* 0x00007610ff557816 */ /* 0x010fc60000000055 */
        /* <DEDUP_REMOVED lines=35> */
[----:B------:R-:W2:Y:S01]  /*34cf0*/  LDL.LU R8, [R1+0x44c] ;  /* 0x00044c0001087983 */ /* 0x000ea20000300800 */
[C---:B------:R-:W-:Y:S02]  /*34d00*/  IADD3 R47, P3, PT, R5.reuse, R47, RZ ;  /* 0x0000002f052f7210 */ /* 0x040fe40007f7e0ff */
[----:B------:R-:W-:-:S03]  /*34d10*/  IADD3 R93, P4, PT, R5, R93, RZ ;  /* 0x0000005d055d7210 */ /* 0x000fc60007f9e0ff */
[----:B0-----:R-:W-:Y:S01]  /*34d20*/  IMAD.MOV.U32 R9, RZ, RZ, R47 ;  /* 0x000000ffff097224 */ /* 0x001fe200078e002f */
[----:B------:R-:W-:Y:S04]  /*34d30*/  STL [R1+0x450], R47 ;  /* 0x0004502f01007387 */ /* 0x000fe80000100800 */
[----:B------:R-:W2:Y:S01]  /*34d40*/  LDL.LU R86, [R1+0x478] ;  /* 0x0004780001567983 */ /* 0x000ea20000300800 */
[C---:B----4-:R-:W-:Y:S01]  /*34d50*/  IMAD.X R0, R6.reuse, 0x1, R0, P4 ;  /* 0x0000000106007824 */ /* 0x050fe200020e0600 */
[----:B---3--:R-:W-:Y:S02]  /*34d60*/  PRMT R4, RZ, 0x7610, R4 ;  /* 0x00007610ff047816 */ /* 0x008fe40000000004 */
[----:B------:R-:W-:Y:S01]  /*34d70*/  PRMT R30, RZ, 0x7610, R30 ;  /* 0x00007610ff1e7816 */ /* 0x000fe2000000001e */
[----:B--2---:R0:W-:Y:S01]  /*34d80*/  STL [R1+0x110], R85 ;  /* 0x0001105501007387 */ /* 0x0041e20000100800 */
[----:B------:R-:W-:-:S03]  /*34d90*/  IMAD.X R8, R6, 0x1, R8, P3 ;  /* 0x0000000106087824 */ /* 0x000fc600018e0608 */
[----:B0-----:R-:W2:Y:S02]  /*34da0*/  LDL.LU R85, [R1+0x480] ;  /* 0x0004800001557983 */ /* 0x001ea40000300800 */
[-C--:B------:R-:W-:Y:S02]  /*34db0*/  @!P1 LOP3.LUT R9, R9, R8.reuse, RZ, 0x3c, !PT ;  /* 0x0000000809099212 */ /* 0x080fe400078e3cff */
[----:B------:R-:W3:Y:S04]  /*34dc0*/  LDL.LU R47, [R1+0x488] ;  /* 0x00048800012f7983 */ /* 0x000ee80000300800 */
[----:B------:R-:W-:Y:S04]  /*34dd0*/  STL [R1+0x458], R93 ;  /* 0x0004585d01007387 */ /* 0x000fe80000100800 */
[----:B------:R0:W-:Y:S02]  /*34de0*/  STL [R1+0x44c], R8 ;  /* 0x00044c0801007387 */ /* 0x0001e40000100800 */
[----:B0-----:R-:W-:-:S04]  /*34df0*/  @!P1 LOP3.LUT R8, R9, R8, RZ, 0x3c, !PT ;  /* 0x0000000809089212 */ /* 0x001fc800078e3cff */
[----:B------:R-:W-:-:S05]  /*34e00*/  @!P1 LOP3.LUT R9, R9, R8, RZ, 0x3c, !PT ;  /* 0x0000000809099212 */ /* 0x000fca00078e3cff */
[----:B------:R0:W4:Y:S02]  /*34e10*/  @!P1 LDG.E.U8 R4, desc[UR18][R8.64] ;  /* 0x0000001208049981 */ /* 0x000124000c1e1100 */
[----:B0-----:R-:W-:Y:S02]  /*34e20*/  IMAD.MOV.U32 R8, RZ, RZ, R0 ;  /* 0x000000ffff087224 */ /* 0x001fe400078e0000 */
[----:B------:R-:W-:-:S05]  /*34e30*/  IMAD.MOV.U32 R9, RZ, RZ, R93 ;  /* 0x000000ffff097224 */ /* 0x000fca00078e005d */
[----:B------:R-:W-:-:S04]  /*34e40*/  @!P1 LOP3.LUT R9, R9, R8, RZ, 0x3c, !PT ;  /* 0x0000000809099212 */ /* 0x000fc800078e3cff */
[----:B------:R-:W-:-:S04]  /*34e50*/  @!P1 LOP3.LUT R8, R9, R8, RZ, 0x3c, !PT ;  /* 0x0000000809089212 */ /* 0x000fc800078e3cff */
[----:B------:R-:W-:-:S05]  /*34e60*/  @!P1 LOP3.LUT R9, R9, R8, RZ, 0x3c, !PT ;  /* 0x0000000809099212 */ /* 0x000fca00078e3cff */
[----:B------:R0:W2:Y:S01]  /*34e70*/  @!P1 LDG.E.U8 R30, desc[UR18][R8.64] ;  /* 0x00000012081e9981 */ /* 0x0000a2000c1e1100 */
[----:B------:R-:W-:Y:S02]  /*34e80*/  IADD3 R3, P3, PT, R5, R3, RZ ;  /* 0x0000000305037210 */ /* 0x000fe40007f7e0ff */
[----:B------:R-:W-:-:S03]  /*34e90*/  PRMT R2, RZ, 0x7610, R2 ;  /* 0x00007610ff027816 */ /* 0x000fc60000000002 */
[----:B------:R-:W-:Y:S01]  /*34ea0*/  IMAD.X R87, R6, 0x1, R87, P3 ;  /* 0x0000000106577824 */ /* 0x000fe200018e0657 */
[----:B------:R-:W-:Y:S01]  /*34eb0*/  STL [R1+0x460], R3 ;  /* 0x0004600301007387 */ /* 0x000fe20000100800 */
[----:B0-----:R-:W-:Y:S02]  /*34ec0*/  @!P1 IMAD.MOV.U32 R8, RZ, RZ, R3 ;  /* 0x000000ffff089224 */ /* 0x001fe400078e0003 */
[----:B------:R-:W-:-:S05]  /*34ed0*/  @!P1 IMAD.MOV.U32 R9, RZ, RZ, R87 ;  /* 0x000000ffff099224 */ /* 0x000fca00078e0057 */
[----:B------:R-:W3:Y:S04]  /*34ee0*/  @!P1 LDG.E.U8 R2, desc[UR18][R8.64] ;  /* 0x0000001208029981 */ /* 0x000ee8000c1e1100 */
[----:B----4-:R0:W-:Y:S04]  /*34ef0*/  STL [R1+0x10c], R4 ;  /* 0x00010c0401007387 */ /* 0x0101e80000100800 */
[----:B0-----:R-:W4:Y:S04]  /*34f00*/  LDL.LU R4, [R1+0x1378] ;  /* 0x0013780001047983 */ /* 0x001f280000300800 */
[----:B------:R0:W-:Y:S04]  /*34f10*/  STL [R1+0x454], R0 ;  /* 0x0004540001007387 */ /* 0x0001e80000100800 */
[----:B0-----:R-:W4:Y:S04]  /*34f20*/  LDL.LU R0, [R1+0x1374] ;  /* 0x0013740001007983 */ /* 0x001f280000300800 */
[----:B------:R-:W4:Y:S04]  /*34f30*/  LDL.LU R93, [R1+0x47c] ;  /* 0x00047c00015d7983 */ /* 0x000f280000300800 */
[----:B------:R-:W-:Y:S04]  /*34f40*/  STL [R1+0x45c], R87 ;  /* 0x00045c5701007387 */ /* 0x000fe80000100800 */
[----:B--2---:R0:W-:Y:S04]  /*34f50*/  STL [R1+0x108], R30 ;  /* 0x0001081e01007387 */ /* 0x0041e80000100800 */
[----:B0-----:R-:W2:Y:S04]  /*34f60*/  LDL.LU R30, [R1+0x484] ;  /* 0x00048400011e7983 */ /* 0x001ea80000300800 */
[----:B------:R-:W2:Y:S01]  /*34f70*/  LDL.LU R9, [R1+0x474] ;  /* 0x0004740001097983 */ /* 0x000ea20000300800 */
[----:B------:R-:W-:-:S02]  /*34f80*/  IADD3 R86, P3, PT, R5, R86, RZ ;  /* 0x0000005605567210 */ /* 0x000fc40007f7e0ff */
[----:B------:R-:W-:Y:S01]  /*34f90*/  IADD3 R85, P4, PT, R5, R85, RZ ;  /* 0x0000005505557210 */ /* 0x000fe20007f9e0ff */
[----:B---3--:R0:W-:Y:S01]  /*34fa0*/  STL [R1+0x104], R2 ;  /* 0x0001040201007387 */ /* 0x0081e20000100800 */
[----:B------:R-:W-:Y:S01]  /*34fb0*/  PRMT R45, RZ, 0x7610, R45 ;  /* 0x00007610ff2d7816 */ /* 0x000fe2000000002d */
[----:B------:R-:W-:Y:S02]  /*34fc0*/  @!P1 IMAD.MOV.U32 R8, RZ, RZ, R86 ;  /* 0x000000ffff089224 */ /* 0x000fe400078e0056 */
[----:B0-----:R-:W3:Y:S04]  /*34fd0*/  LDL.LU R2, [R1+0x490] ;  /* 0x0004900001027983 */ /* 0x001ee80000300800 */
[----:B------:R-:W-:Y:S04]  /*34fe0*/  STL [R1+0x478], R86 ;  /* 0x0004785601007387 */ /* 0x000fe80000100800 */
[----:B------:R-:W3:Y:S04]  /*34ff0*/  LDL.LU R3, [R1+0x498] ;  /* 0x0004980001037983 */ /* 0x000ee80000300800 */
[----:B------:R-:W3:Y:S04]  /*35000*/  LDL.LU R87, [R1+0x4a0] ;  /* 0x0004a00001577983 */ /* 0x000ee80000300800 */
[----:B------:R-:W-:Y:S01]  /*35010*/  STL [R1+0x480], R85 ;  /* 0x0004805501007387 */ /* 0x000fe20000100800 */
[C---:B----4-:R-:W-:Y:S01]  /*35020*/  IMAD.X R93, R6.reuse, 0x1, R93, P4 ;  /* 0x00000001065d7824 */ /* 0x050fe200020e065d */
[----:B------:R-:W-:Y:S01]  /*35030*/  PRMT R0, RZ, 0x7610, R0 ;  /* 0x00007610ff007816 */ /* 0x000fe20000000000 */
[----:B--2---:R-:W-:-:S05]  /*35040*/  IMAD.X R9, R6, 0x1, R9, P3 ;  /* 0x0000000106097824 */ /* 0x004fca00018e0609 */
[----:B------:R0:W-:Y:S04]  /*35050*/  STL [R1+0x474], R9 ;  /* 0x0004740901007387 */ /* 0x0001e80000100800 */
[----:B------:R1:W2:Y:S02]  /*35060*/  @!P1 LDG.E.U8 R45, desc[UR18][R8.64] ;  /* 0x00000012082d9981 */ /* 0x0002a4000c1e1100 */
[----:B-1----:R-:W-:Y:S02]  /*35070*/  IMAD.MOV.U32 R8, RZ, RZ, R93 ;  /* 0x000000ffff087224 */ /* 0x002fe400078e005d */
[----:B0-----:R-:W-:-:S05]  /*35080*/  IMAD.MOV.U32 R9, RZ, RZ, R85 ;  /* 0x000000ffff097224 */ /* 0x001fca00078e0055 */
[----:B------:R-:W-:-:S04]  /*35090*/  @!P1 LOP3.LUT R9, R9, R8, RZ, 0x3c, !PT ;  /* 0x0000000809099212 */ /* 0x000fc800078e3cff */
[----:B------:R-:W-:-:S04]  /*350a0*/  @!P1 LOP3.LUT R8, R9, R8, RZ, 0x3c, !PT ;  /* 0x0000000809089212 */ /* 0x000fc800078e3cff */
[----:B------:R-:W-:-:S05]  /*350b0*/  @!P1 LOP3.LUT R9, R9, R8, RZ, 0x3c, !PT ;  /* 0x0000000809099212 */ /* 0x000fca00078e3cff */
[----:B------:R0:W4:Y:S01]  /*350c0*/  @!P1 LDG.E.U8 R0, desc[UR18][R8.64] ;  /* 0x0000001208009981 */ /* 0x000122000c1e1100 */
[----:B------:R-:W-:Y:S02]  /*350d0*/  IADD3 R47, P3, PT, R5, R47, RZ ;  /* 0x0000002f052f7210 */ /* 0x000fe40007f7e0ff */
[----:B------:R-:W-:-:S03]  /*350e0*/  PRMT R4, RZ, 0x7610, R4 ;  /* 0x00007610ff047816 */ /* 0x000fc60000000004 */
[----:B------:R-:W-:Y:S01]  /*350f0*/  IMAD.X R30, R6, 0x1, R30, P3 ;  /* 0x00000001061e7824 */ /* 0x000fe200018e061e */
[----:B------:R-:W-:Y:S04]  /*35100*/  STL [R1+0x488], R47 ;  /* 0x0004882f01007387 */ /* 0x000fe80000100800 */
[----:B------:R-:W2:Y:S01]  /*35110*/  LDL.LU R86, [R1+0x494] ;  /* 0x0004940001567983 */ /* 0x000ea20000300800 */
[----:B0-----:R-:W-:Y:S02]  /*35120*/  IMAD.MOV.U32 R9, RZ, RZ, R30 ;  /* 0x000000ffff097224 */ /* 0x001fe400078e001e */
[----:B------:R-:W-:Y:S01]  /*35130*/  @!P1 IMAD.MOV.U32 R8, RZ, RZ, R47 ;  /* 0x000000ffff089224 */ /* 0x000fe200078e002f */
[----:B------:R0:W-:Y:S04]  /*35140*/  STL [R1+0x47c], R93 ;  /* 0x00047c5d01007387 */ /* 0x0001e80000100800 */
[----:B------:R1:W2:Y:S04]  /*35150*/  @!P1 LDG.E.U8 R4, desc[UR18][R8.64] ;  /* 0x0000001208049981 */ /* 0x0002a8000c1e1100 */
[----:B0-----:R-:W2:Y:S04]  /*35160*/  LDL.LU R93, [R1+0x1370] ;  /* 0x00137000015d7983 */ /* 0x001ea80000300800 */
[----:B------:R-:W2:Y:S04]  /*35170*/  LDL.LU R85, [R1+0x136c] ;  /* 0x00136c0001557983 */ /* 0x000ea80000300800 */
[----:B----4-:R0:W-:Y:S04]  /*35180*/  STL [R1+0xfc], R0 ;  /* 0x0000fc0001007387 */ /* 0x0101e80000100800 */
[----:B0-----:R-:W4:Y:S04]  /*35190*/  LDL.LU R0, [R1+0x1368] ;  /* 0x0013680001007983 */ /* 0x001f280000300800 */
[----:B------:R0:W-:Y:S04]  /*351a0*/  STL [R1+0x484], R30 ;  /* 0x0004841e01007387 */ /* 0x0001e80000100800 */
[----:B0-----:R-:W4:Y:S04]  /*351b0*/  LDL.LU R30, [R1+0x49c] ;  /* 0x00049c00011e7983 */ /* 0x001f280000300800 */
[----:B------:R-:W4:Y:S01]  /*351c0*/  LDL.LU R8, [R1+0x48c] ;  /* 0x00048c0001087983 */ /* 0x000f220000300800 */
[----:B---3--:R-:W-:-:S02]  /*351d0*/  IADD3 R2, P3, PT, R5, R2, RZ ;  /* 0x0000000205027210 */ /* 0x008fc40007f7e0ff */
[----:B------:R-:W-:-:S03]  /*351e0*/  IADD3 R3, P4, PT, R5, R3, RZ ;  /* 0x0000000305037210 */ /* 0x000fc60007f9e0ff */
[----:B-1----:R-:W-:Y:S01]  /*351f0*/  IMAD.MOV.U32 R9, RZ, RZ, R2 ;  /* 0x000000ffff097224 */ /* 0x002fe200078e0002 */
[----:B------:R0:W-:Y:S01]  /*35200*/  STL [R1+0x490], R2 ;  /* 0x0004900201007387 */ /* 0x0001e20000100800 */
[----:B--2---:R-:W-:-:S03]  /*35210*/  PRMT R85, RZ, 0x7610, R85 ;  /* 0x00007610ff557816 */ /* 0x004fc60000000055 */
[----:B0-----:R-:W2:Y:S04]  /*35220*/  LDL.LU R2, [R1+0x4b8] ;  /* 0x0004b80001027983 */ /* 0x001ea80000300800 */
[----:B------:R0:W-:Y:S04]  /*35230*/  STL [R1+0xf8], R4 ;  /* 0x0000f80401007387 */ /* 0x0001e80000100800 */
[----:B0-----:R-:W3:Y:S04]  /*35240*/  LDL.LU R4, [R1+0x4c0] ;  /* 0x0004c00001047983 */ /* 0x001ee80000300800 */
[----:B------:R-:W2:Y:S04]  /*35250*/  LDL.LU R47, [R1+0x4c8] ;  /* 0x0004c800012f7983 */ /* 0x000ea80000300800 */
[----:B------:R-:W-:Y:S01]  /*35260*/  STL [R1+0x498], R3 ;  /* 0x0004980301007387 */ /* 0x000fe20000100800 */
[----:B------:R-:W-:-:S02]  /*35270*/  IMAD.X R86, R6, 0x1, R86, P4 ;  /* 0x0000000106567824 */ /* 0x000fc400020e0656 */
[----:B----4-:R-:W-:-:S05]  /*35280*/  IMAD.X R8, R6, 0x1, R8, P3 ;  /* 0x0000000106087824 */ /* 0x010fca00018e0608 */
[-C--:B------:R-:W-:Y:S01]  /*35290*/  @!P1 LOP3.LUT R9, R9, R8.reuse, RZ, 0x3c, !PT ;  /* 0x0000000809099212 */ /* 0x080fe200078e3cff */
[----:B------:R0:W-:Y:S03]  /*352a0*/  STL [R1+0x48c], R8 ;  /* 0x00048c0801007387 */ /* 0x0001e60000100800 */
[----:B0-----:R-:W-:-:S04]  /*352b0*/  @!P1 LOP3.LUT R8, R9, R8, RZ, 0x3c, !PT ;  /* 0x0000000809089212 */ /* 0x001fc800078e3cff */
[----:B------:R-:W-:-:S05]  /*352c0*/  @!P1 LOP3.LUT R9, R9, R8, RZ, 0x3c, !PT ;  /* 0x0000000809099212 */ /* 0x000fca00078e3cff */
[----:B------:R0:W4:Y:S02]  /*352d0*/  @!P1 LDG.E.U8 R85, desc[UR18][R8.64] ;  /* 0x0000001208559981 */ /* 0x000124000c1e1100 */
[----:B0-----:R-:W-:Y:S02]  /*352e0*/  IMAD.MOV.U32 R8, RZ, RZ, R86 ;  /* 0x000000ffff087224 */ /* 0x001fe400078e0056 */
[----:B------:R-:W-:-:S05]  /*352f0*/  IMAD.MOV.U32 R9, RZ, RZ, R3 ;  /* 0x000000ffff097224 */ /* 0x000fca00078e0003 */
[----:B------:R-:W-:-:S04]  /*35300*/  @!P1 LOP3.LUT R9, R9, R8, RZ, 0x3c, !PT ;  /* 0x0000000809099212 */ /* 0x000fc800078e3cff */
[C---:B------:R-:W-:Y:S02]  /*35310*/  @!P1 LOP3.LUT R8, R9.reuse, R8, RZ, 0x3c, !PT ;  /* 0x0000000809089212 */ /* 0x040fe400078e3cff */
[----:B------:R-:W-:Y:S02]  /*35320*/  PRMT R0, RZ, 0x7610, R0 ;  /* 0x00007610ff007816 */ /* 0x000fe40000000000 */
[----:B------:R-:W-:-:S05]  /*35330*/  @!P1 LOP3.LUT R9, R9, R8, RZ, 0x3c, !PT ;  /* 0x0000000809099212 */ /* 0x000fca00078e3cff */
[----:B------:R0:W2:Y:S01]  /*35340*/  @!P1 LDG.E.U8 R0, desc[UR18][R8.64] ;  /* 0x0000001208009981 */ /* 0x0000a2000c1e1100 */
[----:B------:R-:W-:Y:S02]  /*35350*/  IADD3 R87, P3, PT, R5, R87, RZ ;  /* 0x0000005705577210 */ /* 0x000fe40007f7e0ff */
[----:B------:R-:W-:-:S03]  /*35360*/  PRMT R42, RZ, 0x7610, R42 ;  /* 0x00007610ff2a7816 */ /* 0x000fc6000000002a */
[----:B------:R-:W-:Y:S01]  /*35370*/  STL [R1+0x4a0], R87 ;  /* 0x0004a05701007387 */ /* 0x000fe20000100800 */
[----:B------:R-:W-:Y:S02]  /*35380*/  IMAD.X R30, R6, 0x1, R30, P3 ;  /* 0x00000001061e7824 */ /* 0x000fe400018e061e */
[----:B0-----:R-:W-:Y:S02]  /*35390*/  @!P1 IMAD.MOV.U32 R8, RZ, RZ, R87 ;  /* 0x000000ffff089224 */ /* 0x001fe400078e0057 */
[----:B------:R-:W-:-:S05]  /*353a0*/  IMAD.MOV.U32 R9, RZ, RZ, R30 ;  /* 0x000000ffff097224 */ /* 0x000fca00078e001e */
[----:B------:R0:W3:Y:S04]  /*353b0*/  @!P1 LDG.E.U8 R42, desc[UR18][R8.64] ;  /* 0x00000012082a9981 */ /* 0x0000e8000c1e1100 */
[----:B----4-:R1:W-:Y:S04]  /*353c0*/  STL [R1+0xf4], R85 ;  /* 0x0000f45501007387 */ /* 0x0103e80000100800 */
[----:B-1----:R-:W4:Y:S04]  /*353d0*/  LDL.LU R85, [R1+0x1364] ;  /* 0x0013640001557983 */ /* 0x002f280000300800 */
[----:B------:R1:W-:Y:S04]  /*353e0*/  STL [R1+0x494], R86 ;  /* 0x0004945601007387 */ /* 0x0003e80000100800 */
[----:B-1----:R-:W4:Y:S04]  /*353f0*/  LDL.LU R86, [R1+0x1360] ;  /* 0x0013600001567983 */ /* 0x002f280000300800 */
[----:B------:R-:W4:Y:S04]  /*35400*/  LDL.LU R3, [R1+0x4bc] ;  /* 0x0004bc0001037983 */ /* 0x000f280000300800 */
[----:B--2---:R1:W-:Y:S04]  /*35410*/  STL [R1+0xf0], R0 ;  /* 0x0000f00001007387 */ /* 0x0043e80000100800 */
[----:B-1----:R-:W2:Y:S04]  /*35420*/  LDL.LU R0, [R1+0x135c] ;  /* 0x00135c0001007983 */ /* 0x002ea80000300800 */
[----:B------:R1:W-:Y:S04]  /*35430*/  STL [R1+0x49c], R30 ;  /* 0x00049c1e01007387 */ /* 0x0003e80000100800 */
[----:B-1----:R-:W2:Y:S04]  /*35440*/  LDL.LU R30, [R1+0x4c4] ;  /* 0x0004c400011e7983 */ /* 0x002ea80000300800 */
[----:B------:R-:W2:Y:S01]  /*35450*/  LDL.LU R8, [R1+0x4b4] ;  /* 0x0004b40001087983 */ /* 0x000ea20000300800 */
[----:B------:R-:W-:-:S02]  /*35460*/  IADD3 R2, P3, PT, R5, R2, RZ ;  /* 0x0000000205027210 */ /* 0x000fc40007f7e0ff */
[----:B---3--:R-:W-:-:S03]  /*35470*/  IADD3 R4, P4, PT, R5, R4, RZ ;  /* 0x0000000405047210 */ /* 0x008fc60007f9e0ff */
[----:B0-----:R-:W-:Y:S01]  /*35480*/  IMAD.MOV.U32 R9, RZ, RZ, R2 ;  /* 0x000000ffff097224 */ /* 0x001fe200078e0002 */
[----:B------:R0:W-:Y:S04]  /*35490*/  STL [R1+0x4b8], R2 ;  /* 0x0004b80201007387 */ /* 0x0001e80000100800 */
[----:B0-----:R-:W3:Y:S04]  /*354a0*/  LDL.LU R2, [R1+0x4d0] ;  /* 0x0004d00001027983 */ /* 0x001ee80000300800 */
[----:B------:R-:W3:Y:S04]  /*354b0*/  LDL.LU R87, [R1+0x4d8] ;  /* 0x0004d80001577983 */ /* 0x000ee80000300800 */
[----:B------:R0:W-:Y:S04]  /*354c0*/  STL [R1+0xec], R42 ;  /* 0x0000ec2a01007387 */ /* 0x0001e80000100800 */
[----:B0-----:R-:W3:Y:S04]  /*354d0*/  LDL.LU R42, [R1+0x4e0] ;  /* 0x0004e000012a7983 */ /* 0x001ee80000300800 */
[----:B------:R-:W-:Y:S01]  /*354e0*/  STL [R1+0x4c0], R4 ;  /* 0x0004c00401007387 */ /* 0x000fe20000100800 */
[----:B----4-:R-:W-:Y:S01]  /*354f0*/  PRMT R86, RZ, 0x7610, R86 ;  /* 0x00007610ff567816 */ /* 0x010fe20000000056 */
[----:B------:R-:W-:-:S02]  /*35500*/  IMAD.X R3, R6, 0x1, R3, P4 ;  /* 0x0000000106037824 */ /* 0x000fc400020e0603 */
[----:B--2---:R-:W-:-:S05]  /*35510*/  IMAD.X R8, R6, 0x1, R8, P3 ;  /* 0x0000000106087824 */ /* 0x004fca00018e0608 */
[-C--:B------:R-:W-:Y:S01]  /*35520*/  @!P1 LOP3.LUT R9, R9, R8.reuse, RZ, 0x3c, !PT ;  /* 0x0000000809099212 */ /* 0x080fe200078e3cff */
[----:B------:R0:W-:Y:S03]  /*35530*/  STL [R1+0x4b4], R8 ;  /* 0x0004b40801007387 */ /* 0x0001e60000100800 */
[----:B0-----:R-:W-:-:S04]  /*35540*/  @!P1 LOP3.LUT R8, R9, R8, RZ, 0x3c, !PT ;  /* 0x0000000809089212 */ /* 0x001fc800078e3cff */
[----:B------:R-:W-:-:S05]  /*35550*/  @!P1 LOP3.LUT R9, R9, R8, RZ, 0x3c, !PT ;  /* 0x0000000809099212 */ /* 0x000fca00078e3cff */
[----:B------:R0:W2:Y:S02]  /*35560*/  @!P1 LDG.E.U8 R86, desc[UR18][R8.64] ;  /* 0x0000001208569981 */ /* 0x0000a4000c1e1100 */
[----:B0-----:R-:W-:Y:S02]  /*35570*/  IMAD.MOV.U32 R8, RZ, RZ, R3 ;  /* 0x000000ffff087224 */ /* 0x001fe400078e0003 */
[----:B------:R-:W-:-:S05]  /*35580*/  IMAD.MOV.U32 R9, RZ, RZ, R4 ;  /* 0x000000ffff097224 */ /* 0x000fca00078e0004 */
[----:B------:R-:W-:-:S04]  /*35590*/  @!P1 LOP3.LUT R9, R9, R8, RZ, 0x3c, !PT ;  /* 0x0000000809099212 */ /* 0x000fc800078e3cff */
[C---:B------:R-:W-:Y:S02]  /*355a0*/  @!P1 LOP3.LUT R8, R9.reuse, R8, RZ, 0x3c, !PT ;  /* 0x0000000809089212 */ /* 0x040fe400078e3cff */
[----:B------:R-:W-:Y:S02]  /*355b0*/  PRMT R0, RZ, 0x7610, R0 ;  /* 0x00007610ff007816 */ /* 0x000fe40000000000 */
[----:B------:R-:W-:-:S05]  /*355c0*/  @!P1 LOP3.LUT R9, R9, R8, RZ, 0x3c, !PT ;  /* 0x0000000809099212 */ /* 0x000fca00078e3cff */
[----:B------:R0:W4:Y:S01]  /*355d0*/  @!P1 LDG.E.U8 R0, desc[UR18][R8.64] ;  /* 0x0000001208009981 */ /* 0x000122000c1e1100 */
[----:B------:R-:W-:Y:S02]  /*355e0*/  IADD3 R47, P3, PT, R5, R47, RZ ;  /* 0x0000002f052f7210 */ /* 0x000fe40007f7e0ff */
[----:B------:R-:W-:-:S03]  /*355f0*/  PRMT R46, RZ, 0x7610, R46 ;  /* 0x00007610ff2e7816 */ /* 0x000fc6000000002e */
[----:B------:R-:W-:Y:S01]  /*35600*/  STL [R1+0x4c8], R47 ;  /* 0x0004c82f01007387 */ /* 0x000fe20000100800 */
[----:B------:R-:W-:Y:S02]  /*35610*/  IMAD.X R30, R6, 0x1, R30, P3 ;  /* 0x00000001061e7824 */ /* 0x000fe400018e061e */
[----:B0-----:R-:W-:Y:S02]  /*35620*/  @!P1 IMAD.MOV.U32 R8, RZ, RZ, R47 ;  /* 0x000000ffff089224 */ /* 0x001fe400078e002f */
[----:B------:R-:W-:-:S05]  /*35630*/  IMAD.MOV.U32 R9, RZ, RZ, R30 ;  /* 0x000000ffff097224 */ /* 0x000fca00078e001e */
[----:B------:R0:W3:Y:S04]  /*35640*/  @!P1 LDG.E.U8 R46, desc[UR18][R8.64] ;  /* 0x00000012082e9981 */ /* 0x0000e8000c1e1100 */
[----:B--2---:R1:W-:Y:S04]  /*35650*/  STL [R1+0xe8], R86 ;  /* 0x0000e85601007387 */ /* 0x0043e80000100800 */
[----:B-1----:R-:W2:Y:S04]  /*35660*/  LDL.LU R86, [R1+0x1358] ;  /* 0x0013580001567983 */ /* 0x002ea80000300800 */
[----:B------:R1:W-:Y:S04]  /*35670*/  STL [R1+0x4bc], R3 ;  /* 0x0004bc0301007387 */ /* 0x0003e80000100800 */
[----:B-1----:R-:W2:Y:S04]  /*35680*/  LDL.LU R3, [R1+0x1354] ;  /* 0x0013540001037983 */ /* 0x002ea80000300800 */
[----:B------:R-:W2:Y:S04]  /*35690*/  LDL.LU R4, [R1+0x4d4] ;  /* 0x0004d40001047983 */ /* 0x000ea80000300800 */
[----:B----4-:R1:W-:Y:S04]  /*356a0*/  STL [R1+0xe4], R0 ;  /* 0x0000e40001007387 */ /* 0x0103e80000100800 */
[----:B-1----:R-:W4:Y:S04]  /*356b0*/  LDL.LU R0, [R1+0x1350] ;  /* 0x0013500001007983 */ /* 0x002f280000300800 */
[----:B------:R1:W-:Y:S04]  /*356c0*/  STL [R1+0x4c4], R30 ;  /* 0x0004c41e01007387 */ /* 0x0003e80000100800 */
[----:B-1----:R-:W4:Y:S04]  /*356d0*/  LDL.LU R30, [R1+0x4dc] ;  /* 0x0004dc00011e7983 */ /* 0x002f280000300800 */
[----:B------:R-:W4:Y:S01]  /*356e0*/  LDL.LU R8, [R1+0x4cc] ;  /* 0x0004cc0001087983 */ /* 0x000f220000300800 */
[----:B---3--:R-:W-:-:S02]  /*356f0*/  IADD3 R2, P3, PT, R5, R2, RZ ;  /* 0x0000000205027210 */ /* 0x008fc40007f7e0ff */
[----:B------:R-:W-:-:S03]  /*35700*/  IADD3 R87, P4, PT, R5, R87, RZ ;  /* 0x0000005705577210 */ /* 0x000fc60007f9e0ff */
[----:B0-----:R-:W-:Y:S01]  /*35710*/  IMAD.MOV.U32 R9, RZ, RZ, R2 ;  /* 0x000000ffff097224 */ /* 0x001fe200078e0002 */
[----:B------:R0:W-:Y:S04]  /*35720*/  STL [R1+0x4d0], R2 ;  /* 0x0004d00201007387 */ /* 0x0001e80000100800 */
[----:B0-----:R-:W3:Y:S04]  /*35730*/  LDL.LU R2, [R1+0x4f8] ;  /* 0x0004f80001027983 */ /* 0x001ee80000300800 */
[----:B------:R-:W3:Y:S04]  /*35740*/  LDL.LU R47, [R1+0x500] ;  /* 0x00050000012f7983 */ /* 0x000ee80000300800 */
[----:B------:R0:W-:Y:S04]  /*35750*/  STL [R1+0xe0], R46 ;  /* 0x0000e02e01007387 */ /* 0x0001e80000100800 */
[----:B0-----:R-:W3:Y:S04]  /*35760*/  LDL.LU R46, [R1+0x508] ;  /* 0x00050800012e7983 */ /* 0x001ee80000300800 */
[----:B------:R-:W-:Y:S01]  /*35770*/  STL [R1+0x4d8], R87 ;  /* 0x0004d85701007387 */ /* 0x000fe20000100800 */
[----:B--2---:R-:W-:Y:S01]  /*35780*/  PRMT R3, RZ, 0x7610, R3 ;  /* 0x00007610ff037816 */ /* 0x004fe20000000003 */
[----:B----4-:R-:W-:-:S05]  /*35790*/  IMAD.X R8, R6, 0x1, R8, P3 ;  /* 0x0000000106087824 */ /* 0x010fca00018e0608 */
        /* <DEDUP_REMOVED lines=14> */
[----:B------:R0:W4:Y:S04]  /*35880*/  @!P1 LDG.E.U8 R0, desc[UR18][R8.64] ;  /* 0x0000001208009981 */ /* 0x000128000c1e1100 */
[----:B--2---:R1:W-:Y:S04]  /*35890*/  STL [R1+0xdc], R3 ;  /* 0x0000dc0301007387 */ /* 0x0043e80000100800 */
[----:B-1----:R-:W2:Y:S01]  /*358a0*/  LDL.LU R3, [R1+0x134c] ;  /* 0x00134c0001037983 */ /* 0x002ea20000300800 */
[----:B------:R-:W-:Y:S02]  /*358b0*/  IMAD.X R30, R6, 0x1, R30, P3 ;  /* 0x00000001061e7824 */ /* 0x000fe400018e061e */
[----:B0-----:R-:W-:Y:S01]  /*358c0*/  @!P1 IMAD.MOV.U32 R8, RZ, RZ, R42 ;  /* 0x000000ffff089224 */ /* 0x001fe200078e002a */
[----:B------:R0:W-:Y:S01]  /*358d0*/  STL [R1+0x4d4], R4 ;  /* 0x0004d40401007387 */ /* 0x0001e20000100800 */
[----:B------:R-:W-:-:S03]  /*358e0*/  IMAD.MOV.U32 R9, RZ, RZ, R30 ;  /* 0x000000ffff097224 */ /* 0x000fc600078e001e */
[----:B0-----:R-:W3:Y:S04]  /*358f0*/  LDL.LU R4, [R1+0x1348] ;  /* 0x0013480001047983 */ /* 0x001ee80000300800 */
[----:B------:R-:W3:Y:S04]  /*35900*/  LDL.LU R87, [R1+0x4fc] ;  /* 0x0004fc0001577983 */ /* 0x000ee80000300800 */
[----:B----4-:R0:W-:Y:S04]  /*35910*/  STL [R1+0xd8], R0 ;  /* 0x0000d80001007387 */ /* 0x0101e80000100800 */
[----:B0-----:R-:W4:Y:S04]  /*35920*/  LDL.LU R0, [R1+0x1344] ;  /* 0x0013440001007983 */ /* 0x001f280000300800 */
[----:B------:R0:W-:Y:S04]  /*35930*/  STL [R1+0x4dc], R30 ;  /* 0x0004dc1e01007387 */ /* 0x0001e80000100800 */
[----:B0-----:R-:W4:Y:S01]  /*35940*/  LDL.LU R30, [R1+0x504] ;  /* 0x00050400011e7983 */ /* 0x001f220000300800 */
[----:B--2---:R-:W-:-:S06]  /*35950*/  PRMT R3, RZ, 0x7610, R3 ;  /* 0x00007610ff037816 */ /* 0x004fcc0000000003 */
[----:B------:R0:W2:Y:S04]  /*35960*/  @!P1 LDG.E.U8 R3, desc[UR18][R8.64] ;  /* 0x0000001208039981 */ /* 0x0000a8000c1e1100 */
[----:B------:R-:W4:Y:S01]  /*35970*/  LDL.LU R8, [R1+0x4f4] ;  /* 0x0004f40001087983 */ /* 0x000f220000300800 */
[C---:B---3--:R-:W-:Y:S02]  /*35980*/  IADD3 R2, P3, PT, R5.reuse, R2, RZ ;  /* 0x0000000205027210 */ /* 0x048fe40007f7e0ff */
[----:B------:R-:W-:-:S03]  /*35990*/  IADD3 R47, P4, PT, R5, R47, RZ ;  /* 0x0000002f052f7210 */ /* 0x000fc60007f9e0ff */
[----:B0-----:R-:W-:Y:S01]  /*359a0*/  IMAD.MOV.U32 R9, RZ, RZ, R2 ;  /* 0x000000ffff097224 */ /* 0x001fe200078e0002 */
[----:B------:R0:W-:Y:S01]  /*359b0*/  STL [R1+0x4f8], R2 ;  /* 0x0004f80201007387 */ /* 0x0001e20000100800 */
[----:B------:R-:W-:-:S03]  /*359c0*/  PRMT R4, RZ, 0x7610, R4 ;  /* 0x00007610ff047816 */ /* 0x000fc60000000004 */
[----:B0-----:R-:W3:Y:S04]  /*359d0*/  LDL.LU R2, [R1+0x510] ;  /* 0x0005100001027983 */ /* 0x001ee80000300800 */
[----:B--2---:R0:W-:Y:S01]  /*359e0*/  STL [R1+0xd4], R3 ;  /* 0x0000d40301007387 */ /* 0x0041e20000100800 */
[----:B----4-:R-:W-:-:S03]  /*359f0*/  IMAD.X R8, R6, 0x1, R8, P3 ;  /* 0x0000000106087824 */ /* 0x010fc600018e0608 */
[----:B0-----:R-:W2:Y:S02]  /*35a00*/  LDL.LU R3, [R1+0x518] ;  /* 0x0005180001037983 */ /* 0x001ea40000300800 */
[-C--:B------:R-:W-:Y:S02]  /*35a10*/  @!P1 LOP3.LUT R9, R9, R8.reuse, RZ, 0x3c, !PT ;  /* 0x0000000809099212 */ /* 0x080fe400078e3cff */
        /* <DEDUP_REMOVED lines=34> */
[----:B------:R-:W-:Y:S01]  /*35c40*/  STL [R1+0x510], R2 ;  /* 0x0005100201007387 */ /* 0x000fe20000100800 */
[----:B----4-:R-:W-:Y:S01]  /*35c50*/  PRMT R87, RZ, 0x7610, R87 ;  /* 0x00007610ff577816 */ /* 0x010fe20000000057 */
[C---:B------:R-:W-:Y:S01]  /*35c60*/  IMAD.X R47, R6.reuse, 0x1, R47, P4 ;  /* 0x00000001062f7824 */ /* 0x040fe200020e062f */
[----:B---3--:R-:W-:Y:S01]  /*35c70*/  PRMT R0, RZ, 0x7610, R0 ;  /* 0x00007610ff007816 */ /* 0x008fe20000000000 */
[----:B--2---:R0:W-:Y:S01]  /*35c80*/  STL [R1+0xc8], R4 ;  /* 0x0000c80401007387 */ /* 0x0041e20000100800 */
[----:B------:R-:W-:-:S03]  /*35c90*/  IMAD.X R8, R6, 0x1, R8, P3 ;  /* 0x0000000106087824 */ /* 0x000fc600018e0608 */
        /* <DEDUP_REMOVED lines=8> */
[----:B------:R0:W2:Y:S02]  /*35d20*/  @!P1 LDG.E.U8 R87, desc[UR18][R8.64] ;  /* 0x0000001208579981 */ /* 0x0000a4000c1e1100 */
[----:B0-----:R-:W-:Y:S02]  /*35d30*/  IMAD.MOV.U32 R8, RZ, RZ, R47 ;  /* 0x000000ffff087224 */ /* 0x001fe400078e002f */
[----:B------:R-:W-:-:S05]  /*35d40*/  IMAD.MOV.U32 R9, RZ, RZ, R3 ;  /* 0x000000ffff097224 */ /* 0x000fca00078e0003 */
[----:B------:R-:W-:-:S04]  /*35d50*/  @!P1 LOP3.LUT R9, R9, R8, RZ, 0x3c, !PT ;  /* 0x0000000809099212 */ /* 0x000fc800078e3cff */
[----:B------:R-:W-:-:S04]  /*35d60*/  @!P1 LOP3.LUT R8, R9, R8, RZ, 0x3c, !PT ;  /* 0x0000000809089212 */ /* 0x000fc800078e3cff */
[----:B------:R-:W-:-:S05]  /*35d70*/  @!P1 LOP3.LUT R9, R9, R8, RZ, 0x3c, !PT ;  /* 0x0000000809099212 */ /* 0x000fca00078e3cff */
[----:B------:R0:W3:Y:S01]  /*35d80*/  @!P1 LDG.E.U8 R0, desc[UR18][R8.64] ;  /* 0x0000001208009981 */ /* 0x0000e2000c1e1100 */
[----:B------:R-:W-:Y:S02]  /*35d90*/  IADD3 R42, P3, PT, R5, R42, RZ ;  /* 0x0000002a052a7210 */ /* 0x000fe40007f7e0ff */
[----:B------:R-:W-:-:S03]  /*35da0*/  PRMT R17, RZ, 0x7610, R17 ;  /* 0x00007610ff117816 */ /* 0x000fc60000000011 */
[----:B------:R-:W-:Y:S01]  /*35db0*/  STL [R1+0x520], R42 ;  /* 0x0005202a01007387 */ /* 0x000fe20000100800 */
[----:B------:R-:W-:Y:S02]  /*35dc0*/  IMAD.X R30, R6, 0x1, R30, P3 ;  /* 0x00000001061e7824 */ /* 0x000fe400018e061e */
[----:B0-----:R-:W-:Y:S02]  /*35dd0*/  @!P1 IMAD.MOV.U32 R8, RZ, RZ, R42 ;  /* 0x000000ffff089224 */ /* 0x001fe400078e002a */
[----:B------:R-:W-:-:S05]  /*35de0*/  IMAD.MOV.U32 R9, RZ, RZ, R30 ;  /* 0x000000ffff097224 */ /* 0x000fca00078e001e */
[----:B------:R0:W4:Y:S04]  /*35df0*/  @!P1 LDG.E.U8 R17, desc[UR18][R8.64] ;  /* 0x0000001208119981 */ /* 0x000128000c1e1100 */
[----:B--2---:R1:W-:Y:S04]  /*35e00*/  STL [R1+0xc4], R87 ;  /* 0x0000c45701007387 */ /* 0x0043e80000100800 */
[----:B-1----:R-:W2:Y:S04]  /*35e10*/  LDL.LU R87, [R1+0x1334] ;  /* 0x0013340001577983 */ /* 0x002ea80000300800 */
[----:B------:R1:W-:Y:S04]  /*35e20*/  STL [R1+0x514], R47 ;  /* 0x0005142f01007387 */ /* 0x0003e80000100800 */
[----:B-1----:R-:W2:Y:S04]  /*35e30*/  LDL.LU R47, [R1+0x1330] ;  /* 0x00133000012f7983 */ /* 0x002ea80000300800 */
[----:B------:R-:W2:Y:S04]  /*35e40*/  LDL.LU R3, [R1+0x53c] ;  /* 0x00053c0001037983 */ /* 0x000ea80000300800 */
[----:B---3--:R1:W-:Y:S04]  /*35e50*/  STL [R1+0xc0], R0 ;  /* 0x0000c00001007387 */ /* 0x0083e80000100800 */
[----:B-1----:R-:W3:Y:S04]  /*35e60*/  LDL.LU R0, [R1+0x132c] ;  /* 0x00132c0001007983 */ /* 0x002ee80000300800 */
[----:B------:R1:W-:Y:S04]  /*35e70*/  STL [R1+0x51c], R30 ;  /* 0x00051c1e01007387 */ /* 0x0003e80000100800 */
[----:B-1----:R-:W3:Y:S04]  /*35e80*/  LDL.LU R30, [R1+0x544] ;  /* 0x00054400011e7983 */ /* 0x002ee80000300800 */
[----:B------:R-:W3:Y:S01]  /*35e90*/  LDL.LU R8, [R1+0x534] ;  /* 0x0005340001087983 */ /* 0x000ee20000300800 */
[----:B------:R-:W-:-:S02]  /*35ea0*/  IADD3 R4, P3, PT, R5, R4, RZ ;  /* 0x0000000405047210 */ /* 0x000fc40007f7e0ff */
[----:B------:R-:W-:-:S03]  /*35eb0*/  IADD3 R2, P4, PT, R5, R2, RZ ;  /* 0x0000000205027210 */ /* 0x000fc60007f9e0ff */
[----:B0-----:R-:W-:Y:S01]  /*35ec0*/  IMAD.MOV.U32 R9, RZ, RZ, R4 ;  /* 0x000000ffff097224 */ /* 0x001fe200078e0004 */
[----:B------:R-:W-:Y:S04]  /*35ed0*/  STL [R1+0x538], R4 ;  /* 0x0005380401007387 */ /* 0x000fe80000100800 */
[----:B----4-:R0:W-:Y:S04]  /*35ee0*/  STL [R1+0xbc], R17 ;  /* 0x0000bc1101007387 */ /* 0x0101e80000100800 */
[----:B0-----:R-:W4:Y:S04]  /*35ef0*/  LDL.LU R17, [R1+0x550] ;  /* 0x0005500001117983 */ /* 0x001f280000300800 */
[----:B------:R-:W4:Y:S04]  /*35f00*/  LDL.LU R4, [R1+0x558] ;  /* 0x0005580001047983 */ /* 0x000f280000300800 */
[----:B------:R-:W4:Y:S04]  /*35f10*/  LDL.LU R42, [R1+0x560] ;  /* 0x00056000012a7983 */ /* 0x000f280000300800 */
[----:B------:R-:W-:Y:S01]  /*35f20*/  STL [R1+0x540], R2 ;  /* 0x0005400201007387 */ /* 0x000fe20000100800 */
[----:B--2---:R-:W-:Y:S01]  /*35f30*/  PRMT R47, RZ, 0x7610, R47 ;  /* 0x00007610ff2f7816 */ /* 0x004fe2000000002f */
[----:B------:R-:W-:-:S02]  /*35f40*/  IMAD.X R3, R6, 0x1, R3, P4 ;  /* 0x0000000106037824 */ /* 0x000fc400020e0603 */
[----:B---3--:R-:W-:-:S05]  /*35f50*/  IMAD.X R8, R6, 0x1, R8, P3 ;  /* 0x0000000106087824 */ /* 0x008fca00018e0608 */
        /* <DEDUP_REMOVED lines=29> */
[----:B----4-:R-:W-:-:S02]  /*36130*/  IADD3 R17, P3, PT, R5, R17, RZ ;  /* 0x0000001105117210 */ /* 0x010fc40007f7e0ff */
[----:B------:R-:W-:-:S03]  /*36140*/  IADD3 R4, P4, PT, R5, R4, RZ ;  /* 0x0000000405047210 */ /* 0x000fc60007f9e0ff */
[----:B0-----:R-:W-:Y:S01]  /*36150*/  IMAD.MOV.U32 R9, RZ, RZ, R17 ;  /* 0x000000ffff097224 */ /* 0x001fe200078e0011 */
[----:B------:R0:W-:Y:S04]  /*36160*/  STL [R1+0x550], R17 ;  /* 0x0005501101007387 */ /* 0x0001e80000100800 */
[----:B0-----:R-:W4:Y:S04]  /*36170*/  LDL.LU R17, [R1+0x578] ;  /* 0x0005780001117983 */ /* 0x001f280000300800 */
[----:B------:R0:W-:Y:S04]  /*36180*/  STL [R1+0xb0], R44 ;  /* 0x0000b02c01007387 */ /* 0x0001e80000100800 */
[----:B0-----:R-:W4:Y:S04]  /*36190*/  LDL.LU R44, [R1+0x580] ;  /* 0x00058000012c7983 */ /* 0x001f280000300800 */
        /* <DEDUP_REMOVED lines=37> */
[----:B------:R-:W-:Y:S04]  /*363f0*/  STL [R1+0x578], R17 ;  /* 0x0005781101007387 */ /* 0x000fe80000100800 */
[----:B------:R0:W-:Y:S04]  /*36400*/  STL [R1+0xa4], R33 ;  /* 0x0000a42101007387 */ /* 0x0001e80000100800 */
        /* <DEDUP_REMOVED lines=34> */
[----:B-1----:R-:W2:Y:S04]  /*36630*/  LDL.LU R30, [R1+0x59c] ;  /* 0x00059c00011e7983 */ /* 0x002ea80000300800 */
[----:B------:R-:W2:Y:S01]  /*36640*/  LDL.LU R9, [R1+0x58c] ;  /* 0x00058c0001097983 */ /* 0x000ea20000300800 */
[----:B----4-:R-:W-:-:S02]  /*36650*/  IADD3 R33, P3, PT, R5, R33, RZ ;  /* 0x0000002105217210 */ /* 0x010fc40007f7e0ff */
[----:B------:R-:W-:Y:S01]  /*36660*/  PRMT R47, RZ, 0x7610, R47 ;  /* 0x00007610ff2f7816 */ /* 0x000fe2000000002f */
[----:B------:R-:W4:Y:S02]  /*36670*/  LDL.LU R46, [R1+0x5b8] ;  /* 0x0005b800012e7983 */ /* 0x000f240000300800 */
[----:B0-----:R-:W-:Y:S02]  /*36680*/  @!P1 IMAD.MOV.U32 R8, RZ, RZ, R33 ;  /* 0x000000ffff089224 */ /* 0x001fe400078e0021 */
[----:B--2---:R-:W-:-:S05]  /*36690*/  IMAD.X R9, R6, 0x1, R9, P3 ;  /* 0x0000000106097824 */ /* 0x004fca00018e0609 */
[----:B------:R0:W2:Y:S01]  /*366a0*/  @!P1 LDG.E.U8 R47, desc[UR18][R8.64] ;  /* 0x00000012082f9981 */ /* 0x0000a2000c1e1100 */
[C---:B------:R-:W-:Y:S02]  /*366b0*/  IADD3 R42, P4, PT, R5.reuse, R42, RZ ;  /* 0x0000002a052a7210 */ /* 0x040fe40007f9e0ff */
[----:B------:R-:W-:Y:S01]  /*366c0*/  IADD3 R17, P3, PT, R5, R17, RZ ;  /* 0x0000001105117210 */ /* 0x000fe20007f7e0ff */
[----:B------:R-:W-:Y:S02]  /*366d0*/  STL [R1+0x590], R33 ;  /* 0x0005902101007387 */ /* 0x000fe40000100800 */
[----:B------:R-:W-:Y:S02]  /*366e0*/  IMAD.X R44, R6, 0x1, R44, P4 ;  /* 0x00000001062c7824 */ /* 0x000fe400020e062c */
[----:B------:R1:W-:Y:S04]  /*366f0*/  STL [R1+0x98], R43 ;  /* 0x0000982b01007387 */ /* 0x0003e80000100800 */
[----:B-1----:R-:W3:Y:S04]  /*36700*/  LDL.LU R43, [R1+0x5c0] ;  /* 0x0005c000012b7983 */ /* 0x002ee80000300800 */
[----:B------:R-:W-:Y:S04]  /*36710*/  STL [R1+0x598], R42 ;  /* 0x0005982a01007387 */ /* 0x000fe80000100800 */
[----:B------:R1:W-:Y:S04]  /*36720*/  STL [R1+0x58c], R9 ;  /* 0x00058c0901007387 */ /* 0x0003e80000100800 */
[----:B------:R-:W-:Y:S04]  /*36730*/  STL [R1+0x5a0], R17 ;  /* 0x0005a01101007387 */ /* 0x000fe80000100800 */
[----:B------:R-:W3:Y:S04]  /*36740*/  LDL.LU R33, [R1+0x5c8] ;  /* 0x0005c80001217983 */ /* 0x000ee80000300800 */
[----:B------:R-:W-:Y:S01]  /*36750*/  STL [R1+0x594], R44 ;  /* 0x0005942c01007387 */ /* 0x000fe20000100800 */
[----:B------:R-:W-:Y:S01]  /*36760*/  PRMT R41, RZ, 0x7610, R41 ;  /* 0x00007610ff297816 */ /* 0x000fe20000000029 */
[----:B0-----:R-:W-:-:S02]  /*36770*/  @!P1 IMAD.MOV.U32 R8, RZ, RZ, R42 ;  /* 0x000000ffff089224 */ /* 0x001fc400078e002a */
[----:B-1----:R-:W-:-:S05]  /*36780*/  @!P1 IMAD.MOV.U32 R9, RZ, RZ, R44 ;  /* 0x000000ffff099224 */ /* 0x002fca00078e002c */
[----:B------:R0:W3:Y:S04]  /*36790*/  @!P1 LDG.E.U8 R41, desc[UR18][R8.64] ;  /* 0x0000001208299981 */ /* 0x0000e8000c1e1100 */
[----:B--2---:R1:W-:Y:S04]  /*367a0*/  STL [R1+0x94], R47 ;  /* 0x0000942f01007387 */ /* 0x0043e80000100800 */
[----:B-1----:R-:W2:Y:S04]  /*367b0*/  LDL.LU R47, [R1+0x5b4] ;  /* 0x0005b400012f7983 */ /* 0x002ea80000300800 */
[----:B------:R-:W2:Y:S01]  /*367c0*/  LDL.LU R44, [R1+0x5bc] ;  /* 0x0005bc00012c7983 */ /* 0x000ea20000300800 */
[----:B------:R-:W-:Y:S01]  /*367d0*/  IMAD.X R30, R6, 0x1, R30, P3 ;  /* 0x00000001061e7824 */ /* 0x000fe200018e061e */
[----:B----4-:R-:W-:Y:S01]  /*367e0*/  IADD3 R46, P3, PT, R5, R46, RZ ;  /* 0x0000002e052e7210 */ /* 0x010fe20007f7e0ff */
[----:B0-----:R-:W-:Y:S01]  /*367f0*/  @!P1 IMAD.MOV.U32 R8, RZ, RZ, R17 ;  /* 0x000000ffff089224 */ /* 0x001fe200078e0011 */
[----:B------:R-:W-:Y:S01]  /*36800*/  PRMT R11, RZ, 0x7610, R11 ;  /* 0x00007610ff0b7816 */ /* 0x000fe2000000000b */
[----:B------:R-:W-:Y:S01]  /*36810*/  @!P1 IMAD.MOV.U32 R9, RZ, RZ, R30 ;  /* 0x000000ffff099224 */ /* 0x000fe200078e001e */
[----:B------:R-:W-:-:S02]  /*36820*/  PRMT R38, RZ, 0x7610, R38 ;  /* 0x00007610ff267816 */ /* 0x000fc40000000026 */
[----:B---3--:R-:W-:Y:S02]  /*36830*/  IADD3 R43, P4, PT, R5, R43, RZ ;  /* 0x0000002b052b7210 */ /* 0x008fe40007f9e0ff */
[----:B------:R0:W3:Y:S04]  /*36840*/  @!P1 LDG.E.U8 R11, desc[UR18][R8.64] ;  /* 0x00000012080b9981 */ /* 0x0000e8000c1e1100 */
[----:B------:R-:W-:Y:S04]  /*36850*/  STL [R1+0x59c], R30 ;  /* 0x00059c1e01007387 */ /* 0x000fe80000100800 */
[----:B------:R-:W4:Y:S01]  /*36860*/  LDL.LU R42, [R1+0x5c4] ;  /* 0x0005c400012a7983 */ /* 0x000f220000300800 */
[----:B0-----:R-:W-:-:S03]  /*36870*/  @!P1 IMAD.MOV.U32 R8, RZ, RZ, R46 ;  /* 0x000000ffff089224 */ /* 0x001fc600078e002e */
[----:B------:R-:W-:Y:S01]  /*36880*/  STL [R1+0x5b8], R46 ;  /* 0x0005b82e01007387 */ /* 0x000fe20000100800 */
[----:B------:R-:W-:-:S03]  /*36890*/  PRMT R18, RZ, 0x7610, R18 ;  /* 0x00007610ff127816 */ /* 0x000fc60000000012 */
[----:B------:R0:W-:Y:S04]  /*368a0*/  STL [R1+0x90], R41 ;  /* 0x0000902901007387 */ /* 0x0001e80000100800 */
[----:B0-----:R-:W4:Y:S04]  /*368b0*/  LDL.LU R41, [R1+0x5cc] ;  /* 0x0005cc0001297983 */ /* 0x001f280000300800 */
[----:B------:R-:W4:Y:S04]  /*368c0*/  LDL.LU R17, [R1+0x5d0] ;  /* 0x0005d00001117983 */ /* 0x000f280000300800 */
[----:B------:R-:W4:Y:S01]  /*368d0*/  LDL.LU R30, [R1+0x5d8] ;  /* 0x0005d800011e7983 */ /* 0x000f220000300800 */
[----:B--2---:R-:W-:-:S04]  /*368e0*/  IMAD.X R47, R6, 0x1, R47, P3 ;  /* 0x00000001062f7824 */ /* 0x004fc800018e062f */
[----:B------:R-:W-:Y:S02]  /*368f0*/  @!P1 IMAD.MOV.U32 R9, RZ, RZ, R47 ;  /* 0x000000ffff099224 */ /* 0x000fe400078e002f */
[----:B------:R-:W-:-:S03]  /*36900*/  IMAD.X R44, R6, 0x1, R44, P4 ;  /* 0x00000001062c7824 */ /* 0x000fc600020e062c */
[----:B------:R0:W2:Y:S02]  /*36910*/  @!P1 LDG.E.U8 R38, desc[UR18][R8.64] ;  /* 0x0000001208269981 */ /* 0x0000a4000c1e1100 */
[----:B0-----:R-:W-:Y:S02]  /*36920*/  @!P1 IMAD.MOV.U32 R8, RZ, RZ, R43 ;  /* 0x000000ffff089224 */ /* 0x001fe400078e002b */
[----:B------:R-:W-:-:S05]  /*36930*/  @!P1 IMAD.MOV.U32 R9, RZ, RZ, R44 ;  /* 0x000000ffff099224 */ /* 0x000fca00078e002c */
[----:B------:R0:W2:Y:S01]  /*36940*/  @!P1 LDG.E.U8 R18, desc[UR18][R8.64] ;  /* 0x0000001208129981 */ /* 0x0000a2000c1e1100 */
[----:B------:R-:W-:-:S03]  /*36950*/  IADD3 R33, P3, PT, R5, R33, RZ ;  /* 0x0000002105217210 */ /* 0x000fc60007f7e0ff */
[----:B---3--:R1:W-:Y:S02]  /*36960*/  STL [R1+0x8c], R11 ;  /* 0x00008c0b01007387 */ /* 0x0083e40000100800 */
[----:B----4-:R-:W-:Y:S02]  /*36970*/  IMAD.X R42, R6, 0x1, R42, P3 ;  /* 0x00000001062a7824 */ /* 0x010fe400018e062a */
[----:B-1----:R-:W3:Y:S04]  /*36980*/  LDL.LU R11, [R1+0x5e0] ;  /* 0x0005e000010b7983 */ /* 0x002ee80000300800 */
[----:B------:R-:W-:Y:S04]  /*36990*/  STL [R1+0x5c0], R43 ;  /* 0x0005c02b01007387 */ /* 0x000fe80000100800 */
[----:B------:R-:W-:Y:S04]  /*369a0*/  STL [R1+0x5b4], R47 ;  /* 0x0005b42f01007387 */ /* 0x000fe80000100800 */
[----:B------:R-:W-:Y:S04]  /*369b0*/  STL [R1+0x5c8], R33 ;  /* 0x0005c82101007387 */ /* 0x000fe80000100800 */
[----:B------:R-:W-:Y:S01]  /*369c0*/  STL [R1+0x5bc], R44 ;  /* 0x0005bc2c01007387 */ /* 0x000fe20000100800 */
[----:B------:R-:W-:Y:S01]  /*369d0*/  IADD3 R17, P3, PT, R5, R17, RZ ;  /* 0x0000001105117210 */ /* 0x000fe20007f7e0ff */
[----:B0-----:R-:W-:Y:S01]  /*369e0*/  @!P1 IMAD.MOV.U32 R8, RZ, RZ, R33 ;  /* 0x000000ffff089224 */ /* 0x001fe200078e0021 */
[----:B------:R-:W-:Y:S01]  /*369f0*/  PRMT R13, RZ, 0x7610, R13 ;  /* 0x00007610ff0d7816 */ /* 0x000fe2000000000d */
[----:B------:R-:W-:-:S02]  /*36a00*/  @!P1 IMAD.MOV.U32 R9, RZ, RZ, R42 ;  /* 0x000000ffff099224 */ /* 0x000fc400078e002a */
[----:B------:R-:W-:Y:S01]  /*36a10*/  IMAD.X R41, R6, 0x1, R41, P3 ;  /* 0x0000000106297824 */ /* 0x000fe200018e0629 */
[----:B------:R-:W-:Y:S02]  /*36a20*/  PRMT R40, RZ, 0x7610, R40 ;  /* 0x00007610ff287816 */ /* 0x000fe40000000028 */
[----:B------:R0:W4:Y:S02]  /*36a30*/  @!P1 LDG.E.U8 R13, desc[UR18][R8.64] ;  /* 0x00000012080d9981 */ /* 0x000124000c1e1100 */
[----:B0-----:R-:W-:Y:S02]  /*36a40*/  @!P1 IMAD.MOV.U32 R8, RZ, RZ, R17 ;  /* 0x000000ffff089224 */ /* 0x001fe400078e0011 */
[----:B------:R-:W-:-:S05]  /*36a50*/  @!P1 IMAD.MOV.U32 R9, RZ, RZ, R41 ;  /* 0x000000ffff099224 */ /* 0x000fca00078e0029 */
[----:B------:R0:W4:Y:S04]  /*36a60*/  @!P1 LDG.E.U8 R40, desc[UR18][R8.64] ;  /* 0x0000001208289981 */ /* 0x000128000c1e1100 */
[----:B--2---:R1:W-:Y:S04]  /*36a70*/  STL [R1+0x88], R38 ;  /* 0x0000882601007387 */ /* 0x0043e80000100800 */
[----:B-1----:R-:W2:Y:S04]  /*36a80*/  LDL.LU R38, [R1+0x5d4] ;  /* 0x0005d40001267983 */ /* 0x002ea80000300800 */
[----:B------:R-:W-:Y:S04]  /*36a90*/  STL [R1+0x5c4], R42 ;  /* 0x0005c42a01007387 */ /* 0x000fe80000100800 */
[----:B------:R1:W-:Y:S04]  /*36aa0*/  STL [R1+0x84], R18 ;  /* 0x0000841201007387 */ /* 0x0003e80000100800 */
[----:B-1----:R-:W2:Y:S01]  /*36ab0*/  LDL.LU R18, [R1+0x5dc] ;  /* 0x0005dc0001127983 */ /* 0x002ea20000300800 */
[----:B------:R-:W-:-:S02]  /*36ac0*/  IADD3 R30, P4, PT, R5, R30, RZ ;  /* 0x0000001e051e7210 */ /* 0x000fc40007f9e0ff */
[----:B------:R-:W-:Y:S01]  /*36ad0*/  PRMT R23, RZ, 0x7610, R23 ;  /* 0x00007610ff177816 */ /* 0x000fe20000000017 */
[----:B------:R-:W2:Y:S01]  /*36ae0*/  LDL.LU R33, [R1+0x5f8] ;  /* 0x0005f80001217983 */ /* 0x000ea20000300800 */
[----:B---3--:R-:W-:Y:S01]  /*36af0*/  IADD3 R11, P3, PT, R5, R11, RZ ;  /* 0x0000000b050b7210 */ /* 0x008fe20007f7e0ff */
[----:B0-----:R-:W-:Y:S02]  /*36b00*/  @!P1 IMAD.MOV.U32 R8, RZ, RZ, R30 ;  /* 0x000000ffff089224 */ /* 0x001fe400078e001e */
[----:B------:R-:W-:Y:S01]  /*36b10*/  STL [R1+0x5d0], R17 ;  /* 0x0005d01101007387 */ /* 0x000fe20000100800 */
[----:B------:R-:W-:-:S03]  /*36b20*/  PRMT R10, RZ, 0x7610, R10 ;  /* 0x00007610ff0a7816 */ /* 0x000fc6000000000a */
[----:B----4-:R0:W-:Y:S04]  /*36b30*/  STL [R1+0x80], R13 ;  /* 0x0000800d01007387 */ /* 0x0101e80000100800 */
[----:B0-----:R-:W3:Y:S04]  /*36b40*/  LDL.LU R13, [R1+0x600] ;  /* 0x00060000010d7983 */ /* 0x001ee80000300800 */
[----:B------:R-:W-:Y:S04]  /*36b50*/  STL [R1+0x5d8], R30 ;  /* 0x0005d81e01007387 */ /* 0x000fe80000100800 */
[----:B------:R-:W-:Y:S04]  /*36b60*/  STL [R1+0x5cc], R41 ;  /* 0x0005cc2901007387 */ /* 0x000fe80000100800 */
[----:B------:R-:W-:Y:S04]  /*36b70*/  STL [R1+0x5e0], R11 ;  /* 0x0005e00b01007387 */ /* 0x000fe80000100800 */
[----:B------:R-:W4:Y:S01]  /*36b80*/  LDL.LU R17, [R1+0x608] ;  /* 0x0006080001117983 */ /* 0x000f220000300800 */
[----:B--2---:R-:W-:-:S04]  /*36b90*/  IMAD.X R38, R6, 0x1, R38, P4 ;  /* 0x0000000106267824 */ /* 0x004fc800020e0626 */
[----:B------:R-:W-:-:S05]  /*36ba0*/  @!P1 IMAD.MOV.U32 R9, RZ, RZ, R38 ;  /* 0x000000ffff099224 */ /* 0x000fca00078e0026 */
[----:B------:R0:W2:Y:S04]  /*36bb0*/  @!P1 LDG.E.U8 R23, desc[UR18][R8.64] ;  /* 0x0000001208179981 */ /* 0x0000a8000c1e1100 */
[----:B------:R-:W-:Y:S01]  /*36bc0*/  STL [R1+0x5d4], R38 ;  /* 0x0005d42601007387 */ /* 0x000fe20000100800 */
[----:B------:R-:W-:Y:S02]  /*36bd0*/  IMAD.X R18, R6, 0x1, R18, P3 ;  /* 0x0000000106127824 */ /* 0x000fe400018e0612 */
[----:B0-----:R-:W-:Y:S02]  /*36be0*/  @!P1 IMAD.MOV.U32 R8, RZ, RZ, R11 ;  /* 0x000000ffff089224 */ /* 0x001fe400078e000b */
[----:B------:R-:W-:Y:S01]  /*36bf0*/  @!P1 IMAD.MOV.U32 R9, RZ, RZ, R18 ;  /* 0x000000ffff099224 */ /* 0x000fe200078e0012 */
[----:B------:R0:W-:Y:S04]  /*36c00*/  STL [R1+0x7c], R40 ;  /* 0x00007c2801007387 */ /* 0x0001e80000100800 */
[----:B------:R1:W4:Y:S04]  /*36c10*/  @!P1 LDG.E.U8 R10, desc[UR18][R8.64] ;  /* 0x00000012080a9981 */ /* 0x000328000c1e1100 */
[----:B0-----:R-:W4:Y:S04]  /*36c20*/  LDL.LU R40, [R1+0x5f4] ;  /* 0x0005f40001287983 */ /* 0x001f280000300800 */
[----:B------:R-:W4:Y:S01]  /*36c30*/  LDL.LU R38, [R1+0x5fc] ;  /* 0x0005fc0001267983 */ /* 0x000f220000300800 */
[----:B------:R-:W-:-:S03]  /*36c40*/  IADD3 R33, P3, PT, R5, R33, RZ ;  /* 0x0000002105217210 */ /* 0x000fc60007f7e0ff */
[----:B------:R-:W-:Y:S01]  /*36c50*/  STL [R1+0x5dc], R18 ;  /* 0x0005dc1201007387 */ /* 0x000fe20000100800 */
[----:B------:R-:W-:Y:S01]  /*36c60*/  PRMT R39, RZ, 0x7610, R39 ;  /* 0x00007610ff277816 */ /* 0x000fe20000000027 */
[----:B-1----:R-:W-:Y:S01]  /*36c70*/  @!P1 IMAD.MOV.U32 R8, RZ, RZ, R33 ;  /* 0x000000ffff089224 */ /* 0x002fe200078e0021 */
[C---:B---3--:R-:W-:Y:S01]  /*36c80*/  IADD3 R13, P4, PT, R5.reuse, R13, RZ ;  /* 0x0000000d050d7210 */ /* 0x048fe20007f9e0ff */
[----:B--2---:R0:W-:Y:S04]  /*36c90*/  STL [R1+0x78], R23 ;  /* 0x0000781701007387 */ /* 0x0041e80000100800 */
[----:B0-----:R-:W2:Y:S04]  /*36ca0*/  LDL.LU R23, [R1+0x604] ;  /* 0x0006040001177983 */ /* 0x001ea80000300800 */
[----:B------:R-:W3:Y:S04]  /*36cb0*/  LDL.LU R30, [R1+0x60c] ;  /* 0x00060c00011e7983 */ /* 0x000ee80000300800 */
[----:B------:R-:W-:Y:S04]  /*36cc0*/  STL [R1+0x5f8], R33 ;  /* 0x0005f82101007387 */ /* 0x000fe80000100800 */
[----:B------:R-:W3:Y:S01]  /*36cd0*/  LDL.LU R11, [R1+0x610] ;  /* 0x00061000010b7983 */ /* 0x000ee20000300800 */
[----:B----4-:R-:W-:Y:S01]  /*36ce0*/  IMAD.X R40, R6, 0x1, R40, P3 ;  /* 0x0000000106287824 */ /* 0x010fe200018e0628 */
[----:B------:R-:W-:-:S02]  /*36cf0*/  IADD3 R17, P3, PT, R5, R17, RZ ;  /* 0x0000001105117210 */ /* 0x000fc40007f7e0ff */
[----:B------:R-:W4:Y:S04]  /*36d00*/  LDL.LU R18, [R1+0x618] ;  /* 0x0006180001127983 */ /* 0x000f280000300800 */
[----:B------:R0:W-:Y:S01]  /*36d10*/  STL [R1+0x74], R10 ;  /* 0x0000740a01007387 */ /* 0x0001e20000100800 */
[----:B------:R-:W-:Y:S02]  /*36d20*/  @!P1 IMAD.MOV.U32 R9, RZ, RZ, R40 ;  /* 0x000000ffff099224 */ /* 0x000fe400078e0028 */
[----:B------:R-:W-:-:S03]  /*36d30*/  IMAD.X R38, R6, 0x1, R38, P4 ;  /* 0x0000000106267824 */ /* 0x000fc600020e0626 */
[----:B------:R1:W4:Y:S04]  /*36d40*/  @!P1 LDG.E.U8 R39, desc[UR18][R8.64] ;  /* 0x0000001208279981 */ /* 0x000328000c1e1100 */
[----:B0-----:R-:W4:Y:S04]  /*36d50*/  LDL.LU R10, [R1+0x620] ;  /* 0x00062000010a7983 */ /* 0x001f280000300800 */
[----:B------:R0:W-:Y:S04]  /*36d60*/  STL [R1+0x600], R13 ;  /* 0x0006000d01007387 */ /* 0x0001e80000100800 */
[----:B------:R-:W-:Y:S04]  /*36d70*/  STL [R1+0x5f4], R40 ;  /* 0x0005f42801007387 */ /* 0x000fe80000100800 */
[----:B------:R-:W-:Y:S04]  /*36d80*/  STL [R1+0x608], R17 ;  /* 0x0006081101007387 */ /* 0x000fe80000100800 */
[----:B------:R-:W4:Y:S01]  /*36d90*/  LDL.LU R33, [R1+0x614] ;  /* 0x0006140001217983 */ /* 0x000f220000300800 */
[----:B-1----:R-:W-:-:S03]  /*36da0*/  @!P1 IMAD.MOV.U32 R8, RZ, RZ, R13 ;  /* 0x000000ffff089224 */ /* 0x002fc600078e000d */
[----:B------:R-:W-:Y:S04]  /*36db0*/  STL [R1+0x5fc], R38 ;  /* 0x0005fc2601007387 */ /* 0x000fe80000100800 */
[----:B0-----:R-:W4:Y:S01]  /*36dc0*/  LDL.LU R13, [R1+0x61c] ;  /* 0x00061c00010d7983 */ /* 0x001f220000300800 */
[----:B------:R-:W-:Y:S01]  /*36dd0*/  PRMT R37, RZ, 0x7610, R37 ;  /* 0x00007610ff257816 */ /* 0x000fe20000000025 */
[----:B------:R-:W-:Y:S01]  /*36de0*/  @!P1 IMAD.MOV.U32 R9, RZ, RZ, R38 ;  /* 0x000000ffff099224 */ /* 0x000fe200078e0026 */
[----:B------:R-:W-:-:S04]  /*36df0*/  PRMT R36, RZ, 0x7610, R36 ;  /* 0x00007610ff247816 */ /* 0x000fc80000000024 */
[----:B------:R0:W4:Y:S01]  /*36e00*/  @!P1 LDG.E.U8 R37, desc[UR18][R8.64] ;  /* 0x0000001208259981 */ /* 0x000122000c1e1100 */
[----:B------:R-:W-:Y:S01]  /*36e10*/  PRMT R35, RZ, 0x7610, R35 ;  /* 0x00007610ff237816 */ /* 0x000fe20000000023 */
[----:B0-----:R-:W-:Y:S01]  /*36e20*/  @!P1 IMAD.MOV.U32 R8, RZ, RZ, R17 ;  /* 0x000000ffff089224 */ /* 0x001fe200078e0011 */
[----:B------:R-:W-:Y:S02]  /*36e30*/  PRMT R16, RZ, 0x7610, R16 ;  /* 0x00007610ff107816 */ /* 0x000fe40000000010 */
[----:B------:R-:W-:Y:S01]  /*36e40*/  PRMT R2, RZ, 0x7610, R2 ;  /* 0x00007610ff027816 */ /* 0x000fe20000000002 */
[----:B--2---:R-:W-:-:S04]  /*36e50*/  IMAD.X R23, R6, 0x1, R23, P3 ;  /* 0x0000000106177824 */ /* 0x004fc800018e0617 */
[----:B------:R-:W-:-:S05]  /*36e60*/  @!P1 IMAD.MOV.U32 R9, RZ, RZ, R23 ;  /* 0x000000ffff099224 */ /* 0x000fca00078e0017 */
[----:B------:R0:W2:Y:S01]  /*36e70*/  @!P1 LDG.E.U8 R36, desc[UR18][R8.64] ;  /* 0x0000001208249981 */ /* 0x0000a2000c1e1100 */
[C---:B---3--:R-:W-:Y:S02]  /*36e80*/  IADD3 R11, P3, PT, R5.reuse, R11, RZ ;  /* 0x0000000b050b7210 */ /* 0x048fe40007f7e0ff */
[----:B----4-:R-:W-:-:S03]  /*36e90*/  IADD3 R18, P4, PT, R5, R18, RZ ;  /* 0x0000001205127210 */ /* 0x010fc60007f9e0ff */
[----:B------:R-:W-:Y:S02]  /*36ea0*/  IMAD.X R30, R6, 0x1, R30, P3 ;  /* 0x00000001061e7824 */ /* 0x000fe400018e061e */
[----:B0-----:R-:W-:Y:S02]  /*36eb0*/  @!P1 IMAD.MOV.U32 R8, RZ, RZ, R11 ;  /* 0x000000ffff089224 */ /* 0x001fe400078e000b */
[----:B------:R-:W-:Y:S01]  /*36ec0*/  @!P1 IMAD.MOV.U32 R9, RZ, RZ, R30 ;  /* 0x000000ffff099224 */ /* 0x000fe200078e001e */
[----:B------:R0:W-:Y:S04]  /*36ed0*/  STL [R1+0x604], R23 ;  /* 0x0006041701007387 */ /* 0x0001e80000100800 */
[----:B------:R1:W3:Y:S01]  /*36ee0*/  @!P1 LDG.E.U8 R35, desc[UR18][R8.64] ;  /* 0x0000001208239981 */ /* 0x0002e2000c1e1100 */
[----:B------:R-:W-:-:S03]  /*36ef0*/  IADD3 R10, P3, PT, R5, R10, RZ ;  /* 0x0000000a050a7210 */ /* 0x000fc60007f7e0ff */
[----:B0-----:R-:W4:Y:S01]  /*36f00*/  LDL.LU R23, [R1+0x638] ;  /* 0x0006380001177983 */ /* 0x001f220000300800 */
[----:B-1----:R-:W-:-:S03]  /*36f10*/  @!P1 IMAD.MOV.U32 R8, RZ, RZ, R18 ;  /* 0x000000ffff089224 */ /* 0x002fc600078e0012 */
[----:B------:R-:W2:Y:S01]  /*36f20*/  LDL.LU R17, [R1+0x640] ;  /* 0x0006400001117983 */ /* 0x000ea20000300800 */
[----:B------:R-:W-:-:S04]  /*36f30*/  IMAD.X R33, R6, 0x1, R33, P4 ;  /* 0x0000000106217824 */ /* 0x000fc800020e0621 */
[----:B------:R-:W-:Y:S01]  /*36f40*/  @!P1 IMAD.MOV.U32 R9, RZ, RZ, R33 ;  /* 0x000000ffff099224 */ /* 0x000fe200078e0021 */
[----:B------:R-:W-:Y:S01]  /*36f50*/  STL [R1+0x610], R11 ;  /* 0x0006100b01007387 */ /* 0x000fe20000100800 */
[----:B------:R-:W-:-:S03]  /*36f60*/  IMAD.X R13, R6, 0x1, R13, P3 ;  /* 0x00000001060d7824 */ /* 0x000fc600018e060d */
[----:B------:R-:W-:Y:S04]  /*36f70*/  STL [R1+0x618], R18 ;  /* 0x0006181201007387 */ /* 0x000fe80000100800 */
[----:B------:R0:W3:Y:S04]  /*36f80*/  @!P1 LDG.E.U8 R16, desc[UR18][R8.64] ;  /* 0x0000001208109981 */ /* 0x0000e8000c1e1100 */
[----:B------:R1:W-:Y:S04]  /*36f90*/  STL [R1+0x60c], R30 ;  /* 0x00060c1e01007387 */ /* 0x0003e80000100800 */
[----:B------:R-:W-:Y:S01]  /*36fa0*/  STL [R1+0x620], R10 ;  /* 0x0006200a01007387 */ /* 0x000fe20000100800 */
[----:B0-----:R-:W-:-:S02]  /*36fb0*/  @!P1 IMAD.MOV.U32 R8, RZ, RZ, R10 ;  /* 0x000000ffff089224 */ /* 0x001fc400078e000a */
[----:B------:R-:W-:Y:S01]  /*36fc0*/  @!P1 IMAD.MOV.U32 R9, RZ, RZ, R13 ;  /* 0x000000ffff099224 */ /* 0x000fe200078e000d */
[----:B-1----:R-:W3:Y:S04]  /*36fd0*/  LDL.LU R30, [R1+0x634] ;  /* 0x00063400011e7983 */ /* 0x002ee80000300800 */
[----:B------:R0:W-:Y:S04]  /*36fe0*/  STL [R1+0x614], R33 ;  /* 0x0006142101007387 */ /* 0x0001e80000100800 */
[----:B------:R-:W3:Y:S04]  /*36ff0*/  LDL.LU R11, [R1+0x648] ;  /* 0x00064800010b7983 */ /* 0x000ee80000300800 */
[----:B------:R1:W3:Y:S04]  /*37000*/  @!P1 LDG.E.U8 R2, desc[UR18][R8.64] ;  /* 0x0000001208029981 */ /* 0x0002e8000c1e1100 */
[----:B0-----:R-:W3:Y:S04]  /*37010*/  LDL.LU R33, [R1+0x63c] ;  /* 0x00063c0001217983 */ /* 0x001ee80000300800 */
[----:B------:R-:W-:Y:S04]  /*37020*/  STL [R1+0x61c], R13 ;  /* 0x00061c0d01007387 */ /* 0x000fe80000100800 */
[----:B------:R-:W-:Y:S04]  /*37030*/  STL [R1+0x70], R39 ;  /* 0x0000702701007387 */ /* 0x000fe80000100800 */
[----:B------:R-:W3:Y:S04]  /*37040*/  LDL.LU R18, [R1+0x644] ;  /* 0x0006440001127983 */ /* 0x000ee80000300800 */
[----:B------:R-:W3:Y:S01]  /*37050*/  LDL.LU R10, [R1+0x650] ;  /* 0x00065000010a7983 */ /* 0x000ee20000300800 */
[----:B------:R-:W-:-:S02]  /*37060*/  PRMT R34, RZ, 0x7610, R34 ;  /* 0x00007610ff227816 */ /* 0x000fc40000000022 */
[----:B------:R-:W-:Y:S02]  /*37070*/  PRMT R26, RZ, 0x7610, R26 ;  /* 0x00007610ff1a7816 */ /* 0x000fe4000000001a */
[----:B----4-:R-:W-:-:S05]  /*37080*/  IADD3 R23, P3, PT, R5, R23, RZ ;  /* 0x0000001705177210 */ /* 0x010fca0007f7e0ff */
[----:B------:R-:W-:Y:S01]  /*37090*/  STL [R1+0x638], R23 ;  /* 0x0006381701007387 */ /* 0x000fe20000100800 */
[----:B--2---:R-:W-:-:S03]  /*370a0*/  IADD3 R17, P4, PT, R5, R17, RZ ;  /* 0x0000001105117210 */ /* 0x004fc60007f9e0ff */
[----:B------:R-:W-:Y:S01]  /*370b0*/  STL [R1+0x6c], R37 ;  /* 0x00006c2501007387 */ /* 0x000fe20000100800 */
[----:B-1----:R-:W-:-:S03]  /*370c0*/  @!P1 IMAD.MOV.U32 R8, RZ, RZ, R23 ;  /* 0x000000ffff089224 */ /* 0x002fc600078e0017 */
[----:B---3--:R0:W-:Y:S04]  /*370d0*/  STL [R1+0x60], R16 ;  /* 0x0000601001007387 */ /* 0x0081e80000100800 */
[----:B0-----:R-:W2:Y:S01]  /*370e0*/  LDL.LU R16, [R1+0x658] ;  /* 0x0006580001107983 */ /* 0x001ea20000300800 */
[----:B------:R-:W-:-:S03]  /*370f0*/  IMAD.X R30, R6, 0x1, R30, P3 ;  /* 0x00000001061e7824 */ /* 0x000fc600018e061e */
[----:B------:R-:W3:Y:S01]  /*37100*/  LDL.LU R13, [R1+0x660] ;  /* 0x00066000010d7983 */ /* 0x000ee20000300800 */
[----:B------:R-:W-:Y:S01]  /*37110*/  @!P1 IMAD.MOV.U32 R9, RZ, RZ, R30 ;  /* 0x000000ffff099224 */ /* 0x000fe200078e001e */
[----:B------:R-:W-:-:S04]  /*37120*/  IADD3 R11, P3, PT, R5, R11, RZ ;  /* 0x0000000b050b7210 */ /* 0x000fc80007f7e0ff */
[----:B------:R0:W4:Y:S04]  /*37130*/  @!P1 LDG.E.U8 R34, desc[UR18][R8.64] ;  /* 0x0000001208229981 */ /* 0x000128000c1e1100 */
[----:B------:R-:W-:Y:S04]  /*37140*/  STL [R1+0x12cc], R2 ;  /* 0x0012cc0201007387 */ /* 0x000fe80000100800 */
[----:B------:R-:W-:Y:S01]  /*37150*/  STL [R1+0x68], R36 ;  /* 0x0000682401007387 */ /* 0x000fe20000100800 */
[----:B------:R-:W-:-:S03]  /*37160*/  IMAD.X R33, R6, 0x1, R33, P4 ;  /* 0x0000000106217824 */ /* 0x000fc600020e0621 */
[----:B------:R-:W-:Y:S04]  /*37170*/  STL [R1+0x640], R17 ;  /* 0x0006401101007387 */ /* 0x000fe80000100800 */
[----:B------:R1:W-:Y:S04]  /*37180*/  STL [R1+0x634], R30 ;  /* 0x0006341e01007387 */ /* 0x0003e80000100800 */
[----:B------:R-:W-:Y:S01]  /*37190*/  STL [R1+0x648], R11 ;  /* 0x0006480b01007387 */ /* 0x000fe20000100800 */
[----:B0-----:R-:W-:-:S03]  /*371a0*/  @!P1 IMAD.MOV.U32 R8, RZ, RZ, R17 ;  /* 0x000000ffff089224 */ /* 0x001fc600078e0011 */
[----:B------:R-:W3:Y:S01]  /*371b0*/  LDL.LU R23, [R1+0x64c] ;  /* 0x00064c0001177983 */ /* 0x000ee20000300800 */
[----:B------:R-:W-:-:S03]  /*371c0*/  @!P1 IMAD.MOV.U32 R9, RZ, RZ, R33 ;  /* 0x000000ffff099224 */ /* 0x000fc600078e0021 */
[----:B------:R-:W-:Y:S04]  /*371d0*/  STL [R1+0x63c], R33 ;  /* 0x00063c2101007387 */ /* 0x000fe80000100800 */
[----:B-1----:R-:W4:Y:S04]  /*371e0*/  LDL.LU R30, [R1+0x654] ;  /* 0x00065400011e7983 */ /* 0x002f280000300800 */
[----:B------:R0:W4:Y:S04]  /*371f0*/  @!P1 LDG.E.U8 R26, desc[UR18][R8.64] ;  /* 0x00000012081a9981 */ /* 0x000128000c1e1100 */
[----:B------:R-:W-:Y:S04]  /*37200*/  STL [R1+0x64], R35 ;  /* 0x0000642301007387 */ /* 0x000fe80000100800 */
[----:B------:R-:W4:Y:S01]  /*37210*/  LDL.LU R17, [R1+0x65c] ;  /* 0x00065c0001117983 */ /* 0x000f220000300800 */
[----:B------:R-:W-:Y:S01]  /*37220*/  IMAD.X R18, R6, 0x1, R18, P3 ;  /* 0x0000000106127824 */ /* 0x000fe200018e0612 */
[----:B------:R-:W-:Y:S01]  /*37230*/  IADD3 R10, P3, PT, R5, R10, RZ ;  /* 0x0000000a050a7210 */ /* 0x000fe20007f7e0ff */
[----:B0-----:R-:W-:Y:S01]  /*37240*/  @!P1 IMAD.MOV.U32 R8, RZ, RZ, R11 ;  /* 0x000000ffff089224 */ /* 0x001fe200078e000b */
[----:B------:R-:W-:Y:S01]  /*37250*/  PRMT R32, RZ, 0x7610, R32 ;  /* 0x00007610ff207816 */ /* 0x000fe20000000020 */
[----:B------:R-:W-:Y:S01]  /*37260*/  @!P1 IMAD.MOV.U32 R9, RZ, RZ, R18 ;  /* 0x000000ffff099224 */ /* 0x000fe200078e0012 */
[----:B------:R-:W-:-:S04]  /*37270*/  PRMT R31, RZ, 0x7610, R31 ;  /* 0x00007610ff1f7816 */ /* 0x000fc8000000001f */
[----:B------:R0:W4:Y:S01]  /*37280*/  @!P1 LDG.E.U8 R32, desc[UR18][R8.64] ;  /* 0x0000001208209981 */ /* 0x000122000c1e1100 */
[----:B------:R-:W-:-:S03]  /*37290*/  PRMT R24, RZ, 0x7610, R24 ;  /* 0x00007610ff187816 */ /* 0x000fc60000000018 */
[----:B------:R-:W-:Y:S01]  /*372a0*/  STL [R1+0x644], R18 ;  /* 0x0006441201007387 */ /* 0x000fe20000100800 */
[----:B0-----:R-:W-:Y:S01]  /*372b0*/  @!P1 IMAD.MOV.U32 R8, RZ, RZ, R10 ;  /* 0x000000ffff089224 */ /* 0x001fe200078e000a */
[----:B------:R-:W-:Y:S02]  /*372c0*/  PRMT R3, RZ, 0x7610, R3 ;  /* 0x00007610ff037816 */ /* 0x000fe40000000003 */
[C---:B--2---:R-:W-:Y:S01]  /*372d0*/  IADD3 R16, P4, PT, R5.reuse, R16, RZ ;  /* 0x0000001005107210 */ /* 0x044fe20007f9e0ff */
[----:B---3--:R-:W-:Y:S01]  /*372e0*/  IMAD.X R23, R6, 0x1, R23, P3 ;  /* 0x0000000106177824 */ /* 0x008fe200018e0617 */
[----:B------:R-:W-:-:S03]  /*372f0*/  IADD3 R13, P3, PT, R5, R13, RZ ;  /* 0x0000000d050d7210 */ /* 0x000fc60007f7e0ff */
[----:B------:R-:W-:Y:S02]  /*37300*/  @!P1 IMAD.MOV.U32 R9, RZ, RZ, R23 ;  /* 0x000000ffff099224 */ /* 0x000fe400078e0017 */
[----:B----4-:R-:W-:-:S03]  /*37310*/  IMAD.X R30, R6, 0x1, R30, P4 ;  /* 0x00000001061e7824 */ /* 0x010fc600020e061e */
[----:B------:R0:W2:Y:S04]  /*37320*/  @!P1 LDG.E.U8 R31, desc[UR18][R8.64] ;  /* 0x00000012081f9981 */ /* 0x0000a8000c1e1100 */
[----:B------:R1:W-:Y:S01]  /*37330*/  STL [R1+0x54], R26 ;  /* 0x0000541a01007387 */ /* 0x0003e20000100800 */
[----:B0-----:R-:W-:Y:S02]  /*37340*/  @!P1 IMAD.MOV.U32 R8, RZ, RZ, R16 ;  /* 0x000000ffff089224 */ /* 0x001fe400078e0010 */
[----:B------:R-:W-:Y:S01]  /*37350*/  @!P1 IMAD.MOV.U32 R9, RZ, RZ, R30 ;  /* 0x000000ffff099224 */ /* 0x000fe200078e001e */
[----:B-1----:R-:W3:Y:S01]  /*37360*/  LDL.LU R26, [R1+0x674] ;  /* 0x00067400011a7983 */ /* 0x002ee20000300800 */
[----:B------:R-:W-:-:S03]  /*37370*/  IMAD.X R17, R6, 0x1, R17, P3 ;  /* 0x0000000106117824 */ /* 0x000fc600018e0611 */
[----:B------:R-:W4:Y:S04]  /*37380*/  LDL.LU R11, [R1+0x678] ;  /* 0x00067800010b7983 */ /* 0x000f280000300800 */
[----:B------:R-:W-:Y:S04]  /*37390*/  STL [R1+0x650], R10 ;  /* 0x0006500a01007387 */ /* 0x000fe80000100800 */
[----:B------:R-:W2:Y:S04]  /*373a0*/  LDL.LU R18, [R1+0x680] ;  /* 0x0006800001127983 */ /* 0x000ea80000300800 */
[----:B------:R-:W-:Y:S04]  /*373b0*/  STL [R1+0x658], R16 ;  /* 0x0006581001007387 */ /* 0x000fe80000100800 */
[----:B------:R0:W2:Y:S04]  /*373c0*/  @!P1 LDG.E.U8 R24, desc[UR18][R8.64] ;  /* 0x0000001208189981 */ /* 0x0000a8000c1e1100 */
[----:B------:R1:W-:Y:S04]  /*373d0*/  STL [R1+0x64c], R23 ;  /* 0x00064c1701007387 */ /* 0x0003e80000100800 */
[----:B------:R-:W-:Y:S01]  /*373e0*/  STL [R1+0x660], R13 ;  /* 0x0006600d01007387 */ /* 0x000fe20000100800 */
[----:B0-----:R-:W-:-:S02]  /*373f0*/  @!P1 IMAD.MOV.U32 R8, RZ, RZ, R13 ;  /* 0x000000ffff089224 */ /* 0x001fc400078e000d */
[----:B------:R-:W-:Y:S01]  /*37400*/  @!P1 IMAD.MOV.U32 R9, RZ, RZ, R17 ;  /* 0x000000ffff099224 */ /* 0x000fe200078e0011 */
[----:B-1----:R-:W2:Y:S04]  /*37410*/  LDL.LU R23, [R1+0x67c] ;  /* 0x00067c0001177983 */ /* 0x002ea80000300800 */
[----:B------:R-:W-:Y:S04]  /*37420*/  STL [R1+0x654], R30 ;  /* 0x0006541e01007387 */ /* 0x000fe80000100800 */
[----:B------:R-:W2:Y:S04]  /*37430*/  LDL.LU R10, [R1+0x688] ;  /* 0x00068800010a7983 */ /* 0x000ea80000300800 */
[----:B------:R0:W2:Y:S04]  /*37440*/  @!P1 LDG.E.U8 R3, desc[UR18][R8.64] ;  /* 0x0000001208039981 */ /* 0x0000a8000c1e1100 */
[----:B------:R-:W-:Y:S04]  /*37450*/  STL [R1+0x58], R34 ;  /* 0x0000582201007387 */ /* 0x000fe80000100800 */
[----:B------:R-:W2:Y:S04]  /*37460*/  LDL.LU R16, [R1+0x684] ;  /* 0x0006840001107983 */ /* 0x000ea80000300800 */
[----:B------:R1:W-:Y:S01]  /*37470*/  STL [R1+0x65c], R17 ;  /* 0x00065c1101007387 */ /* 0x0003e20000100800 */
[----:B------:R-:W-:-:S03]  /*37480*/  PRMT R29, RZ, 0x7610, R29 ;  /* 0x00007610ff1d7816 */ /* 0x000fc6000000001d */
[----:B-1----:R-:W2:Y:S04]  /*37490*/  LDL.LU R17, [R1+0x68c] ;  /* 0x00068c0001117983 */ /* 0x002ea80000300800 */
[----:B------:R-:W2:Y:S01]  /*374a0*/  LDL.LU R13, [R1+0x690] ;  /* 0x00069000010d7983 */ /* 0x000ea20000300800 */
[----:B------:R-:W-:Y:S02]  /*374b0*/  PRMT R12, RZ, 0x7610, R12 ;  /* 0x00007610ff0c7816 */ /* 0x000fe4000000000c */
[----:B----4-:R-:W-:-:S05]  /*374c0*/  IADD3 R11, P3, PT, R5, R11, RZ ;  /* 0x0000000b050b7210 */ /* 0x010fca0007f7e0ff */
[C---:B---3--:R-:W-:Y:S01]  /*374d0*/  IMAD.X R26, R6.reuse, 0x1, R26, P3 ;  /* 0x00000001061a7824 */ /* 0x048fe200018e061a */
[----:B------:R-:W-:Y:S01]  /*374e0*/  STL [R1+0x678], R11 ;  /* 0x0006780b01007387 */ /* 0x000fe20000100800 */
[----:B--2---:R-:W-:Y:S01]  /*374f0*/  IADD3 R18, P4, PT, R5, R18, RZ ;  /* 0x0000001205127210 */ /* 0x004fe20007f9e0ff */
[----:B0-----:R-:W-:Y:S02]  /*37500*/  @!P1 IMAD.MOV.U32 R8, RZ, RZ, R11 ;  /* 0x000000ffff089224 */ /* 0x001fe400078e000b */
[----:B------:R-:W-:Y:S01]  /*37510*/  @!P1 IMAD.MOV.U32 R9, RZ, RZ, R26 ;  /* 0x000000ffff099224 */ /* 0x000fe200078e001a */
[----:B------:R0:W-:Y:S04]  /*37520*/  STL [R1+0x48], R24 ;  /* 0x0000481801007387 */ /* 0x0001e80000100800 */
[----:B------:R1:W2:Y:S04]  /*37530*/  @!P1 LDG.E.U8 R29, desc[UR18][R8.64] ;  /* 0x00000012081d9981 */ /* 0x0002a8000c1e1100 */
[----:B0-----:R-:W3:Y:S01]  /*37540*/  LDL.LU R24, [R1+0x698] ;  /* 0x0006980001187983 */ /* 0x001ee20000300800 */
[----:B------:R-:W-:-:S02]  /*37550*/  IMAD.X R23, R6, 0x1, R23, P4 ;  /* 0x0000000106177824 */ /* 0x000fc400020e0617 */
[----:B-1----:R-:W-:Y:S01]  /*37560*/  @!P1 IMAD.MOV.U32 R8, RZ, RZ, R18 ;  /* 0x000000ffff089224 */ /* 0x002fe200078e0012 */
[----:B------:R-:W-:Y:S01]  /*37570*/  IADD3 R10, P3, PT, R5, R10, RZ ;  /* 0x0000000a050a7210 */ /* 0x000fe20007f7e0ff */
[----:B------:R-:W-:Y:S01]  /*37580*/  STL [R1+0x12d0], R3 ;  /* 0x0012d00301007387 */ /* 0x000fe20000100800 */
[----:B------:R-:W-:-:S03]  /*37590*/  @!P1 IMAD.MOV.U32 R9, RZ, RZ, R23 ;  /* 0x000000ffff099224 */ /* 0x000fc600078e0017 */
[----:B------:R-:W-:Y:S04]  /*375a0*/  STL [R1+0x50], R32 ;  /* 0x0000502001007387 */ /* 0x000fe80000100800 */
[----:B------:R-:W-:Y:S04]  /*375b0*/  STL [R1+0x680], R18 ;  /* 0x0006801201007387 */ /* 0x000fe80000100800 */
[----:B------:R0:W-:Y:S04]  /*375c0*/  STL [R1+0x674], R26 ;  /* 0x0006741a01007387 */ /* 0x0001e80000100800 */
[----:B------:R-:W-:Y:S04]  /*375d0*/  STL [R1+0x688], R10 ;  /* 0x0006880a01007387 */ /* 0x000fe80000100800 */
[----:B------:R1:W4:Y:S04]  /*375e0*/  @!P1 LDG.E.U8 R12, desc[UR18][R8.64] ;  /* 0x00000012080c9981 */ /* 0x000328000c1e1100 */
[----:B0-----:R-:W2:Y:S04]  /*375f0*/  LDL.LU R26, [R1+0x694] ;  /* 0x00069400011a7983 */ /* 0x001ea80000300800 */
[----:B------:R-:W-:Y:S04]  /*37600*/  STL [R1+0x67c], R23 ;  /* 0x00067c1701007387 */ /* 0x000fe80000100800 */
[----:B------:R-:W2:Y:S04]  /*37610*/  LDL.LU R11, [R1+0x6a0] ;  /* 0x0006a000010b7983 */ /* 0x000ea80000300800 */
[----:B------:R-:W-:Y:S04]  /*37620*/  STL [R1+0x4c], R31 ;  /* 0x00004c1f01007387 */ /* 0x000fe80000100800 */
[----:B------:R-:W2:Y:S01]  /*37630*/  LDL.LU R18, [R1+0x69c] ;  /* 0x00069c0001127983 */ /* 0x000ea20000300800 */
[----:B------:R-:W-:Y:S01]  /*37640*/  IMAD.X R16, R6, 0x1, R16, P3 ;  /* 0x0000000106107824 */ /* 0x000fe200018e0610 */
[----:B------:R-:W-:Y:S01]  /*37650*/  IADD3 R13, P3, PT, R5, R13, RZ ;  /* 0x0000000d050d7210 */ /* 0x000fe20007f7e0ff */
[----:B-1----:R-:W-:Y:S01]  /*37660*/  @!P1 IMAD.MOV.U32 R8, RZ, RZ, R10 ;  /* 0x000000ffff089224 */ /* 0x002fe200078e000a */
[----:B------:R-:W-:Y:S01]  /*37670*/  PRMT R28, RZ, 0x7610, R28 ;  /* 0x00007610ff1c7816 */ /* 0x000fe2000000001c */
[----:B------:R-:W-:-:S02]  /*37680*/  @!P1 IMAD.MOV.U32 R9, RZ, RZ, R16 ;  /* 0x000000ffff099224 */ /* 0x000fc400078e0010 */
[----:B------:R-:W-:Y:S01]  /*37690*/  IMAD.X R17, R6, 0x1, R17, P3 ;  /* 0x0000000106117824 */ /* 0x000fe200018e0611 */
[----:B------:R-:W-:Y:S02]  /*376a0*/  PRMT R27, RZ, 0x7610, R27 ;  /* 0x00007610ff1b7816 */ /* 0x000fe4000000001b */
[----:B------:R0:W2:Y:S01]  /*376b0*/  @!P1 LDG.E.U8 R28, desc[UR18][R8.64] ;  /* 0x00000012081c9981 */ /* 0x0000a2000c1e1100 */
[----:B------:R-:W-:-:S03]  /*376c0*/  PRMT R19, RZ, 0x7610, R19 ;  /* 0x00007610ff137816 */ /* 0x000fc60000000013 */
[----:B------:R-:W-:Y:S01]  /*376d0*/  STL [R1+0x684], R16 ;  /* 0x0006841001007387 */ /* 0x000fe20000100800 */
[----:B0-----:R-:W-:Y:S02]  /*376e0*/  @!P1 IMAD.MOV.U32 R8, RZ, RZ, R13 ;  /* 0x000000ffff089224 */ /* 0x001fe400078e000d */
[----:B------:R-:W-:-:S05]  /*376f0*/  @!P1 IMAD.MOV.U32 R9, RZ, RZ, R17 ;  /* 0x000000ffff099224 */ /* 0x000fca00078e0011 */
[----:B------:R0:W2:Y:S01]  /*37700*/  @!P1 LDG.E.U8 R27, desc[UR18][R8.64] ;  /* 0x00000012081b9981 */ /* 0x0000a2000c1e1100 */
[----:B------:R-:W-:Y:S02]  /*37710*/  PRMT R4, RZ, 0x7610, R4 ;  /* 0x00007610ff047816 */ /* 0x000fe40000000004 */
[----:B---3--:R-:W-:-:S05]  /*37720*/  IADD3 R24, P4, PT, R5, R24, RZ ;  /* 0x0000001805187210 */ /* 0x008fca0007f9e0ff */
[----:B0-----:R-:W-:Y:S01]  /*37730*/  @!P1 IMAD.MOV.U32 R8, RZ, RZ, R24 ;  /* 0x000000ffff089224 */ /* 0x001fe200078e0018 */
[----:B----4-:R0:W-:Y:S01]  /*37740*/  STL [R1+0x3c], R12 ;  /* 0x00003c0c01007387 */ /* 0x0101e20000100800 */
[----:B--2---:R-:W-:-:S04]  /*37750*/  IMAD.X R26, R6, 0x1, R26, P4 ;  /* 0x00000001061a7824 */ /* 0x004fc800020e061a */
[----:B------:R-:W-:Y:S01]  /*37760*/  @!P1 IMAD.MOV.U32 R9, RZ, RZ, R26 ;  /* 0x000000ffff099224 */ /* 0x000fe200078e001a */
[----:B0-----:R-:W2:Y:S01]  /*37770*/  LDL.LU R12, [R1+0x6b4] ;  /* 0x0006b400010c7983 */ /* 0x001ea20000300800 */
[----:B------:R-:W-:-:S03]  /*37780*/  IADD3 R11, P3, PT, R5, R11, RZ ;  /* 0x0000000b050b7210 */ /* 0x000fc60007f7e0ff */
[----:B------:R-:W3:Y:S04]  /*37790*/  LDL.LU R10, [R1+0x6b8] ;  /* 0x0006b800010a7983 */ /* 0x000ee80000300800 */
[----:B------:R-:W4:Y:S01]  /*377a0*/  LDL.LU R23, [R1+0x6bc] ;  /* 0x0006bc0001177983 */ /* 0x000f220000300800 */
[----:B------:R-:W-:-:S03]  /*377b0*/  IMAD.X R18, R6, 0x1, R18, P3 ;  /* 0x0000000106127824 */ /* 0x000fc600018e0612 */
[----:B------:R-:W-:Y:S04]  /*377c0*/  STL [R1+0x690], R13 ;  /* 0x0006900d01007387 */ /* 0x000fe80000100800 */
[----:B------:R-:W4:Y:S04]  /*377d0*/  LDL.LU R16, [R1+0x6c0] ;  /* 0x0006c00001107983 */ /* 0x000f280000300800 */
[----:B------:R-:W-:Y:S04]  /*377e0*/  STL [R1+0x698], R24 ;  /* 0x0006981801007387 */ /* 0x000fe80000100800 */
[----:B------:R0:W4:Y:S04]  /*377f0*/  @!P1 LDG.E.U8 R19, desc[UR18][R8.64] ;  /* 0x0000001208139981 */ /* 0x000128000c1e1100 */
[----:B------:R1:W-:Y:S04]  /*37800*/  STL [R1+0x68c], R17 ;  /* 0x00068c1101007387 */ /* 0x0003e80000100800 */
[----:B------:R1:W-:Y:S01]  /*37810*/  STL [R1+0x6a0], R11 ;  /* 0x0006a00b01007387 */ /* 0x0003e20000100800 */
[----:B0-----:R-:W-:-:S02]  /*37820*/  @!P1 IMAD.MOV.U32 R8, RZ, RZ, R11 ;  /* 0x000000ffff089224 */ /* 0x001fc400078e000b */
[----:B------:R-:W-:Y:S01]  /*37830*/  @!P1 IMAD.MOV.U32 R9, RZ, RZ, R18 ;  /* 0x000000ffff099224 */ /* 0x000fe200078e0012 */
[----:B-1----:R-:W4:Y:S04]  /*37840*/  LDL.LU R17, [R1+0x6c4] ;  /* 0x0006c40001117983 */ /* 0x002f280000300800 */
[----:B------:R-:W-:Y:S04]  /*37850*/  STL [R1+0x694], R26 ;  /* 0x0006941a01007387 */ /* 0x000fe80000100800 */
[----:B------:R-:W4:Y:S04]  /*37860*/  LDL.LU R13, [R1+0x6c8] ;  /* 0x0006c800010d7983 */ /* 0x000f280000300800 */
[----:B------:R0:W4:Y:S04]  /*37870*/  @!P1 LDG.E.U8 R4, desc[UR18][R8.64] ;  /* 0x0000001208049981 */ /* 0x000128000c1e1100 */
[----:B------:R-:W-:Y:S04]  /*37880*/  STL [R1+0x40], R29 ;  /* 0x0000401d01007387 */ /* 0x000fe80000100800 */
[----:B------:R1:W-:Y:S04]  /*37890*/  STL [R1+0x69c], R18 ;  /* 0x00069c1201007387 */ /* 0x0003e80000100800 */
[----:B------:R-:W4:Y:S04]  /*378a0*/  LDL.LU R24, [R1+0x6cc] ;  /* 0x0006cc0001187983 */ /* 0x000f280000300800 */
[----:B------:R-:W4:Y:S01]  /*378b0*/  LDL.LU R11, [R1+0x6d0] ;  /* 0x0006d000010b7983 */ /* 0x000f220000300800 */
[----:B------:R-:W-:-:S02]  /*378c0*/  PRMT R25, RZ, 0x7610, R25 ;  /* 0x00007610ff197816 */ /* 0x000fc40000000019 */
[----:B------:R-:W-:Y:S02]  /*378d0*/  PRMT R21, RZ, 0x7610, R21 ;  /* 0x00007610ff157816 */ /* 0x000fe40000000015 */
[----:B---3--:R-:W-:-:S05]  /*378e0*/  IADD3 R10, P3, PT, R5, R10, RZ ;  /* 0x0000000a050a7210 */ /* 0x008fca0007f7e0ff */
[----:B------:R3:W-:Y:S01]  /*378f0*/  STL [R1+0x6b8], R10 ;  /* 0x0006b80a01007387 */ /* 0x0007e20000100800 */
[----:B--2---:R-:W-:-:S03]  /*37900*/  IMAD.X R12, R6, 0x1, R12, P3 ;  /* 0x00000001060c7824 */ /* 0x004fc600018e060c */
[----:B-1----:R-:W2:Y:S01]  /*37910*/  LDL.LU R18, [R1+0x6d4] ;  /* 0x0006d40001127983 */ /* 0x002ea20000300800 */
[----:B----4-:R-:W-:Y:S01]  /*37920*/  IADD3 R16, P4, PT, R5, R16, RZ ;  /* 0x0000001005107210 */ /* 0x010fe20007f9e0ff */
[----:B0-----:R-:W-:Y:S02]  /*37930*/  @!P1 IMAD.MOV.U32 R8, RZ, RZ, R10 ;  /* 0x000000ffff089224 */ /* 0x001fe400078e000a */
[----:B------:R-:W-:Y:S02]  /*37940*/  @!P1 IMAD.MOV.U32 R9, RZ, RZ, R12 ;  /* 0x000000ffff099224 */ /* 0x000fe400078e000c */
[----:B------:R-:W-:-:S03]  /*37950*/  IMAD.X R23, R6, 0x1, R23, P4 ;  /* 0x0000000106177824 */ /* 0x000fc600020e0617 */
[----:B------:R0:W4:Y:S01]  /*37960*/  @!P1 LDG.E.U8 R25, desc[UR18][R8.64] ;  /* 0x0000001208199981 */ /* 0x000122000c1e1100 */
[----:B------:R-:W-:-:S03]  /*37970*/  IADD3 R13, P3, PT, R5, R13, RZ ;  /* 0x0000000d050d7210 */ /* 0x000fc60007f7e0ff */
[----:B------:R-:W-:Y:S04]  /*37980*/  STL [R1+0x12d4], R4 ;  /* 0x0012d40401007387 */ /* 0x000fe80000100800 */
[----:B------:R-:W-:Y:S04]  /*37990*/  STL [R1+0x38], R28 ;  /* 0x0000381c01007387 */ /* 0x000fe80000100800 */
[----:B------:R-:W-:Y:S04]  /*379a0*/  STL [R1+0x6c0], R16 ;  /* 0x0006c01001007387 */ /* 0x000fe80000100800 */
[----:B------:R-:W-:Y:S04]  /*379b0*/  STL [R1+0x6b4], R12 ;  /* 0x0006b40c01007387 */ /* 0x000fe80000100800 */
[----:B------:R-:W-:Y:S04]  /*379c0*/  STL [R1+0x6c8], R13 ;  /* 0x0006c80d01007387 */ /* 0x000fe80000100800 */
[----:B---3--:R-:W3:Y:S01]  /*379d0*/  LDL.LU R10, [R1+0x6d8] ;  /* 0x0006d800010a7983 */ /* 0x008ee20000300800 */
[----:B0-----:R-:W-:-:S02]  /*379e0*/  @!P1 IMAD.MOV.U32 R8, RZ, RZ, R16 ;  /* 0x000000ffff089224 */ /* 0x001fc400078e0010 */
[----:B------:R-:W-:-:S05]  /*379f0*/  @!P1 IMAD.MOV.U32 R9, RZ, RZ, R23 ;  /* 0x000000ffff099224 */ /* 0x000fca00078e0017 */
[----:B------:R0:W4:Y:S01]  /*37a00*/  @!P1 LDG.E.U8 R21, desc[UR18][R8.64] ;  /* 0x0000001208159981 */ /* 0x000122000c1e1100 */
[C---:B------:R-:W-:Y:S01]  /*37a10*/  IMAD.X R17, R6.reuse, 0x1, R17, P3 ;  /* 0x0000000106117824 */ /* 0x040fe200018e0611 */
[----:B------:R-:W-:Y:S02]  /*37a20*/  PRMT R15, RZ, 0x7610, R15 ;  /* 0x00007610ff0f7816 */ /* 0x000fe4000000000f */
[----:B------:R-:W-:Y:S01]  /*37a30*/  IADD3 R11, P3, PT, R5, R11, RZ ;  /* 0x0000000b050b7210 */ /* 0x000fe20007f7e0ff */
[----:B------:R-:W-:Y:S01]  /*37a40*/  STL [R1+0x6bc], R23 ;  /* 0x0006bc1701007387 */ /* 0x000fe20000100800 */
[----:B0-----:R-:W-:Y:S02]  /*37a50*/  @!P1 IMAD.MOV.U32 R8, RZ, RZ, R13 ;  /* 0x000000ffff089224 */ /* 0x001fe400078e000d */
[----:B------:R-:W-:Y:S01]  /*37a60*/  @!P1 IMAD.MOV.U32 R9, RZ, RZ, R17 ;  /* 0x000000ffff099224 */ /* 0x000fe200078e0011 */
[----:B------:R0:W-:Y:S01]  /*37a70*/  STL [R1+0x30], R19 ;  /* 0x0000301301007387 */ /* 0x0001e20000100800 */
[----:B------:R-:W-:Y:S01]  /*37a80*/  IMAD.X R24, R6, 0x1, R24, P3 ;  /* 0x0000000106187824 */ /* 0x000fe200018e0618 */
[----:B------:R-:W-:-:S02]  /*37a90*/  PRMT R20, RZ, 0x7610, R20 ;  /* 0x00007610ff147816 */ /* 0x000fc40000000014 */
[----:B------:R1:W4:Y:S04]  /*37aa0*/  @!P1 LDG.E.U8 R15, desc[UR18][R8.64] ;  /* 0x00000012080f9981 */ /* 0x000328000c1e1100 */
[----:B0-----:R-:W4:Y:S04]  /*37ab0*/  LDL.LU R19, [R1+0x6dc] ;  /* 0x0006dc0001137983 */ /* 0x001f280000300800 */
[----:B------:R-:W4:Y:S01]  /*37ac0*/  LDL.LU R12, [R1+0x6e0] ;  /* 0x0006e000010c7983 */ /* 0x000f220000300800 */
[----:B-1----:R-:W-:Y:S02]  /*37ad0*/  @!P1 IMAD.MOV.U32 R8, RZ, RZ, R11 ;  /* 0x000000ffff089224 */ /* 0x002fe400078e000b */
[----:B------:R-:W-:Y:S01]  /*37ae0*/  @!P1 IMAD.MOV.U32 R9, RZ, RZ, R24 ;  /* 0x000000ffff099224 */ /* 0x000fe200078e0018 */
[----:B------:R-:W-:Y:S01]  /*37af0*/  STL [R1+0x34], R27 ;  /* 0x0000341b01007387 */ /* 0x000fe20000100800 */
[----:B------:R-:W-:-:S03]  /*37b00*/  PRMT R3, RZ, 0x7610, R3 ;  /* 0x00007610ff037816 */ /* 0x000fc60000000003 */
[----:B------:R-:W4:Y:S04]  /*37b10*/  LDL.LU R16, [R1+0x6f8] ;  /* 0x0006f80001107983 */ /* 0x000f280000300800 */
[----:B------:R0:W4:Y:S04]  /*37b20*/  @!P1 LDG.E.U8 R20, desc[UR18][R8.64] ;  /* 0x0000001208149981 */ /* 0x000128000c1e1100 */
[----:B------:R1:W-:Y:S04]  /*37b30*/  STL [R1+0x6c4], R17 ;  /* 0x0006c41101007387 */ /* 0x0003e80000100800 */
[----:B------:R-:W4:Y:S04]  /*37b40*/  LDL.LU R23, [R1+0x6f4] ;  /* 0x0006f40001177983 */ /* 0x000f280000300800 */
[----:B-1----:R-:W4:Y:S04]  /*37b50*/  LDL.LU R17, [R1+0x700] ;  /* 0x0007000001117983 */ /* 0x002f280000300800 */
[----:B------:R-:W-:Y:S04]  /*37b60*/  STL [R1+0x6d0], R11 ;  /* 0x0006d00b01007387 */ /* 0x000fe80000100800 */
[----:B------:R-:W4:Y:S01]  /*37b70*/  LDL.LU R13, [R1+0x708] ;  /* 0x00070800010d7983 */ /* 0x000f220000300800 */
[----:B---3--:R-:W-:-:S05]  /*37b80*/  IADD3 R10, P4, PT, R5, R10, RZ ;  /* 0x0000000a050a7210 */ /* 0x008fca0007f9e0ff */
[----:B--2---:R-:W-:Y:S02]  /*37b90*/  IMAD.X R18, R6, 0x1, R18, P4 ;  /* 0x0000000106127824 */ /* 0x004fe400020e0612 */
[----:B0-----:R-:W-:Y:S02]  /*37ba0*/  @!P1 IMAD.MOV.U32 R8, RZ, RZ, R10 ;  /* 0x000000ffff089224 */ /* 0x001fe400078e000a */
[----:B------:R-:W-:Y:S01]  /*37bb0*/  @!P1 IMAD.MOV.U32 R9, RZ, RZ, R18 ;  /* 0x000000ffff099224 */ /* 0x000fe200078e0012 */
[----:B----4-:R0:W-:Y:S04]  /*37bc0*/  STL [R1+0x24], R21 ;  /* 0x0000241501007387 */ /* 0x0101e80000100800 */
[----:B------:R1:W2:Y:S04]  /*37bd0*/  @!P1 LDG.E.U8 R3, desc[UR18][R8.64] ;  /* 0x0000001208039981 */ /* 0x0002a8000c1e1100 */
[----:B0-----:R-:W3:Y:S04]  /*37be0*/  LDL.LU R21, [R1+0x6fc] ;  /* 0x0006fc0001157983 */ /* 0x001ee80000300800 */
[----:B------:R0:W-:Y:S01]  /*37bf0*/  STL [R1+0x20], R15 ;  /* 0x0000200f01007387 */ /* 0x0001e20000100800 */
[----:B------:R-:W-:-:S02]  /*37c00*/  PRMT R0, RZ, 0x7610, R0 ;  /* 0x00007610ff007816 */ /* 0x000fc40000000000 */
[----:B------:R-:W-:Y:S01]  /*37c10*/  IADD3 R12, P3, PT, R5, R12, RZ ;  /* 0x0000000c050c7210 */ /* 0x000fe20007f7e0ff */
[----:B0-----:R-:W4:Y:S04]  /*37c20*/  LDL.LU R15, [R1+0x704] ;  /* 0x00070400010f7983 */ /* 0x001f280000300800 */
[----:B------:R-:W-:Y:S01]  /*37c30*/  STL [R1+0x6d8], R10 ;  /* 0x0006d80a01007387 */ /* 0x000fe20000100800 */
[----:B------:R-:W-:-:S03]  /*37c40*/  IMAD.X R19, R6, 0x1, R19, P3 ;  /* 0x0000000106137824 */ /* 0x000fc600018e0613 */
[----:B------:R-:W-:Y:S01]  /*37c50*/  STL [R1+0x6cc], R24 ;  /* 0x0006cc1801007387 */ /* 0x000fe20000100800 */
[----:B------:R-:W-:-:S03]  /*37c60*/  IADD3 R16, P3, PT, R5, R16, RZ ;  /* 0x0000001005107210 */ /* 0x000fc60007f7e0ff */
[----:B------:R-:W-:Y:S04]  /*37c70*/  STL [R1+0x6e0], R12 ;  /* 0x0006e00c01007387 */ /* 0x000fe80000100800 */
[----:B------:R-:W4:Y:S01]  /*37c80*/  LDL.LU R11, [R1+0x710] ;  /* 0x00071000010b7983 */ /* 0x000f220000300800 */
[----:B-1----:R-:W-:-:S03]  /*37c90*/  @!P1 IMAD.MOV.U32 R8, RZ, RZ, R12 ;  /* 0x000000ffff089224 */ /* 0x002fc600078e000c */
[----:B------:R-:W-:Y:S01]  /*37ca0*/  STL [R1+0x6d4], R18 ;  /* 0x0006d41201007387 */ /* 0x000fe20000100800 */
[----:B------:R-:W-:-:S03]  /*37cb0*/  @!P1 IMAD.MOV.U32 R9, RZ, RZ, R19 ;  /* 0x000000ffff099224 */ /* 0x000fc600078e0013 */
[----:B------:R-:W-:Y:S01]  /*37cc0*/  STL [R1+0x28], R25 ;  /* 0x0000281901007387 */ /* 0x000fe20000100800 */
[----:B------:R-:W-:-:S03]  /*37cd0*/  IMAD.X R23, R6, 0x1, R23, P3 ;  /* 0x0000000106177824 */ /* 0x000fc600018e0617 */
[----:B------:R0:W-:Y:S01]  /*37ce0*/  STL [R1+0x1c], R20 ;  /* 0x00001c1401007387 */ /* 0x0001e20000100800 */
[----:B------:R-:W-:Y:S02]  /*37cf0*/  IADD3 R17, P4, PT, R5, R17, RZ ;  /* 0x0000001105117210 */ /* 0x000fe40007f9e0ff */
[----:B------:R-:W-:Y:S01]  /*37d00*/  PRMT R22, RZ, 0x7610, R22 ;  /* 0x00007610ff167816 */ /* 0x000fe20000000016 */
[----:B------:R1:W4:Y:S04]  /*37d10*/  @!P1 LDG.E.U8 R0, desc[UR18][R8.64] ;  /* 0x0000001208009981 */ /* 0x000328000c1e1100 */
[----:B0-----:R-:W4:Y:S04]  /*37d20*/  LDL.LU R20, [R1+0x70c] ;  /* 0x00070c0001147983 */ /* 0x001f280000300800 */
[----:B------:R0:W-:Y:S04]  /*37d30*/  STL [R1+0x6dc], R19 ;  /* 0x0006dc1301007387 */ /* 0x0001e80000100800 */
[----:B------:R-:W4:Y:S01]  /*37d40*/  LDL.LU R18, [R1+0x718] ;  /* 0x0007180001127983 */ /* 0x000f220000300800 */
[----:B-1----:R-:W-:-:S02]  /*37d50*/  @!P1 IMAD.MOV.U32 R8, RZ, RZ, R16 ;  /* 0x000000ffff089224 */ /* 0x002fc400078e0010 */
[----:B------:R-:W-:Y:S01]  /*37d60*/  @!P1 IMAD.MOV.U32 R9, RZ, RZ, R23 ;  /* 0x000000ffff099224 */ /* 0x000fe200078e0017 */
[----:B------:R-:W4:Y:S01]  /*37d70*/  LDL.LU R10, [R1+0x720] ;  /* 0x00072000010a7983 */ /* 0x000f220000300800 */
[----:B------:R-:W-:-:S03]  /*37d80*/  PRMT R14, RZ, 0x7610, R14 ;  /* 0x00007610ff0e7816 */ /* 0x000fc6000000000e */
[----:B------:R1:W4:Y:S02]  /*37d90*/  @!P1 LDG.E.U8 R22, desc[UR18][R8.64] ;  /* 0x0000001208169981 */ /* 0x000324000c1e1100 */
[----:B-1----:R-:W-:Y:S02]  /*37da0*/  @!P1 IMAD.MOV.U32 R8, RZ, RZ, R17 ;  /* 0x000000ffff089224 */ /* 0x002fe400078e0011 */
[----:B--2---:R1:W-:Y:S04]  /*37db0*/  STL [R1+0x12d8], R3 ;  /* 0x0012d80301007387 */ /* 0x0043e80000100800 */
[----:B0-----:R-:W2:Y:S01]  /*37dc0*/  LDL.LU R19, [R1+0x714] ;  /* 0x0007140001137983 */ /* 0x001ea20000300800 */
[----:B---3--:R-:W-:Y:S01]  /*37dd0*/  IMAD.X R21, R6, 0x1, R21, P4 ;  /* 0x0000000106157824 */ /* 0x008fe200020e0615 */
[----:B------:R-:W-:-:S02]  /*37de0*/  IADD3 R13, P3, PT, R5, R13, RZ ;  /* 0x0000000d050d7210 */ /* 0x000fc40007f7e0ff */
[----:B------:R-:W3:Y:S01]  /*37df0*/  LDL.LU R12, [R1+0x71c] ;  /* 0x00071c00010c7983 */ /* 0x000ee20000300800 */
[----:B------:R-:W-:-:S05]  /*37e00*/  @!P1 IMAD.MOV.U32 R9, RZ, RZ, R21 ;  /* 0x000000ffff099224 */ /* 0x000fca00078e0015 */
[----:B------:R0:W3:Y:S01]  /*37e10*/  @!P1 LDG.E.U8 R14, desc[UR18][R8.64] ;  /* 0x00000012080e9981 */ /* 0x0000e2000c1e1100 */
[----:B-1----:R-:W-:Y:S01]  /*37e20*/  PRMT R3, RZ, 0x7610, R3 ;  /* 0x00007610ff037816 */ /* 0x002fe20000000003 */
[----:B----4-:R-:W-:Y:S02]  /*37e30*/  IMAD.X R15, R6, 0x1, R15, P3 ;  /* 0x00000001060f7824 */ /* 0x010fe400018e060f */
[----:B0-----:R-:W-:Y:S02]  /*37e40*/  @!P1 IMAD.MOV.U32 R8, RZ, RZ, R13 ;  /* 0x000000ffff089224 */ /* 0x001fe400078e000d */
[----:B------:R-:W-:Y:S01]  /*37e50*/  @!P1 IMAD.MOV.U32 R9, RZ, RZ, R15 ;  /* 0x000000ffff099224 */ /* 0x000fe200078e000f */
[----:B------:R-:W-:-:S04]  /*37e60*/  PRMT R4, RZ, 0x7610, R4 ;  /* 0x00007610ff047816 */ /* 0x000fc80000000004 */
[----:B------:R0:W4:Y:S01]  /*37e70*/  @!P1 LDG.E.U8 R3, desc[UR18][R8.64] ;  /* 0x0000001208039981 */ /* 0x000122000c1e1100 */
[----:B------:R-:W-:-:S03]  /*37e80*/  IADD3 R11, P3, PT, R5, R11, RZ ;  /* 0x0000000b050b7210 */ /* 0x000fc60007f7e0ff */
[----:B------:R1:W-:Y:S02]  /*37e90*/  STL [R1+0x6f8], R16 ;  /* 0x0006f81001007387 */ /* 0x0003e40000100800 */
[----:B0-----:R-:W-:Y:S01]  /*37ea0*/  @!P1 IMAD.MOV.U32 R8, RZ, RZ, R11 ;  /* 0x000000ffff089224 */ /* 0x001fe200078e000b */
[----:B------:R-:W-:Y:S01]  /*37eb0*/  PRMT R2, RZ, 0x7610, R2 ;  /* 0x00007610ff027816 */ /* 0x000fe20000000002 */
[----:B------:R-:W-:-:S04]  /*37ec0*/  IMAD.X R20, R6, 0x1, R20, P3 ;  /* 0x0000000106147824 */ /* 0x000fc800018e0614 */
[----:B------:R-:W-:Y:S01]  /*37ed0*/  @!P1 IMAD.MOV.U32 R9, RZ, RZ, R20 ;  /* 0x000000ffff099224 */ /* 0x000fe200078e0014 */
[----:B------:R-:W-:Y:S01]  /*37ee0*/  IADD3 R18, P4, PT, R5, R18, RZ ;  /* 0x0000001205127210 */ /* 0x000fe20007f9e0ff */
[----:B------:R-:W-:Y:S04]  /*37ef0*/  STL [R1+0x12dc], R0 ;  /* 0x0012dc0001007387 */ /* 0x000fe80000100800 */
[----:B------:R0:W4:Y:S04]  /*37f00*/  @!P1 LDG.E.U8 R4, desc[UR18][R8.64] ;  /* 0x0000001208049981 */ /* 0x000128000c1e1100 */
[----:B------:R-:W-:Y:S04]  /*37f10*/  STL [R1+0x700], R17 ;  /* 0x0007001101007387 */ /* 0x000fe80000100800 */
[----:B------:R-:W-:Y:S01]  /*37f20*/  STL [R1+0x6f4], R23 ;  /* 0x0006f41701007387 */ /* 0x000fe20000100800 */
[----:B0-----:R-:W-:-:S03]  /*37f30*/  @!P1 IMAD.MOV.U32 R8, RZ, RZ, R18 ;  /* 0x000000ffff089224 */ /* 0x001fc600078e0012 */
[----:B------:R-:W-:Y:S04]  /*37f40*/  STL [R1+0x708], R13 ;  /* 0x0007080d01007387 */ /* 0x000fe80000100800 */
[----:B-1----:R-:W4:Y:S04]  /*37f50*/  LDL.LU R16, [R1+0x738] ;  /* 0x0007380001107983 */ /* 0x002f280000300800 */
[----:B------:R-:W-:Y:S04]  /*37f60*/  STL [R1+0x6fc], R21 ;  /* 0x0006fc1501007387 */ /* 0x000fe80000100800 */
[----:B------:R-:W-:Y:S01]  /*37f70*/  STL [R1+0x704], R15 ;  /* 0x0007040f01007387 */ /* 0x000fe20000100800 */
[----:B--2---:R-:W-:-:S04]  /*37f80*/  IMAD.X R19, R6, 0x1, R19, P4 ;  /* 0x0000000106137824 */ /* 0x004fc800020e0613 */
[----:B------:R-:W-:-:S05]  /*37f90*/  @!P1 IMAD.MOV.U32 R9, RZ, RZ, R19 ;  /* 0x000000ffff099224 */ /* 0x000fca00078e0013 */
[----:B------:R0:W2:Y:S04]  /*37fa0*/  @!P1 LDG.E.U8 R2, desc[UR18][R8.64] ;  /* 0x0000001208029981 */ /* 0x0000a8000c1e1100 */
[----:B---3--:R1:W-:Y:S04]  /*37fb0*/  STL [R1+0xc], R14 ;  /* 0x00000c0e01007387 */ /* 0x0083e80000100800 */
[----:B-1----:R-:W3:Y:S04]  /*37fc0*/  LDL.LU R14, [R1+0x740] ;  /* 0x00074000010e7983 */ /* 0x002ee80000300800 */
[----:B------:R-:W3:Y:S04]  /*37fd0*/  LDL.LU R17, [R1+0x734] ;  /* 0x0007340001117983 */ /* 0x000ee80000300800 */
[----:B------:R-:W3:Y:S01]  /*37fe0*/  LDL.LU R15, [R1+0x73c] ;  /* 0x00073c00010f7983 */ /* 0x000ee20000300800 */
[----:B------:R-:W-:-:S03]  /*37ff0*/  IADD3 R10, P3, PT, R5, R10, RZ ;  /* 0x0000000a050a7210 */ /* 0x000fc60007f7e0ff */
[----:B------:R1:W-:Y:S04]  /*38000*/  STL [R1+0x710], R11 ;  /* 0x0007100b01007387 */ /* 0x0003e80000100800 */
[----:B------:R-:W3:Y:S04]  /*38010*/  LDL.LU R13, [R1+0x744] ;  /* 0x00074400010d7983 */ /* 0x000ee80000300800 */
[----:B------:R-:W3:Y:S04]  /*38020*/  LDL.LU R0, [R1+0x748] ;  /* 0x0007480001007983 */ /* 0x000ee80000300800 */
[----:B----4-:R4:W-:Y:S01]  /*38030*/  STL [R1+0x12e0], R3 ;  /* 0x0012e00301007387 */ /* 0x0109e20000100800 */
[----:B------:R-:W-:-:S03]  /*38040*/  IMAD.X R12, R6, 0x1, R12, P3 ;  /* 0x00000001060c7824 */ /* 0x000fc600018e060c */
[----:B------:R-:W-:Y:S04]  /*38050*/  STL [R1+0x718], R18 ;  /* 0x0007181201007387 */ /* 0x000fe80000100800 */
[----:B------:R-:W-:Y:S04]  /*38060*/  STL [R1+0x70c], R20 ;  /* 0x00070c1401007387 */ /* 0x000fe80000100800 */
[----:B------:R-:W-:Y:S04]  /*38070*/  STL [R1+0x720], R10 ;  /* 0x0007200a01007387 */ /* 0x000fe80000100800 */
[----:B-1----:R-:W3:Y:S04]  /*38080*/  LDL.LU R11, [R1+0x750] ;  /* 0x00075000010b7983 */ /* 0x002ee80000300800 */
[----:B------:R-:W-:Y:S04]  /*38090*/  STL [R1+0x714], R19 ;  /* 0x0007141301007387 */ /* 0x000fe80000100800 */
[----:B------:R-:W-:Y:S01]  /*380a0*/  STL [R1+0x12e4], R4 ;  /* 0x0012e40401007387 */ /* 0x000fe20000100800 */
[----:B------:R-:W-:-:S03]  /*380b0*/  PRMT R92, RZ, 0x7610, R92 ;  /* 0x00007610ff5c7816 */ /* 0x000fc6000000005c */
[----:B------:R-:W-:Y:S01]  /*380c0*/  STL [R1+0x10], R22 ;  /* 0x0000101601007387 */ /* 0x000fe20000100800 */
[----:B0-----:R-:W-:-:S03]  /*380d0*/  @!P1 IMAD.MOV.U32 R9, RZ, RZ, R12 ;  /* 0x000000ffff099224 */ /* 0x001fc600078e000c */
[----:B----4-:R-:W4:Y:S01]  /*380e0*/  LDL.LU R3, [R1+0x758] ;  /* 0x0007580001037983 */ /* 0x010f220000300800 */
[----:B------:R-:W-:-:S03]  /*380f0*/  @!P1 IMAD.MOV.U32 R8, RZ, RZ, R10 ;  /* 0x000000ffff089224 */ /* 0x000fc600078e000a */
[----:B------:R0:W-:Y:S01]  /*38100*/  STL [R1+0x71c], R12 ;  /* 0x00071c0c01007387 */ /* 0x0001e20000100800 */
[----:B------:R-:W-:-:S03]  /*38110*/  IADD3 R16, P3, PT, R5, R16, RZ ;  /* 0x0000001005107210 */ /* 0x000fc60007f7e0ff */
[----:B------:R1:W4:Y:S01]  /*38120*/  @!P1 LDG.E.U8 R92, desc[UR18][R8.64] ;  /* 0x00000012085c9981 */ /* 0x000322000c1e1100 */
[----:B------:R-:W-:Y:S02]  /*38130*/  PRMT R90, RZ, 0x7610, R90 ;  /* 0x00007610ff5a7816 */ /* 0x000fe4000000005a */
[----:B------:R-:W-:Y:S01]  /*38140*/  PRMT R88, RZ, 0x7610, R88 ;  /* 0x00007610ff587816 */ /* 0x000fe20000000058 */
[----:B-1----:R-:W-:Y:S01]  /*38150*/  @!P1 IMAD.MOV.U32 R8, RZ, RZ, R16 ;  /* 0x000000ffff089224 */ /* 0x002fe200078e0010 */
[----:B--2---:R1:W-:Y:S04]  /*38160*/  STL [R1+0x12e8], R2 ;  /* 0x0012e80201007387 */ /* 0x0043e80000100800 */
[----:B0-----:R-:W2:Y:S04]  /*38170*/  LDL.LU R12, [R1+0x74c] ;  /* 0x00074c00010c7983 */ /* 0x001ea80000300800 */
[----:B------:R-:W2:Y:S01]  /*38180*/  LDL.LU R10, [R1+0x754] ;  /* 0x00075400010a7983 */ /* 0x000ea20000300800 */
[----:B---3--:R-:W-:Y:S01]  /*38190*/  IADD3 R14, P4, PT, R5, R14, RZ ;  /* 0x0000000e050e7210 */ /* 0x008fe20007f9e0ff */
[----:B------:R-:W-:-:S04]  /*381a0*/  IMAD.X R17, R6, 0x1, R17, P3 ;  /* 0x0000000106117824 */ /* 0x000fc800018e0611 */
[----:B------:R-:W-:Y:S02]  /*381b0*/  @!P1 IMAD.MOV.U32 R9, RZ, RZ, R17 ;  /* 0x000000ffff099224 */ /* 0x000fe400078e0011 */
[----:B------:R-:W-:Y:S01]  /*381c0*/  IMAD.X R15, R6, 0x1, R15, P4 ;  /* 0x00000001060f7824 */ /* 0x000fe200020e060f */
[----:B------:R-:W-:Y:S04]  /*381d0*/  STL [R1+0x738], R16 ;  /* 0x0007381001007387 */ /* 0x000fe80000100800 */
[----:B------:R0:W3:Y:S04]  /*381e0*/  @!P1 LDG.E.U8 R90, desc[UR18][R8.64] ;  /* 0x00000012085a9981 */ /* 0x0000e8000c1e1100 */
[----:B------:R-:W3:Y:S04]  /*381f0*/  LDL.LU R4, [R1+0x75c] ;  /* 0x00075c0001047983 */ /* 0x000ee80000300800 */
[----:B-1----:R-:W3:Y:S01]  /*38200*/  LDL.LU R2, [R1+0x760] ;  /* 0x0007600001027983 */ /* 0x002ee20000300800 */
[----:B0-----:R-:W-:-:S02]  /*38210*/  @!P1 IMAD.MOV.U32 R8, RZ, RZ, R14 ;  /* 0x000000ffff089224 */ /* 0x001fc400078e000e */
[----:B------:R-:W-:-:S05]  /*38220*/  @!P1 IMAD.MOV.U32 R9, RZ, RZ, R15 ;  /* 0x000000ffff099224 */ /* 0x000fca00078e000f */
[----:B------:R0:W3:Y:S01]  /*38230*/  @!P1 LDG.E.U8 R88, desc[UR18][R8.64] ;  /* 0x0000001208589981 */ /* 0x0000e2000c1e1100 */
[----:B------:R-:W-:Y:S02]  /*38240*/  IADD3 R0, P3, PT, R5, R0, RZ ;  /* 0x0000000005007210 */ /* 0x000fe40007f7e0ff */
[----:B------:R-:W-:-:S03]  /*38250*/  PRMT R86, RZ, 0x7610, R86 ;  /* 0x00007610ff567816 */ /* 0x000fc60000000056 */
[----:B------:R-:W-:Y:S01]  /*38260*/  IMAD.X R13, R6, 0x1, R13, P3 ;  /* 0x00000001060d7824 */ /* 0x000fe200018e060d */
[----:B------:R-:W-:Y:S01]  /*38270*/  IADD3 R11, P3, PT, R5, R11, RZ ;  /* 0x0000000b050b7210 */ /* 0x000fe20007f7e0ff */
[----:B0-----:R-:W-:Y:S02]  /*38280*/  @!P1 IMAD.MOV.U32 R8, RZ, RZ, R0 ;  /* 0x000000ffff089224 */ /* 0x001fe400078e0000 */
[----:B------:R-:W-:Y:S01]  /*38290*/  @!P1 IMAD.MOV.U32 R9, RZ, RZ, R13 ;  /* 0x000000ffff099224 */ /* 0x000fe200078e000d */
[----:B------:R-:W-:-:S04]  /*382a0*/  PRMT R84, RZ, 0x7610, R84 ;  /* 0x00007610ff547816 */ /* 0x000fc80000000054 */
[----:B------:R0:W3:Y:S01]  /*382b0*/  @!P1 LDG.E.U8 R86, desc[UR18][R8.64] ;  /* 0x0000001208569981 */ /* 0x0000e2000c1e1100 */
[----:B----4-:R-:W-:Y:S01]  /*382c0*/  IADD3 R3, P4, PT, R5, R3, RZ ;  /* 0x0000000305037210 */ /* 0x010fe20007f9e0ff */
[----:B0-----:R-:W-:Y:S01]  /*382d0*/  @!P1 IMAD.MOV.U32 R8, RZ, RZ, R11 ;  /* 0x000000ffff089224 */ /* 0x001fe200078e000b */
[----:B------:R-:W-:Y:S01]  /*382e0*/  PRMT R82, RZ, 0x7610, R82 ;  /* 0x00007610ff527816 */ /* 0x000fe20000000052 */
[----:B------:R-:W-:Y:S04]  /*382f0*/  STL [R1+0x12ec], R92 ;  /* 0x0012ec5c01007387 */ /* 0x000fe80000100800 */
[----:B------:R-:W-:Y:S04]  /*38300*/  STL [R1+0x740], R14 ;  /* 0x0007400e01007387 */ /* 0x000fe80000100800 */
[----:B------:R0:W-:Y:S04]  /*38310*/  STL [R1+0x734], R17 ;  /* 0x0007341101007387 */ /* 0x0001e80000100800 */
[----:B------:R-:W-:Y:S04]  /*38320*/  STL [R1+0x748], R0 ;  /* 0x0007480001007387 */ /* 0x000fe80000100800 */
[----:B0-----:R-:W4:Y:S04]  /*38330*/  LDL.LU R17, [R1+0x778] ;  /* 0x0007780001117983 */ /* 0x001f280000300800 */
[----:B------:R0:W-:Y:S01]  /*38340*/  STL [R1+0x73c], R15 ;  /* 0x00073c0f01007387 */ /* 0x0001e20000100800 */
[----:B------:R-:W-:Y:S01]  /*38350*/  PRMT R80, RZ, 0x7610, R80 ;  /* 0x00007610ff507816 */ /* 0x000fe20000000050 */
[----:B--2---:R-:W-:-:S04]  /*38360*/  IMAD.X R12, R6, 0x1, R12, P3 ;  /* 0x00000001060c7824 */ /* 0x004fc800018e060c */
[----:B------:R-:W-:Y:S02]  /*38370*/  @!P1 IMAD.MOV.U32 R9, RZ, RZ, R12 ;  /* 0x000000ffff099224 */ /* 0x000fe400078e000c */
[----:B------:R-:W-:-:S03]  /*38380*/  IMAD.X R10, R6, 0x1, R10, P4 ;  /* 0x00000001060a7824 */ /* 0x000fc600020e060a */
[----:B------:R1:W2:Y:S02]  /*38390*/  @!P1 LDG.E.U8 R84, desc[UR18][R8.64] ;  /* 0x0000001208549981 */ /* 0x0002a4000c1e1100 */
[----:B-1----:R-:W-:Y:S02]  /*383a0*/  @!P1 IMAD.MOV.U32 R8, RZ, RZ, R3 ;  /* 0x000000ffff089224 */ /* 0x002fe400078e0003 */
[----:B------:R-:W-:Y:S01]  /*383b0*/  @!P1 IMAD.MOV.U32 R9, RZ, RZ, R10 ;  /* 0x000000ffff099224 */ /* 0x000fe200078e000a */
[----:B---3--:R-:W-:Y:S04]  /*383c0*/  STL [R1+0x12f0], R90 ;  /* 0x0012f05a01007387 */ /* 0x008fe80000100800 */
[----:B------:R1:W-:Y:S01]  /*383d0*/  STL [R1+0x744], R13 ;  /* 0x0007440d01007387 */ /* 0x0003e20000100800 */
[----:B------:R-:W-:-:S03]  /*383e0*/  IADD3 R2, P3, PT, R5, R2, RZ ;  /* 0x0000000205027210 */ /* 0x000fc60007f7e0ff */
[----:B------:R3:W2:Y:S02]  /*383f0*/  @!P1 LDG.E.U8 R82, desc[UR18][R8.64] ;  /* 0x0000001208529981 */ /* 0x0006a4000c1e1100 */
[----:B------:R-:W-:Y:S02]  /*38400*/  IMAD.X R4, R6, 0x1, R4, P3 ;  /* 0x0000000106047824 */ /* 0x000fe400018e0604 */
[----:B------:R-:W-:Y:S04]  /*38410*/  STL [R1+0x12f4], R88 ;  /* 0x0012f45801007387 */ /* 0x000fe80000100800 */
[----:B------:R-:W2:Y:S01]  /*38420*/  LDL.LU R19, [R1+0x774] ;  /* 0x0007740001137983 */ /* 0x000ea20000300800 */
[----:B---3--:R-:W-:-:S03]  /*38430*/  @!P1 IMAD.MOV.U32 R8, RZ, RZ, R2 ;  /* 0x000000ffff089224 */ /* 0x008fc600078e0002 */
[----:B0-----:R-:W3:Y:S01]  /*38440*/  LDL.LU R15, [R1+0x77c] ;  /* 0x00077c00010f7983 */ /* 0x001ee20000300800 */
[----:B------:R-:W-:-:S03]  /*38450*/  @!P1 IMAD.MOV.U32 R9, RZ, RZ, R4 ;  /* 0x000000ffff099224 */ /* 0x000fc600078e0004 */
[----:B------:R-:W-:Y:S04]  /*38460*/  STL [R1+0x750], R11 ;  /* 0x0007500b01007387 */ /* 0x000fe80000100800 */
[----:B-1----:R-:W3:Y:S04]  /*38470*/  LDL.LU R13, [R1+0x780] ;  /* 0x00078000010d7983 */ /* 0x002ee80000300800 */
[----:B------:R-:W3:Y:S04]  /*38480*/  LDL.LU R16, [R1+0x784] ;  /* 0x0007840001107983 */ /* 0x000ee80000300800 */
[----:B------:R-:W3:Y:S04]  /*38490*/  LDL.LU R0, [R1+0x788] ;  /* 0x0007880001007983 */ /* 0x000ee80000300800 */
[----:B------:R0:W3:Y:S04]  /*384a0*/  @!P1 LDG.E.U8 R80, desc[UR18][R8.64] ;  /* 0x0000001208509981 */ /* 0x0000e8000c1e1100 */
[----:B------:R-:W-:Y:S04]  /*384b0*/  STL [R1+0x12f8], R86 ;  /* 0x0012f85601007387 */ /* 0x000fe80000100800 */
[----:B------:R-:W-:Y:S04]  /*384c0*/  STL [R1+0x758], R3 ;  /* 0x0007580301007387 */ /* 0x000fe80000100800 */
[----:B------:R1:W-:Y:S04]  /*384d0*/  STL [R1+0x74c], R12 ;  /* 0x00074c0c01007387 */ /* 0x0003e80000100800 */
[----:B------:R-:W-:Y:S04]  /*384e0*/  STL [R1+0x760], R2 ;  /* 0x0007600201007387 */ /* 0x000fe80000100800 */
[----:B-1----:R-:W3:Y:S04]  /*384f0*/  LDL.LU R12, [R1+0x790] ;  /* 0x00079000010c7983 */ /* 0x002ee80000300800 */
[----:B------:R-:W-:Y:S01]  /*38500*/  STL [R1+0x754], R10 ;  /* 0x0007540a01007387 */ /* 0x000fe20000100800 */
[----:B----4-:R-:W-:-:S02]  /*38510*/  IADD3 R17, P3, PT, R5, R17, RZ ;  /* 0x0000001105117210 */ /* 0x010fc40007f7e0ff */
[----:B------:R-:W-:-:S03]  /*38520*/  PRMT R78, RZ, 0x7610, R78 ;  /* 0x00007610ff4e7816 */ /* 0x000fc6000000004e */
[----:B0-----:R-:W-:Y:S01]  /*38530*/  @!P1 IMAD.MOV.U32 R8, RZ, RZ, R17 ;  /* 0x000000ffff089224 */ /* 0x001fe200078e0011 */
[----:B--2---:R-:W-:Y:S04]  /*38540*/  STL [R1+0x12fc], R84 ;  /* 0x0012fc5401007387 */ /* 0x004fe80000100800 */
[----:B------:R-:W2:Y:S04]  /*38550*/  LDL.LU R18, [R1+0x78c] ;  /* 0x00078c0001127983 */ /* 0x000ea80000300800 */
[----:B------:R0:W-:Y:S04]  /*38560*/  STL [R1+0x75c], R4 ;  /* 0x00075c0401007387 */ /* 0x0001e80000100800 */
[----:B------:R-:W4:Y:S04]  /*38570*/  LDL.LU R11, [R1+0x798] ;  /* 0x00079800010b7983 */ /* 0x000f280000300800 */
[----:B------:R-:W4:Y:S04]  /*38580*/  LDL.LU R3, [R1+0x7a0] ;  /* 0x0007a00001037983 */ /* 0x000f280000300800 */
[----:B------:R-:W-:Y:S04]  /*38590*/  STL [R1+0x1300], R82 ;  /* 0x0013005201007387 */ /* 0x000fe80000100800 */
[----:B------:R-:W4:Y:S04]  /*385a0*/  LDL.LU R14, [R1+0x794] ;  /* 0x00079400010e7983 */ /* 0x000f280000300800 */
[----:B0-----:R-:W4:Y:S01]  /*385b0*/  LDL.LU R4, [R1+0x79c] ;  /* 0x00079c0001047983 */ /* 0x001f220000300800 */
[----:B------:R-:W-:-:S03]  /*385c0*/  IMAD.X R19, R6, 0x1, R19, P3 ;  /* 0x0000000106137824 */ /* 0x000fc600018e0613 */
[----:B------:R0:W-:Y:S04]  /*385d0*/  STL [R1+0x778], R17 ;  /* 0x0007781101007387 */ /* 0x0001e80000100800 */
[----:B------:R-:W4:Y:S01]  /*385e0*/  LDL.LU R2, [R1+0x7b8] ;  /* 0x0007b80001027983 */ /* 0x000f220000300800 */
[----:B------:R-:W-:-:S03]  /*385f0*/  @!P1 IMAD.MOV.U32 R9, RZ, RZ, R19 ;  /* 0x000000ffff099224 */ /* 0x000fc600078e0013 */
[----:B------:R-:W4:Y:S01]  /*38600*/  LDL.LU R10, [R1+0x7c0] ;  /* 0x0007c000010a7983 */ /* 0x000f220000300800 */
[----:B---3--:R-:W-:-:S03]  /*38610*/  IADD3 R13, P4, PT, R5, R13, RZ ;  /* 0x0000000d050d7210 */ /* 0x008fc60007f9e0ff */
[----:B------:R1:W3:Y:S02]  /*38620*/  @!P1 LDG.E.U8 R78, desc[UR18][R8.64] ;  /* 0x00000012084e9981 */ /* 0x0002e4000c1e1100 */
[C---:B------:R-:W-:Y:S01]  /*38630*/  IMAD.X R15, R6.reuse, 0x1, R15, P4 ;  /* 0x00000001060f7824 */ /* 0x040fe200020e060f */
[----:B------:R-:W-:Y:S01]  /*38640*/  IADD3 R0, P3, PT, R5, R0, RZ ;  /* 0x0000000005007210 */ /* 0x000fe20007f7e0ff */
[----:B------:R-:W-:Y:S04]  /*38650*/  STL [R1+0x1304], R80 ;  /* 0x0013045001007387 */ /* 0x000fe80000100800 */
[----:B------:R-:W-:Y:S01]  /*38660*/  IMAD.X R16, R6, 0x1, R16, P3 ;  /* 0x0000000106107824 */ /* 0x000fe200018e0610 */
[----:B------:R0:W-:Y:S04]  /*38670*/  STL [R1+0x780], R13 ;  /* 0x0007800d01007387 */ /* 0x0001e80000100800 */
[----:B------:R-:W-:Y:S01]  /*38680*/  STL [R1+0x774], R19 ;  /* 0x0007741301007387 */ /* 0x000fe20000100800 */
[----:B-1----:R-:W-:-:S03]  /*38690*/  @!P1 IMAD.MOV.U32 R8, RZ, RZ, R13 ;  /* 0x000000ffff089224 */ /* 0x002fc600078e000d */
[----:B------:R-:W-:Y:S04]  /*386a0*/  STL [R1+0x788], R0 ;  /* 0x0007880001007387 */ /* 0x000fe80000100800 */
[----:B------:R1:W-:Y:S04]  /*386b0*/  STL [R1+0x77c], R15 ;  /* 0x00077c0f01007387 */ /* 0x0003e80000100800 */
[----:B0-----:R-:W3:Y:S04]  /*386c0*/  LDL.LU R17, [R1+0x7b4] ;  /* 0x0007b40001117983 */ /* 0x001ee80000300800 */
[----:B------:R0:W-:Y:S04]  /*386d0*/  STL [R1+0x784], R16 ;  /* 0x0007841001007387 */ /* 0x0001e80000100800 */
[----:B------:R-:W3:Y:S01]  /*386e0*/  LDL.LU R13, [R1+0x7bc] ;  /* 0x0007bc00010d7983 */ /* 0x000ee20000300800 */
[----:B------:R-:W-:-:S03]  /*386f0*/  @!P1 IMAD.MOV.U32 R9, RZ, RZ, R15 ;  /* 0x000000ffff099224 */ /* 0x000fc600078e000f */
[----:B-1----:R-:W3:Y:S01]  /*38700*/  LDL.LU R15, [R1+0x7c8] ;  /* 0x0007c800010f7983 */ /* 0x002ee20000300800 */
[----:B------:R-:W-:Y:S02]  /*38710*/  PRMT R76, RZ, 0x7610, R76 ;  /* 0x00007610ff4c7816 */ /* 0x000fe4000000004c */
[----:B------:R-:W-:Y:S02]  /*38720*/  IADD3 R12, P3, PT, R5, R12, RZ ;  /* 0x0000000c050c7210 */ /* 0x000fe40007f7e0ff */
[----:B------:R-:W-:Y:S02]  /*38730*/  PRMT R74, RZ, 0x7610, R74 ;  /* 0x00007610ff4a7816 */ /* 0x000fe4000000004a */
[----:B------:R1:W3:Y:S01]  /*38740*/  @!P1 LDG.E.U8 R76, desc[UR18][R8.64] ;  /* 0x00000012084c9981 */ /* 0x0002e2000c1e1100 */
[----:B------:R-:W-:Y:S01]  /*38750*/  PRMT R72, RZ, 0x7610, R72 ;  /* 0x00007610ff487816 */ /* 0x000fe20000000048 */
[----:B-1----:R-:W-:Y:S02]  /*38760*/  @!P1 IMAD.MOV.U32 R8, RZ, RZ, R0 ;  /* 0x000000ffff089224 */ /* 0x002fe400078e0000 */
[----:B------:R-:W-:-:S02]  /*38770*/  @!P1 IMAD.MOV.U32 R9, RZ, RZ, R16 ;  /* 0x000000ffff099224 */ /* 0x000fc400078e0010 */
[----:B0-----:R-:W3:Y:S04]  /*38780*/  LDL.LU R16, [R1+0x7c4] ;  /* 0x0007c40001107983 */ /* 0x001ee80000300800 */
[----:B------:R0:W3:Y:S04]  /*38790*/  @!P1 LDG.E.U8 R74, desc[UR18][R8.64] ;  /* 0x00000012084a9981 */ /* 0x0000e8000c1e1100 */
[----:B------:R-:W3:Y:S01]  /*387a0*/  LDL.LU R0, [R1+0x7d0] ;  /* 0x0007d00001007983 */ /* 0x000ee20000300800 */
[----:B------:R-:W-:-:S03]  /*387b0*/  PRMT R70, RZ, 0x7610, R70 ;  /* 0x00007610ff467816 */ /* 0x000fc60000000046 */
[----:B------:R1:W-:Y:S01]  /*387c0*/  STL [R1+0x790], R12 ;  /* 0x0007900c01007387 */ /* 0x0003e20000100800 */
[----:B0-----:R-:W-:Y:S01]  /*387d0*/  @!P1 IMAD.MOV.U32 R8, RZ, RZ, R12 ;  /* 0x000000ffff089224 */ /* 0x001fe200078e000c */
[----:B------:R-:W-:Y:S02]  /*387e0*/  PRMT R68, RZ, 0x7610, R68 ;  /* 0x00007610ff447816 */ /* 0x000fe40000000044 */
[----:B------:R-:W-:Y:S01]  /*387f0*/  PRMT R66, RZ, 0x7610, R66 ;  /* 0x00007610ff427816 */ /* 0x000fe20000000042 */
[----:B--2---:R-:W-:-:S04]  /*38800*/  IMAD.X R18, R6, 0x1, R18, P3 ;  /* 0x0000000106127824 */ /* 0x004fc800018e0612 */
[----:B------:R-:W-:Y:S01]  /*38810*/  @!P1 IMAD.MOV.U32 R9, RZ, RZ, R18 ;  /* 0x000000ffff099224 */ /* 0x000fe200078e0012 */
[----:B----4-:R-:W-:-:S04]  /*38820*/  IADD3 R11, P4, PT, R5, R11, RZ ;  /* 0x0000000b050b7210 */ /* 0x010fc80007f9e0ff */
[----:B------:R0:W2:Y:S01]  /*38830*/  @!P1 LDG.E.U8 R72, desc[UR18][R8.64] ;  /* 0x0000001208489981 */ /* 0x0000a2000c1e1100 */
[----:B------:R-:W-:-:S03]  /*38840*/  IADD3 R3, P3, PT, R5, R3, RZ ;  /* 0x0000000305037210 */ /* 0x000fc60007f7e0ff */
[----:B------:R-:W-:Y:S04]  /*38850*/  STL [R1+0x798], R11 ;  /* 0x0007980b01007387 */ /* 0x000fe80000100800 */
[----:B------:R-:W-:Y:S01]  /*38860*/  STL [R1+0x78c], R18 ;  /* 0x00078c1201007387 */ /* 0x000fe20000100800 */
[----:B0-----:R-:W-:-:S03]  /*38870*/  @!P1 IMAD.MOV.U32 R8, RZ, RZ, R11 ;  /* 0x000000ffff089224 */ /* 0x001fc600078e000b */
[----:B------:R-:W-:Y:S01]  /*38880*/  STL [R1+0x7a0], R3 ;  /* 0x0007a00301007387 */ /* 0x000fe20000100800 */
[----:B------:R-:W-:-:S03]  /*38890*/  IMAD.X R14, R6, 0x1, R14, P4 ;  /* 0x00000001060e7824 */ /* 0x000fc600020e060e */
[----:B-1----:R-:W4:Y:S01]  /*388a0*/  LDL.LU R12, [R1+0x7cc] ;  /* 0x0007cc00010c7983 */ /* 0x002f220000300800 */
[----:B------:R-:W-:-:S03]  /*388b0*/  @!P1 IMAD.MOV.U32 R9, RZ, RZ, R14 ;  /* 0x000000ffff099224 */ /* 0x000fc600078e000e */
[----:B------:R0:W-:Y:S01]  /*388c0*/  STL [R1+0x794], R14 ;  /* 0x0007940e01007387 */ /* 0x0001e20000100800 */
[----:B------:R-:W-:-:S03]  /*388d0*/  IMAD.X R4, R6, 0x1, R4, P3 ;  /* 0x0000000106047824 */ /* 0x000fc600018e0604 */
[----:B------:R1:W2:Y:S01]  /*388e0*/  @!P1 LDG.E.U8 R70, desc[UR18][R8.64] ;  /* 0x0000001208469981 */ /* 0x0002a2000c1e1100 */
[----:B------:R-:W-:-:S03]  /*388f0*/  IADD3 R2, P4, PT, R5, R2, RZ ;  /* 0x0000000205027210 */ /* 0x000fc60007f9e0ff */
[----:B0-----:R-:W2:Y:S04]  /*38900*/  LDL.LU R14, [R1+0x7d4] ;  /* 0x0007d400010e7983 */ /* 0x001ea80000300800 */
[----:B------:R-:W2:Y:S01]  /*38910*/  LDL.LU R11, [R1+0x7d8] ;  /* 0x0007d800010b7983 */ /* 0x000ea20000300800 */
[----:B-1----:R-:W-:Y:S01]  /*38920*/  @!P1 IMAD.MOV.U32 R9, RZ, RZ, R4 ;  /* 0x000000ffff099224 */ /* 0x002fe200078e0004 */
[----:B------:R-:W-:Y:S02]  /*38930*/  IADD3 R10, P3, PT, R5, R10, RZ ;  /* 0x0000000a050a7210 */ /* 0x000fe40007f7e0ff */
[----:B------:R0:W-:Y:S01]  /*38940*/  STL [R1+0x79c], R4 ;  /* 0x00079c0401007387 */ /* 0x0001e20000100800 */
[----:B------:R-:W-:-:S05]  /*38950*/  @!P1 IMAD.MOV.U32 R8, RZ, RZ, R3 ;  /* 0x000000ffff089224 */ /* 0x000fca00078e0003 */
[----:B------:R1:W2:Y:S04]  /*38960*/  @!P1 LDG.E.U8 R68, desc[UR18][R8.64] ;  /* 0x0000001208449981 */ /* 0x0002a8000c1e1100 */
[----:B0-----:R-:W2:Y:S04]  /*38970*/  LDL.LU R4, [R1+0x7dc] ;  /* 0x0007dc0001047983 */ /* 0x001ea80000300800 */
[----:B------:R0:W-:Y:S04]  /*38980*/  STL [R1+0x7b8], R2 ;  /* 0x0007b80201007387 */ /* 0x0001e80000100800 */
[----:B------:R-:W2:Y:S01]  /*38990*/  LDL.LU R3, [R1+0x7e0] ;  /* 0x0007e00001037983 */ /* 0x000ea20000300800 */
[----:B-1----:R-:W-:-:S03]  /*389a0*/  @!P1 IMAD.MOV.U32 R8, RZ, RZ, R2 ;  /* 0x000000ffff089224 */ /* 0x002fc600078e0002 */
[----:B------:R1:W-:Y:S01]  /*389b0*/  STL [R1+0x7c0], R10 ;  /* 0x0007c00a01007387 */ /* 0x0003e20000100800 */
[----:B---3--:R-:W-:-:S04]  /*389c0*/  IMAD.X R17, R6, 0x1, R17, P4 ;  /* 0x0000000106117824 */ /* 0x008fc800020e0611 */
[----:B------:R-:W-:Y:S02]  /*389d0*/  @!P1 IMAD.MOV.U32 R9, RZ, RZ, R17 ;  /* 0x000000ffff099224 */ /* 0x000fe400078e0011 */
[----:B------:R-:W-:Y:S01]  /*389e0*/  IMAD.X R13, R6, 0x1, R13, P3 ;  /* 0x00000001060d7824 */ /* 0x000fe200018e060d */
[----:B------:R-:W-:Y:S01]  /*389f0*/  STL [R1+0x7b4], R17 ;  /* 0x0007b41101007387 */ /* 0x000fe20000100800 */
[----:B------:R-:W-:-:S03]  /*38a00*/  IADD3 R15, P3, PT, R5, R15, RZ ;  /* 0x0000000f050f7210 */ /* 0x000fc60007f7e0ff */
[----:B------:R3:W-:Y:S04]  /*38a10*/  STL [R1+0x7bc], R13 ;  /* 0x0007bc0d01007387 */ /* 0x0007e80000100800 */
[----:B0-----:R-:W2:Y:S04]  /*38a20*/  LDL.LU R2, [R1+0x7f8] ;  /* 0x0007f80001027983 */ /* 0x001ea80000300800 */
[----:B------:R0:W2:Y:S04]  /*38a30*/  @!P1 LDG.E.U8 R66, desc[UR18][R8.64] ;  /* 0x0000001208429981 */ /* 0x0000a8000c1e1100 */
[----:B------:R3:W-:Y:S01]  /*38a40*/  STL [R1+0x7c8], R15 ;  /* 0x0007c80f01007387 */ /* 0x0007e20000100800 */
[----:B0-----:R-:W-:-:S03]  /*38a50*/  @!P1 IMAD.MOV.U32 R8, RZ, RZ, R10 ;  /* 0x000000ffff089224 */ /* 0x001fc600078e000a */
[----:B-1----:R-:W2:Y:S01]  /*38a60*/  LDL.LU R10, [R1+0x7f4] ;  /* 0x0007f400010a7983 */ /* 0x002ea20000300800 */
[----:B------:R-:W-:Y:S01]  /*38a70*/  PRMT R64, RZ, 0x7610, R64 ;  /* 0x00007610ff407816 */ /* 0x000fe20000000040 */
[----:B------:R-:W-:Y:S02]  /*38a80*/  @!P1 IMAD.MOV.U32 R9, RZ, RZ, R13 ;  /* 0x000000ffff099224 */ /* 0x000fe400078e000d */
[----:B------:R-:W-:Y:S01]  /*38a90*/  IMAD.X R16, R6, 0x1, R16, P3 ;  /* 0x0000000106107824 */ /* 0x000fe200018e0610 */
[----:B------:R-:W-:Y:S01]  /*38aa0*/  PRMT R62, RZ, 0x7610, R62 ;  /* 0x00007610ff3e7816 */ /* 0x000fe2000000003e */
[----:B---3--:R-:W3:Y:S01]  /*38ab0*/  LDL.LU R13, [R1+0x800] ;  /* 0x00080000010d7983 */ /* 0x008ee20000300800 */
[----:B------:R-:W-:-:S03]  /*38ac0*/  IADD3 R0, P3, PT, R5, R0, RZ ;  /* 0x0000000005007210 */ /* 0x000fc60007f7e0ff */
[----:B------:R0:W3:Y:S01]  /*38ad0*/  @!P1 LDG.E.U8 R64, desc[UR18][R8.64] ;  /* 0x0000001208409981 */ /* 0x0000e2000c1e1100 */
[----:B------:R-:W-:-:S03]  /*38ae0*/  PRMT R60, RZ, 0x7610, R60 ;  /* 0x00007610ff3c7816 */ /* 0x000fc6000000003c */
[----:B------:R-:W-:Y:S01]  /*38af0*/  STL [R1+0x7c4], R16 ;  /* 0x0007c41001007387 */ /* 0x000fe20000100800 */
[----:B0-----:R-:W-:Y:S02]  /*38b00*/  @!P1 IMAD.MOV.U32 R8, RZ, RZ, R15 ;  /* 0x000000ffff089224 */ /* 0x001fe400078e000f */
[----:B------:R-:W-:Y:S01]  /*38b10*/  @!P1 IMAD.MOV.U32 R9, RZ, RZ, R16 ;  /* 0x000000ffff099224 */ /* 0x000fe200078e0010 */
[----:B------:R-:W3:Y:S04]  /*38b20*/  LDL.LU R15, [R1+0x7fc] ;  /* 0x0007fc00010f7983 */ /* 0x000ee80000300800 */
[----:B------:R0:W3:Y:S04]  /*38b30*/  @!P1 LDG.E.U8 R62, desc[UR18][R8.64] ;  /* 0x00000012083e9981 */ /* 0x0000e8000c1e1100 */
[----:B------:R-:W-:Y:S01]  /*38b40*/  STL [R1+0x7d0], R0 ;  /* 0x0007d00001007387 */ /* 0x000fe20000100800 */
[----:B------:R-:W-:Y:S01]  /*38b50*/  PRMT R58, RZ, 0x7610, R58 ;  /* 0x00007610ff3a7816 */ /* 0x000fe2000000003a */
[----:B0-----:R-:W-:Y:S01]  /*38b60*/  @!P1 IMAD.MOV.U32 R8, RZ, RZ, R0 ;  /* 0x000000ffff089224 */ /* 0x001fe200078e0000 */
[----:B------:R-:W-:Y:S01]  /*38b70*/  PRMT R56, RZ, 0x7610, R56 ;  /* 0x00007610ff387816 */ /* 0x000fe20000000038 */
[----:B----4-:R-:W-:-:S04]  /*38b80*/  IMAD.X R12, R6, 0x1, R12, P3 ;  /* 0x00000001060c7824 */ /* 0x010fc800018e060c */
[----:B------:R-:W-:Y:S01]  /*38b90*/  @!P1 IMAD.MOV.U32 R9, RZ, RZ, R12 ;  /* 0x000000ffff099224 */ /* 0x000fe200078e000c */
[----:B------:R0:W-:Y:S04]  /*38ba0*/  STL [R1+0x7cc], R12 ;  /* 0x0007cc0c01007387 */ /* 0x0001e80000100800 */
[----:B------:R1:W4:Y:S04]  /*38bb0*/  @!P1 LDG.E.U8 R60, desc[UR18][R8.64] ;  /* 0x00000012083c9981 */ /* 0x000328000c1e1100 */
        /* <DEDUP_REMOVED lines=8> */
[----:B------:R1:W4:Y:S04]  /*38c40*/  @!P1 LDG.E.U8 R58, desc[UR18][R8.64] ;  /* 0x00000012083a9981 */ /* 0x000328000c1e1100 */
[----:B0-----:R-:W4:Y:S01]  /*38c50*/  LDL.LU R14, [R1+0x80c] ;  /* 0x00080c00010e7983 */ /* 0x001f220000300800 */
[----:B------:R-:W-:-:S03]  /*38c60*/  IADD3 R3, P3, PT, R5, R3, RZ ;  /* 0x0000000305037210 */ /* 0x000fc60007f7e0ff */
[----:B------:R-:W4:Y:S02]  /*38c70*/  LDL.LU R11, [R1+0x810] ;  /* 0x00081000010b7983 */ /* 0x000f240000300800 */
[----:B------:R-:W-:Y:S02]  /*38c80*/  IMAD.X R4, R6, 0x1, R4, P3 ;  /* 0x0000000106047824 */ /* 0x000fe400018e0604 */
[----:B------:R-:W-:Y:S01]  /*38c90*/  STL [R1+0x7e0], R3 ;  /* 0x0007e00301007387 */ /* 0x000fe20000100800 */
[----:B-1----:R-:W-:Y:S02]  /*38ca0*/  @!P1 IMAD.MOV.U32 R8, RZ, RZ, R3 ;  /* 0x000000ffff089224 */ /* 0x002fe400078e0003 */
[----:B------:R-:W-:Y:S01]  /*38cb0*/  @!P1 IMAD.MOV.U32 R9, RZ, RZ, R4 ;  /* 0x000000ffff099224 */ /* 0x000fe200078e0004 */
[----:B------:R0:W-:Y:S04]  /*38cc0*/  STL [R1+0x7dc], R4 ;  /* 0x0007dc0401007387 */ /* 0x0001e80000100800 */
[----:B------:R1:W4:Y:S04]  /*38cd0*/  @!P1 LDG.E.U8 R56, desc[UR18][R8.64] ;  /* 0x0000001208389981 */ /* 0x000328000c1e1100 */
[----:B0-----:R-:W4:Y:S04]  /*38ce0*/  LDL.LU R4, [R1+0x814] ;  /* 0x0008140001047983 */ /* 0x001f280000300800 */
[----:B------:R-:W4:Y:S01]  /*38cf0*/  LDL.LU R3, [R1+0x818] ;  /* 0x0008180001037983 */ /* 0x000f220000300800 */
[----:B------:R-:W-:-:S05]  /*38d00*/  IADD3 R2, P3, PT, R5, R2, RZ ;  /* 0x0000000205027210 */ /* 0x000fca0007f7e0ff */
[----:B------:R-:W-:Y:S01]  /*38d10*/  STL [R1+0x7f8], R2 ;  /* 0x0007f80201007387 */ /* 0x000fe20000100800 */
[----:B-1----:R-:W-:Y:S02]  /*38d20*/  @!P1 IMAD.MOV.U32 R8, RZ, RZ, R2 ;  /* 0x000000ffff089224 */ /* 0x002fe400078e0002 */
[----:B------:R-:W-:-:S04]  /*38d30*/  IMAD.X R10, R6, 0x1, R10, P3 ;  /* 0x00000001060a7824 */ /* 0x000fc800018e060a */
[----:B------:R-:W-:Y:S01]  /*38d40*/  @!P1 IMAD.MOV.U32 R9, RZ, RZ, R10 ;  /* 0x000000ffff099224 */ /* 0x000fe200078e000a */
[----:B------:R0:W-:Y:S04]  /*38d50*/  STL [R1+0x7f4], R10 ;  /* 0x0007f40a01007387 */ /* 0x0001e80000100800 */
[----:B0-----:R-:W4:Y:S04]  /*38d60*/  LDL.LU R10, [R1+0x81c] ;  /* 0x00081c00010a7983 */ /* 0x001f280000300800 */
[----:B------:R-:W4:Y:S01]  /*38d70*/  LDL.LU R2, [R1+0x820] ;  /* 0x0008200001027983 */ /* 0x000f220000300800 */
[----:B---3--:R-:W-:-:S02]  /*38d80*/  IADD3 R13, P3, PT, R5, R13, RZ ;  /* 0x0000000d050d7210 */ /* 0x008fc40007f7e0ff */
[----:B------:R-:W-:-:S03]  /*38d90*/  PRMT R54, RZ, 0x7610, R54 ;  /* 0x00007610ff367816 */ /* 0x000fc60000000036 */
[----:B------:R-:W-:Y:S01]  /*38da0*/  IMAD.X R15, R6, 0x1, R15, P3 ;  /* 0x00000001060f7824 */ /* 0x000fe200018e060f */
[----:B------:R-:W-:Y:S01]  /*38db0*/  PRMT R52, RZ, 0x7610, R52 ;  /* 0x00007610ff347816 */ /* 0x000fe20000000034 */
[----:B------:R0:W-:Y:S04]  /*38dc0*/  STL [R1+0x800], R13 ;  /* 0x0008000d01007387 */ /* 0x0001e80000100800 */
[----:B------:R1:W3:Y:S04]  /*38dd0*/  @!P1 LDG.E.U8 R54, desc[UR18][R8.64] ;  /* 0x0000001208369981 */ /* 0x0002e8000c1e1100 */
[----:B------:R-:W-:Y:S04]  /*38de0*/  STL [R1+0x7fc], R15 ;  /* 0x0007fc0f01007387 */ /* 0x000fe80000100800 */
[----:B------:R-:W3:Y:S01]  /*38df0*/  LDL.LU R16, [R1+0x834] ;  /* 0x0008340001107983 */ /* 0x000ee20000300800 */
[----:B-1----:R-:W-:-:S02]  /*38e00*/  @!P1 IMAD.MOV.U32 R8, RZ, RZ, R13 ;  /* 0x000000ffff089224 */ /* 0x002fc400078e000d */
[----:B------:R-:W-:Y:S01]  /*38e10*/  @!P1 IMAD.MOV.U32 R9, RZ, RZ, R15 ;  /* 0x000000ffff099224 */ /* 0x000fe200078e000f */
[----:B0-----:R-:W3:Y:S01]  /*38e20*/  LDL.LU R13, [R1+0x838] ;  /* 0x00083800010d7983 */ /* 0x001ee20000300800 */
[----:B------:R-:W-:-:S03]  /*38e30*/  PRMT R50, RZ, 0x7610, R50 ;  /* 0x00007610ff327816 */ /* 0x000fc60000000032 */
[----:B------:R0:W3:Y:S01]  /*38e40*/  @!P1 LDG.E.U8 R52, desc[UR18][R8.64] ;  /* 0x0000001208349981 */ /* 0x0000e2000c1e1100 */
[----:B------:R-:W-:Y:S02]  /*38e50*/  PRMT R48, RZ, 0x7610, R48 ;  /* 0x00007610ff307816 */ /* 0x000fe40000000030 */
        /* <DEDUP_REMOVED lines=8> */
[----:B------:R-:W-:-:S03]  /*38ee0*/  IADD3 R11, P3, PT, R5, R11, RZ ;  /* 0x0000000b050b7210 */ /* 0x000fc60007f7e0ff */
[----:B------:R-:W2:Y:S02]  /*38ef0*/  LDL.LU R0, [R1+0x840] ;  /* 0x0008400001007983 */ /* 0x000ea40000300800 */
[----:B------:R-:W-:Y:S02]  /*38f00*/  IMAD.X R14, R6, 0x1, R14, P3 ;  /* 0x00000001060e7824 */ /* 0x000fe400018e060e */
[----:B------:R-:W-:Y:S01]  /*38f10*/  STL [R1+0x810], R11 ;  /* 0x0008100b01007387 */ /* 0x000fe20000100800 */
[----:B-1----:R-:W-:Y:S02]  /*38f20*/  @!P1 IMAD.MOV.U32 R8, RZ, RZ, R11 ;  /* 0x000000ffff089224 */ /* 0x002fe400078e000b */
[----:B------:R-:W-:Y:S01]  /*38f30*/  @!P1 IMAD.MOV.U32 R9, RZ, RZ, R14 ;  /* 0x000000ffff099224 */ /* 0x000fe200078e000e */
[----:B------:R0:W-:Y:S04]  /*38f40*/  STL [R1+0x80c], R14 ;  /* 0x00080c0e01007387 */ /* 0x0001e80000100800 */
[----:B------:R-:W4:Y:S04]  /*38f50*/  LDL.LU R15, [R1+0x844] ;  /* 0x00084400010f7983 */ /* 0x000f280000300800 */
[----:B------:R1:W4:Y:S01]  /*38f60*/  @!P1 LDG.E.U8 R48, desc[UR18][R8.64] ;  /* 0x0000001208309981 */ /* 0x000322000c1e1100 */
[----:B------:R-:W-:-:S03]  /*38f70*/  IADD3 R3, P3, PT, R5, R3, RZ ;  /* 0x0000000305037210 */ /* 0x000fc60007f7e0ff */
[----:B0-----:R-:W4:Y:S02]  /*38f80*/  LDL.LU R14, [R1+0x848] ;  /* 0x00084800010e7983 */ /* 0x001f240000300800 */
[----:B------:R-:W-:Y:S02]  /*38f90*/  IMAD.X R4, R6, 0x1, R4, P3 ;  /* 0x0000000106047824 */ /* 0x000fe400018e0604 */
[----:B------:R-:W-:Y:S01]  /*38fa0*/  STL [R1+0x818], R3 ;  /* 0x0008180301007387 */ /* 0x000fe20000100800 */
[----:B-1----:R-:W-:Y:S02]  /*38fb0*/  @!P1 IMAD.MOV.U32 R8, RZ, RZ, R3 ;  /* 0x000000ffff089224 */ /* 0x002fe400078e0003 */
[----:B------:R-:W-:Y:S01]  /*38fc0*/  @!P1 IMAD.MOV.U32 R9, RZ, RZ, R4 ;  /* 0x000000ffff099224 */ /* 0x000fe200078e0004 */
[----:B------:R0:W-:Y:S04]  /*38fd0*/  STL [R1+0x814], R4 ;  /* 0x0008140401007387 */ /* 0x0001e80000100800 */
[----:B0-----:R-:W4:Y:S04]  /*38fe0*/  LDL.LU R4, [R1+0x84c] ;  /* 0x00084c0001047983 */ /* 0x001f280000300800 */
[----:B------:R-:W4:Y:S01]  /*38ff0*/  LDL.LU R3, [R1+0x850] ;  /* 0x0008500001037983 */ /* 0x000f220000300800 */
[----:B------:R-:W-:-:S05]  /*39000*/  IADD3 R2, P3, PT, R5, R2, RZ ;  /* 0x0000000205027210 */ /* 0x000fca0007f7e0ff */
[----:B------:R-:W-:Y:S01]  /*39010*/  IMAD.X R10, R6, 0x1, R10, P3 ;  /* 0x00000001060a7824 */ /* 0x000fe200018e060a */
[----:B------:R-:W-:Y:S03]  /*39020*/  STL [R1+0x820], R2 ;  /* 0x0008200201007387 */ /* 0x000fe60000100800 */
[----:B------:R-:W-:Y:S01]  /*39030*/  @!P1 IMAD.MOV.U32 R11, RZ, RZ, R10 ;  /* 0x000000ffff0b9224 */ /* 0x000fe200078e000a */
[----:B------:R0:W-:Y:S04]  /*39040*/  STL [R1+0x81c], R10 ;  /* 0x00081c0a01007387 */ /* 0x0001e80000100800 */
[----:B------:R-:W4:Y:S01]  /*39050*/  LDL.LU R20, [R1+0x854] ;  /* 0x0008540001147983 */ /* 0x000f220000300800 */
[----:B0-----:R-:W-:-:S03]  /*39060*/  @!P1 IMAD.MOV.U32 R10, RZ, RZ, R2 ;  /* 0x000000ffff0a9224 */ /* 0x001fc600078e0002 */
[----:B------:R-:W4:Y:S01]  /*39070*/  LDL.LU R2, [R1+0x858] ;  /* 0x0008580001027983 */ /* 0x000f220000300800 */
[----:B------:R-:W-:Y:S02]  /*39080*/  PRMT R7, RZ, 0x7610, R7 ;  /* 0x00007610ff077816 */ /* 0x000fe40000000007 */
[----:B---3--:R-:W-:-:S04]  /*39090*/  IADD3 R13, P3, PT, R5, R13, RZ ;  /* 0x0000000d050d7210 */ /* 0x008fc80007f7e0ff */
[----:B------:R0:W3:Y:S01]  /*390a0*/  @!P1 LDG.E.U8 R7, desc[UR18][R8.64] ;  /* 0x0000001208079981 */ /* 0x0000e2000c1e1100 */
[----:B------:R-:W-:-:S03]  /*390b0*/  IMAD.X R16, R6, 0x1, R16, P3 ;  /* 0x0000000106107824 */ /* 0x000fc600018e0610 */
[----:B------:R-:W-:Y:S01]  /*390c0*/  STL [R1+0x838], R13 ;  /* 0x0008380d01007387 */ /* 0x000fe20000100800 */
[----:B0-----:R-:W-:-:S03]  /*390d0*/  PRMT R8, RZ, 0x7610, R8 ;  /* 0x00007610ff087816 */ /* 0x001fc60000000008 */
[----:B------:R0:W-:Y:S01]  /*390e0*/  STL [R1+0x834], R16 ;  /* 0x0008341001007387 */ /* 0x0001e20000100800 */
[----:B------:R-:W-:-:S03]  /*390f0*/  PRMT R9, RZ, 0x7610, R9 ;  /* 0x00007610ff097816 */ /* 0x000fc60000000009 */
[----:B------:R-:W3:Y:S04]  /*39100*/  LDL.LU R17, [R1+0x85c] ;  /* 0x00085c0001117983 */ /* 0x000ee80000300800 */
[----:B------:R1:W3:Y:S02]  /*39110*/  @!P1 LDG.E.U8 R8, desc[UR18][R10.64] ;  /* 0x000000120a089981 */ /* 0x0002e4000c1e1100 */
[----:B-1----:R-:W-:Y:S02]  /*39120*/  @!P1 IMAD.MOV.U32 R11, RZ, RZ, R16 ;  /* 0x000000ffff0b9224 */ /* 0x002fe400078e0010 */
[----:B------:R-:W-:Y:S01]  /*39130*/  @!P1 IMAD.MOV.U32 R10, RZ, RZ, R13 ;  /* 0x000000ffff0a9224 */ /* 0x000fe200078e000d */
[----:B0-----:R-:W3:Y:S04]  /*39140*/  LDL.LU R16, [R1+0x860] ;  /* 0x0008600001107983 */ /* 0x001ee80000300800 */
[----:B------:R0:W3:Y:S02]  /*39150*/  @!P1 LDG.E.U8 R9, desc[UR18][R10.64] ;  /* 0x000000120a099981 */ /* 0x0000e4000c1e1100 */
[----:B0-----:R-:W-:-:S02]  /*39160*/  PRMT R10, RZ, 0x7610, R10 ;  /* 0x00007610ff0a7816 */ /* 0x001fc4000000000a */
[----:B------:R-:W-:Y:S02]  /*39170*/  PRMT R11, RZ, 0x7610, R11 ;  /* 0x00007610ff0b7816 */ /* 0x000fe4000000000b */
[----:B--2---:R-:W-:-:S05]  /*39180*/  IADD3 R0, P3, PT, R5, R0, RZ ;  /* 0x0000000005007210 */ /* 0x004fca0007f7e0ff */
[----:B----4-:R-:W-:Y:S01]  /*39190*/  IMAD.X R12, R6, 0x1, R12, P3 ;  /* 0x00000001060c7824 */ /* 0x010fe200018e060c */
[----:B------:R-:W-:Y:S03]  /*391a0*/  STL [R1+0x840], R0 ;  /* 0x0008400001007387 */ /* 0x000fe60000100800 */
[----:B------:R-:W-:Y:S01]  /*391b0*/  @!P1 IMAD.MOV.U32 R13, RZ, RZ, R12 ;  /* 0x000000ffff0d9224 */ /* 0x000fe200078e000c */
[----:B------:R0:W-:Y:S04]  /*391c0*/  STL [R1+0x83c], R12 ;  /* 0x00083c0c01007387 */ /* 0x0001e80000100800 */
[----:B------:R-:W2:Y:S01]  /*391d0*/  LDL.LU R21, [R1+0x874] ;  /* 0x0008740001157983 */ /* 0x000ea20000300800 */
[----:B------:R-:W-:Y:S01]  /*391e0*/  IADD3 R14, P3, PT, R5, R14, RZ ;  /* 0x0000000e050e7210 */ /* 0x000fe20007f7e0ff */
[----:B0-----:R-:W-:-:S02]  /*391f0*/  @!P1 IMAD.MOV.U32 R12, RZ, RZ, R0 ;  /* 0x000000ffff0c9224 */ /* 0x001fc400078e0000 */
[----:B------:R-:W4:Y:S02]  /*39200*/  LDL.LU R0, [R1+0x878] ;  /* 0x0008780001007983 */ /* 0x000f240000300800 */
[----:B------:R-:W-:Y:S02]  /*39210*/  IMAD.X R15, R6, 0x1, R15, P3 ;  /* 0x00000001060f7824 */ /* 0x000fe400018e060f */
[----:B------:R-:W-:Y:S04]  /*39220*/  STL [R1+0x848], R14 ;  /* 0x0008480e01007387 */ /* 0x000fe80000100800 */
[----:B------:R0:W-:Y:S04]  /*39230*/  STL [R1+0x844], R15 ;  /* 0x0008440f01007387 */ /* 0x0001e80000100800 */
[----:B------:R-:W2:Y:S04]  /*39240*/  LDL.LU R19, [R1+0x87c] ;  /* 0x00087c0001137983 */ /* 0x000ea80000300800 */
[----:B------:R1:W2:Y:S01]  /*39250*/  @!P1 LDG.E.U8 R10, desc[UR18][R12.64] ;  /* 0x000000120c0a9981 */ /* 0x0002a2000c1e1100 */
[----:B------:R-:W-:-:S03]  /*39260*/  IADD3 R3, P3, PT, R5, R3, RZ ;  /* 0x0000000305037210 */ /* 0x000fc60007f7e0ff */
[----:B------:R-:W2:Y:S02]  /*39270*/  LDL.LU R18, [R1+0x880] ;  /* 0x0008800001127983 */ /* 0x000ea40000300800 */
[----:B------:R-:W-:Y:S02]  /*39280*/  IMAD.X R4, R6, 0x1, R4, P3 ;  /* 0x0000000106047824 */ /* 0x000fe400018e0604 */
[----:B-1----:R-:W-:Y:S02]  /*39290*/  @!P1 IMAD.MOV.U32 R12, RZ, RZ, R14 ;  /* 0x000000ffff0c9224 */ /* 0x002fe400078e000e */
[----:B------:R-:W-:Y:S01]  /*392a0*/  @!P1 IMAD.MOV.U32 R13, RZ, RZ, R15 ;  /* 0x000000ffff0d9224 */ /* 0x000fe200078e000f */
[----:B------:R-:W-:Y:S01]  /*392b0*/  STL [R1+0x850], R3 ;  /* 0x0008500301007387 */ /* 0x000fe20000100800 */
[----:B0-----:R-:W-:Y:S02]  /*392c0*/  @!P1 IMAD.MOV.U32 R15, RZ, RZ, R4 ;  /* 0x000000ffff0f9224 */ /* 0x001fe400078e0004 */
[----:B------:R-:W-:Y:S01]  /*392d0*/  @!P1 IMAD.MOV.U32 R14, RZ, RZ, R3 ;  /* 0x000000ffff0e9224 */ /* 0x000fe200078e0003 */
[----:B------:R0:W-:Y:S04]  /*392e0*/  STL [R1+0x84c], R4 ;  /* 0x00084c0401007387 */ /* 0x0001e80000100800 */
[----:B------:R1:W2:Y:S04]  /*392f0*/  @!P1 LDG.E.U8 R11, desc[UR18][R12.64] ;  /* 0x000000120c0b9981 */ /* 0x0002a8000c1e1100 */
[----:B0-----:R-:W2:Y:S04]  /*39300*/  LDL.LU R4, [R1+0x884] ;  /* 0x0008840001047983 */ /* 0x001ea80000300800 */
[----:B------:R-:W2:Y:S01]  /*39310*/  LDL.LU R3, [R1+0x888] ;  /* 0x0008880001037983 */ /* 0x000ea20000300800 */
[----:B-1----:R-:W-:-:S06]  /*39320*/  PRMT R12, RZ, 0x7610, R12 ;  /* 0x00007610ff0c7816 */ /* 0x002fcc000000000c */
[----:B------:R0:W2:Y:S01]  /*39330*/  @!P1 LDG.E.U8 R12, desc[UR18][R14.64] ;  /* 0x000000120e0c9981 */ /* 0x0000a2000c1e1100 */
[----:B------:R-:W-:-:S05]  /*39340*/  IADD3 R2, P3, PT, R5, R2, RZ ;  /* 0x0000000205027210 */ /* 0x000fca0007f7e0ff */
[----:B------:R-:W-:Y:S01]  /*39350*/  IMAD.X R20, R6, 0x1, R20, P3 ;  /* 0x0000000106147824 */ /* 0x000fe200018e0614 */
[----:B------:R-:W-:Y:S01]  /*39360*/  STL [R1+0x858], R2 ;  /* 0x0008580201007387 */ /* 0x000fe20000100800 */
[----:B0-----:R-:W-:-:S03]  /*39370*/  @!P1 IMAD.MOV.U32 R14, RZ, RZ, R2 ;  /* 0x000000ffff0e9224 */ /* 0x001fc600078e0002 */
[----:B------:R0:W-:Y:S01]  /*39380*/  STL [R1+0x854], R20 ;  /* 0x0008541401007387 */ /* 0x0001e20000100800 */
[----:B------:R-:W-:-:S03]  /*39390*/  @!P1 IMAD.MOV.U32 R15, RZ, RZ, R20 ;  /* 0x000000ffff0f9224 */ /* 0x000fc600078e0014 */
[----:B0-----:R-:W2:Y:S04]  /*393a0*/  LDL.LU R20, [R1+0x88c] ;  /* 0x00088c0001147983 */ /* 0x001ea80000300800 */
[----:B------:R-:W2:Y:S01]  /*393b0*/  LDL.LU R2, [R1+0x890] ;  /* 0x0008900001027983 */ /* 0x000ea20000300800 */
[----:B------:R-:W-:-:S06]  /*393c0*/  PRMT R13, RZ, 0x7610, R13 ;  /* 0x00007610ff0d7816 */ /* 0x000fcc000000000d */
[----:B------:R0:W2:Y:S01]  /*393d0*/  @!P1 LDG.E.U8 R13, desc[UR18][R14.64] ;  /* 0x000000120e0d9981 */ /* 0x0000a2000c1e1100 */
[----:B---3--:R-:W-:Y:S02]  /*393e0*/  IADD3 R16, P3, PT, R5, R16, RZ ;  /* 0x0000001005107210 */ /* 0x008fe40007f7e0ff */
[----:B0-----:R-:W-:-:S03]  /*393f0*/  PRMT R14, RZ, 0x7610, R14 ;  /* 0x00007610ff0e7816 */ /* 0x001fc6000000000e */
[----:B------:R-:W-:Y:S01]  /*39400*/  IMAD.X R17, R6, 0x1, R17, P3 ;  /* 0x0000000106117824 */ /* 0x000fe200018e0611 */
[----:B------:R0:W-:Y:S04]  /*39410*/  STL [R1+0x860], R16 ;  /* 0x0008601001007387 */ /* 0x0001e80000100800 */
[----:B------:R1:W-:Y:S01]  /*39420*/  STL [R1+0x85c], R17 ;  /* 0x00085c1101007387 */ /* 0x0003e20000100800 */
[----:B------:R-:W-:-:S03]  /*39430*/  PRMT R15, RZ, 0x7610, R15 ;  /* 0x00007610ff0f7816 */ /* 0x000fc6000000000f */
[----:B------:R-:W3:Y:S04]  /*39440*/  LDL.LU R26, [R1+0x894] ;  /* 0x00089400011a7983 */ /* 0x000ee80000300800 */
[----:B------:R-:W3:Y:S04]  /*39450*/  LDL.LU R23, [R1+0x898] ;  /* 0x0008980001177983 */ /* 0x000ee80000300800 */
[----:B------:R0:W3:Y:S01]  /*39460*/  @!P1 LDG.E.U8 R14, desc[UR18][R16.64] ;  /* 0x00000012100e9981 */ /* 0x0000e2000c1e1100 */
[----:B----4-:R-:W-:-:S05]  /*39470*/  IADD3 R0, P3, PT, R5, R0, RZ ;  /* 0x0000000005007210 */ /* 0x010fca0007f7e0ff */
[----:B--2---:R-:W-:Y:S01]  /*39480*/  IMAD.X R21, R6, 0x1, R21, P3 ;  /* 0x0000000106157824 */ /* 0x004fe200018e0615 */
[----:B------:R2:W-:Y:S01]  /*39490*/  STL [R1+0x878], R0 ;  /* 0x0008780001007387 */ /* 0x0005e20000100800 */
[----:B0-----:R-:W-:Y:S02]  /*394a0*/  @!P1 IMAD.MOV.U32 R16, RZ, RZ, R0 ;  /* 0x000000ffff109224 */ /* 0x001fe400078e0000 */
[----:B-1----:R-:W-:Y:S01]  /*394b0*/  @!P1 IMAD.MOV.U32 R17, RZ, RZ, R21 ;  /* 0x000000ffff119224 */ /* 0x002fe200078e0015 */
[----:B------:R-:W-:Y:S04]  /*394c0*/  STL [R1+0x874], R21 ;  /* 0x0008741501007387 */ /* 0x000fe80000100800 */
[----:B------:R-:W4:Y:S04]  /*394d0*/  LDL.LU R22, [R1+0x89c] ;  /* 0x00089c0001167983 */ /* 0x000f280000300800 */
[----:B--2---:R-:W2:Y:S01]  /*394e0*/  LDL.LU R0, [R1+0x8a0] ;  /* 0x0008a00001007983 */ /* 0x004ea20000300800 */
[----:B------:R-:W-:-:S03]  /*394f0*/  IADD3 R18, P3, PT, R5, R18, RZ ;  /* 0x0000001205127210 */ /* 0x000fc60007f7e0ff */
[----:B------:R0:W4:Y:S02]  /*39500*/  @!P1 LDG.E.U8 R15, desc[UR18][R16.64] ;  /* 0x00000012100f9981 */ /* 0x000124000c1e1100 */
[----:B------:R-:W-:Y:S02]  /*39510*/  IMAD.X R19, R6, 0x1, R19, P3 ;  /* 0x0000000106137824 */ /* 0x000fe400018e0613 */
[----:B------:R1:W-:Y:S04]  /*39520*/  STL [R1+0x880], R18 ;  /* 0x0008801201007387 */ /* 0x0003e80000100800 */
[----:B------:R1:W-:Y:S01]  /*39530*/  STL [R1+0x87c], R19 ;  /* 0x00087c1301007387 */ /* 0x0003e20000100800 */
[----:B0-----:R-:W-:-:S03]  /*39540*/  PRMT R16, RZ, 0x7610, R16 ;  /* 0x00007610ff107816 */ /* 0x001fc60000000010 */
[----:B------:R-:W4:Y:S04]  /*39550*/  LDL.LU R25, [R1+0x8b4] ;  /* 0x0008b40001197983 */ /* 0x000f280000300800 */
[----:B------:R-:W4:Y:S04]  /*39560*/  LDL.LU R24, [R1+0x8b8] ;  /* 0x0008b80001187983 */ /* 0x000f280000300800 */
[----:B------:R1:W4:Y:S01]  /*39570*/  @!P1 LDG.E.U8 R16, desc[UR18][R18.64] ;  /* 0x0000001212109981 */ /* 0x000322000c1e1100 */
[----:B------:R-:W-:-:S05]  /*39580*/  IADD3 R3, P3, PT, R5, R3, RZ ;  /* 0x0000000305037210 */ /* 0x000fca0007f7e0ff */
[----:B------:R-:W-:Y:S01]  /*39590*/  IMAD.X R4, R6, 0x1, R4, P3 ;  /* 0x0000000106047824 */ /* 0x000fe200018e0604 */
        /* <DEDUP_REMOVED lines=14> */
[----:B------:R-:W-:-:S06]  /*39680*/  PRMT R17, RZ, 0x7610, R17 ;  /* 0x00007610ff117816 */ /* 0x000fcc0000000011 */
[----:B------:R0:W4:Y:S01]  /*39690*/  @!P1 LDG.E.U8 R17, desc[UR18][R18.64] ;  /* 0x0000001212119981 */ /* 0x000122000c1e1100 */
[----:B---3--:R-:W-:-:S05]  /*396a0*/  IADD3 R23, P3, PT, R5, R23, RZ ;  /* 0x0000001705177210 */ /* 0x008fca0007f7e0ff */
[----:B------:R-:W-:Y:S01]  /*396b0*/  IMAD.X R26, R6, 0x1, R26, P3 ;  /* 0x00000001061a7824 */ /* 0x000fe200018e061a */
[----:B0-----:R-:W-:Y:S01]  /*396c0*/  PRMT R18, RZ, 0x7610, R18 ;  /* 0x00007610ff127816 */ /* 0x001fe20000000012 */
[----:B------:R-:W-:Y:S01]  /*396d0*/  STL [R1+0x898], R23 ;  /* 0x0008981701007387 */ /* 0x000fe20000100800 */
[----:B------:R-:W-:-:S03]  /*396e0*/  PRMT R19, RZ, 0x7610, R19 ;  /* 0x00007610ff137816 */ /* 0x000fc60000000013 */
[----:B------:R0:W-:Y:S04]  /*396f0*/  STL [R1+0x894], R26 ;  /* 0x0008941a01007387 */ /* 0x0001e80000100800 */
[----:B------:R1:W3:Y:S04]  /*39700*/  @!P1 LDG.E.U8 R18, desc[UR18][R20.64] ;  /* 0x0000001214129981 */ /* 0x0002e8000c1e1100 */
[----:B------:R-:W3:Y:S01]  /*39710*/  LDL.LU R27, [R1+0x8cc] ;  /* 0x0008cc00011b7983 */ /* 0x000ee20000300800 */
        /* <DEDUP_REMOVED lines=16> */
[----:B------:R0:W-:Y:S04]  /*39820*/  STL [R1+0x8b8], R24 ;  /* 0x0008b81801007387 */ /* 0x0001e80000100800 */
[----:B------:R1:W-:Y:S04]  /*39830*/  STL [R1+0x8b4], R25 ;  /* 0x0008b41901007387 */ /* 0x0003e80000100800 */
[----:B------:R-:W2:Y:S04]  /*39840*/  LDL.LU R29, [R1+0x8dc] ;  /* 0x0008dc00011d7983 */ /* 0x000ea80000300800 */
[----:B------:R0:W2:Y:S04]  /*39850*/  @!P1 LDG.E.U8 R20, desc[UR18][R22.64] ;  /* 0x0000001216149981 */ /* 0x0000a8000c1e1100 */
[----:B------:R-:W2:Y:S01]  /*39860*/  LDL.LU R28, [R1+0x8e0] ;  /* 0x0008e000011c7983 */ /* 0x000ea20000300800 */
[----:B------:R-:W-:Y:S01]  /*39870*/  IADD3 R3, P3, PT, R5, R3, RZ ;  /* 0x0000000305037210 */ /* 0x000fe20007f7e0ff */
[----:B0-----:R-:W-:-:S02]  /*39880*/  @!P1 IMAD.MOV.U32 R22, RZ, RZ, R24 ;  /* 0x000000ffff169224 */ /* 0x001fc400078e0018 */
[----:B------:R-:W-:Y:S02]  /*39890*/  @!P1 IMAD.MOV.U32 R23, RZ, RZ, R25 ;  /* 0x000000ffff179224 */ /* 0x000fe400078e0019 */
[----:B------:R-:W-:Y:S01]  /*398a0*/  IMAD.X R4, R6, 0x1, R4, P3 ;  /* 0x0000000106047824 */ /* 0x000fe200018e0604 */
[----:B------:R-:W-:Y:S01]  /*398b0*/  STL [R1+0x8c0], R3 ;  /* 0x0008c00301007387 */ /* 0x000fe20000100800 */
[----:B------:R-:W-:Y:S02]  /*398c0*/  @!P1 IMAD.MOV.U32 R24, RZ, RZ, R3 ;  /* 0x000000ffff189224 */ /* 0x000fe400078e0003 */
[----:B-1----:R-:W-:Y:S01]  /*398d0*/  @!P1 IMAD.MOV.U32 R25, RZ, RZ, R4 ;  /* 0x000000ffff199224 */ /* 0x002fe200078e0004 */
[----:B------:R0:W-:Y:S04]  /*398e0*/  STL [R1+0x8bc], R4 ;  /* 0x0008bc0401007387 */ /* 0x0001e80000100800 */
[----:B------:R1:W2:Y:S04]  /*398f0*/  @!P1 LDG.E.U8 R21, desc[UR18][R22.64] ;  /* 0x0000001216159981 */ /* 0x0002a8000c1e1100 */
[----:B0-----:R-:W2:Y:S04]  /*39900*/  LDL.LU R4, [R1+0x8f4] ;  /* 0x0008f40001047983 */ /* 0x001ea80000300800 */
[----:B------:R-:W2:Y:S01]  /*39910*/  LDL.LU R3, [R1+0x8f8] ;  /* 0x0008f80001037983 */ /* 0x000ea20000300800 */
[----:B-1----:R-:W-:-:S02]  /*39920*/  PRMT R22, RZ, 0x7610, R22 ;  /* 0x00007610ff167816 */ /* 0x002fc40000000016 */
[----:B------:R-:W-:-:S04]  /*39930*/  IADD3 R2, P3, PT, R5, R2, RZ ;  /* 0x0000000205027210 */ /* 0x000fc80007f7e0ff */
[----:B------:R0:W2:Y:S01]  /*39940*/  @!P1 LDG.E.U8 R22, desc[UR18][R24.64] ;  /* 0x0000001218169981 */ /* 0x0000a2000c1e1100 */
[----:B------:R-:W-:-:S03]  /*39950*/  IMAD.X R30, R6, 0x1, R30, P3 ;  /* 0x00000001061e7824 */ /* 0x000fc600018e061e */
[----:B------:R-:W-:Y:S04]  /*39960*/  STL [R1+0x8c8], R2 ;  /* 0x0008c80201007387 */ /* 0x000fe80000100800 */
[----:B------:R1:W-:Y:S01]  /*39970*/  STL [R1+0x8c4], R30 ;  /* 0x0008c41e01007387 */ /* 0x0003e20000100800 */
[----:B0-----:R-:W-:Y:S02]  /*39980*/  @!P1 IMAD.MOV.U32 R25, RZ, RZ, R30 ;  /* 0x000000ffff199224 */ /* 0x001fe400078e001e */
[----:B------:R-:W-:Y:S01]  /*39990*/  @!P1 IMAD.MOV.U32 R24, RZ, RZ, R2 ;  /* 0x000000ffff189224 */ /* 0x000fe200078e0002 */
[----:B-1----:R-:W2:Y:S04]  /*399a0*/  LDL.LU R30, [R1+0x8fc] ;  /* 0x0008fc00011e7983 */ /* 0x002ea80000300800 */
[----:B------:R-:W2:Y:S01]  /*399b0*/  LDL.LU R2, [R1+0x900] ;  /* 0x0009000001027983 */ /* 0x000ea20000300800 */
[----:B------:R-:W-:-:S06]  /*399c0*/  PRMT R23, RZ, 0x7610, R23 ;  /* 0x00007610ff177816 */ /* 0x000fcc0000000017 */
[----:B------:R0:W2:Y:S01]  /*399d0*/  @!P1 LDG.E.U8 R23, desc[UR18][R24.64] ;  /* 0x0000001218179981 */ /* 0x0000a2000c1e1100 */
[----:B---3--:R-:W-:Y:S02]  /*399e0*/  IADD3 R26, P3, PT, R5, R26, RZ ;  /* 0x0000001a051a7210 */ /* 0x008fe40007f7e0ff */
[----:B0-----:R-:W-:-:S03]  /*399f0*/  PRMT R24, RZ, 0x7610, R24 ;  /* 0x00007610ff187816 */ /* 0x001fc60000000018 */
[----:B------:R-:W-:Y:S01]  /*39a00*/  IMAD.X R27, R6, 0x1, R27, P3 ;  /* 0x00000001061b7824 */ /* 0x000fe200018e061b */
[----:B------:R0:W-:Y:S01]  /*39a10*/  STL [R1+0x8d0], R26 ;  /* 0x0008d01a01007387 */ /* 0x0001e20000100800 */
[----:B------:R-:W-:-:S03]  /*39a20*/  PRMT R25, RZ, 0x7610, R25 ;  /* 0x00007610ff197816 */ /* 0x000fc60000000019 */
[----:B------:R1:W-:Y:S04]  /*39a30*/  STL [R1+0x8cc], R27 ;  /* 0x0008cc1b01007387 */ /* 0x0003e80000100800 */
[----:B------:R0:W3:Y:S04]  /*39a40*/  @!P1 LDG.E.U8 R24, desc[UR18][R26.64] ;  /* 0x000000121a189981 */ /* 0x0000e8000c1e1100 */
[----:B------:R-:W3:Y:S04]  /*39a50*/  LDL.LU R35, [R1+0x904] ;  /* 0x0009040001237983 */ /* 0x000ee80000300800 */
[----:B------:R-:W3:Y:S01]  /*39a60*/  LDL.LU R33, [R1+0x908] ;  /* 0x0009080001217983 */ /* 0x000ee20000300800 */
[----:B----4-:R-:W-:-:S05]  /*39a70*/  IADD3 R0, P3, PT, R5, R0, RZ ;  /* 0x0000000005007210 */ /* 0x010fca0007f7e0ff */
[----:B--2---:R-:W-:Y:S02]  /*39a80*/  IMAD.X R31, R6, 0x1, R31, P3 ;  /* 0x00000001061f7824 */ /* 0x004fe400018e061f */
[----:B0-----:R-:W-:Y:S02]  /*39a90*/  @!P1 IMAD.MOV.U32 R26, RZ, RZ, R0 ;  /* 0x000000ffff1a9224 */ /* 0x001fe400078e0000 */
[----:B-1----:R-:W-:Y:S01]  /*39aa0*/  @!P1 IMAD.MOV.U32 R27, RZ, RZ, R31 ;  /* 0x000000ffff1b9224 */ /* 0x002fe200078e001f */
[----:B------:R0:W-:Y:S01]  /*39ab0*/  STL [R1+0x8d8], R0 ;  /* 0x0008d80001007387 */ /* 0x0001e20000100800 */
[----:B------:R-:W-:-:S03]  /*39ac0*/  IADD3 R28, P3, PT, R5, R28, RZ ;  /* 0x0000001c051c7210 */ /* 0x000fc60007f7e0ff */
[----:B------:R-:W-:Y:S02]  /*39ad0*/  STL [R1+0x8d4], R31 ;  /* 0x0008d41f01007387 */ /* 0x000fe40000100800 */
[----:B------:R-:W-:Y:S02]  /*39ae0*/  IMAD.X R29, R6, 0x1, R29, P3 ;  /* 0x00000001061d7824 */ /* 0x000fe400018e061d */
[----:B------:R1:W2:Y:S04]  /*39af0*/  @!P1 LDG.E.U8 R25, desc[UR18][R26.64] ;  /* 0x000000121a199981 */ /* 0x0002a8000c1e1100 */
[----:B------:R-:W4:Y:S04]  /*39b00*/  LDL.LU R32, [R1+0x90c] ;  /* 0x00090c0001207983 */ /* 0x000f280000300800 */
[----:B0-----:R-:W2:Y:S01]  /*39b10*/  LDL.LU R0, [R1+0x910] ;  /* 0x0009100001007983 */ /* 0x001ea20000300800 */
[----:B-1----:R-:W-:-:S03]  /*39b20*/  PRMT R26, RZ, 0x7610, R26 ;  /* 0x00007610ff1a7816 */ /* 0x002fc6000000001a */
[----:B------:R-:W-:Y:S04]  /*39b30*/  STL [R1+0x8e0], R28 ;  /* 0x0008e01c01007387 */ /* 0x000fe80000100800 */
[----:B------:R0:W-:Y:S04]  /*39b40*/  STL [R1+0x8dc], R29 ;  /* 0x0008dc1d01007387 */ /* 0x0001e80000100800 */
[----:B------:R-:W4:Y:S04]  /*39b50*/  LDL.LU R34, [R1+0x914] ;  /* 0x0009140001227983 */ /* 0x000f280000300800 */
[----:B------:R0:W4:Y:S01]  /*39b60*/  @!P1 LDG.E.U8 R26, desc[UR18][R28.64] ;  /* 0x000000121c1a9981 */ /* 0x000122000c1e1100 */
[----:B------:R-:W-:-:S05]  /*39b70*/  IADD3 R3, P3, PT, R5, R3, RZ ;  /* 0x0000000305037210 */ /* 0x000fca0007f7e0ff */
[----:B------:R-:W-:Y:S01]  /*39b80*/  IMAD.X R4, R6, 0x1, R4, P3 ;  /* 0x0000000106047824 */ /* 0x000fe200018e0604 */
[----:B------:R-:W-:Y:S03]  /*39b90*/  STL [R1+0x8f8], R3 ;  /* 0x0008f80301007387 */ /* 0x000fe60000100800 */
[----:B0-----:R-:W-:Y:S01]  /*39ba0*/  @!P1 IMAD.MOV.U32 R29, RZ, RZ, R4 ;  /* 0x000000ffff1d9224 */ /* 0x001fe200078e0004 */
[----:B------:R0:W-:Y:S01]  /*39bb0*/  STL [R1+0x8f4], R4 ;  /* 0x0008f40401007387 */ /* 0x0001e20000100800 */
[----:B------:R-:W-:-:S03]  /*39bc0*/  @!P1 IMAD.MOV.U32 R28, RZ, RZ, R3 ;  /* 0x000000ffff1c9224 */ /* 0x000fc600078e0003 */
[----:B0-----:R-:W4:Y:S04]  /*39bd0*/  LDL.LU R4, [R1+0x918] ;  /* 0x0009180001047983 */ /* 0x001f280000300800 */
[----:B------:R-:W4:Y:S01]  /*39be0*/  LDL.LU R3, [R1+0x91c] ;  /* 0x00091c0001037983 */ /* 0x000f220000300800 */
[----:B------:R-:W-:-:S05]  /*39bf0*/  IADD3 R2, P3, PT, R5, R2, RZ ;  /* 0x0000000205027210 */ /* 0x000fca0007f7e0ff */
[----:B------:R-:W-:Y:S01]  /*39c00*/  IMAD.X R30, R6, 0x1, R30, P3 ;  /* 0x00000001061e7824 */ /* 0x000fe200018e061e */
[----:B------:R-:W-:Y:S03]  /*39c10*/  STL [R1+0x900], R2 ;  /* 0x0009000201007387 */ /* 0x000fe60000100800 */
[----:B------:R-:W-:Y:S01]  /*39c20*/  @!P1 IMAD.MOV.U32 R31, RZ, RZ, R30 ;  /* 0x000000ffff1f9224 */ /* 0x000fe200078e001e */
[----:B------:R0:W-:Y:S02]  /*39c30*/  STL [R1+0x8fc], R30 ;  /* 0x0008fc1e01007387 */ /* 0x0001e40000100800 */
[----:B0-----:R-:W-:Y:S02]  /*39c40*/  @!P1 IMAD.MOV.U32 R30, RZ, RZ, R2 ;  /* 0x000000ffff1e9224 */ /* 0x001fe400078e0002 */
[----:B------:R-:W4:Y:S01]  /*39c50*/  LDL.LU R2, [R1+0x920] ;  /* 0x0009200001027983 */ /* 0x000f220000300800 */
[----:B------:R-:W-:-:S06]  /*39c60*/  PRMT R27, RZ, 0x7610, R27 ;  /* 0x00007610ff1b7816 */ /* 0x000fcc000000001b */
[----:B------:R0:W4:Y:S01]  /*39c70*/  @!P1 LDG.E.U8 R27, desc[UR18][R28.64] ;  /* 0x000000121c1b9981 */ /* 0x000122000c1e1100 */
[----:B---3--:R-:W-:Y:S02]  /*39c80*/  IADD3 R33, P3, PT, R5, R33, RZ ;  /* 0x0000002105217210 */ /* 0x008fe40007f7e0ff */
[----:B0-----:R-:W-:-:S03]  /*39c90*/  PRMT R28, RZ, 0x7610, R28 ;  /* 0x00007610ff1c7816 */ /* 0x001fc6000000001c */
[----:B------:R-:W-:Y:S01]  /*39ca0*/  IMAD.X R35, R6, 0x1, R35, P3 ;  /* 0x0000000106237824 */ /* 0x000fe200018e0623 */
[----:B------:R0:W-:Y:S01]  /*39cb0*/  STL [R1+0x908], R33 ;  /* 0x0009082101007387 */ /* 0x0001e20000100800 */
[----:B------:R-:W-:-:S03]  /*39cc0*/  PRMT R29, RZ, 0x7610, R29 ;  /* 0x00007610ff1d7816 */ /* 0x000fc6000000001d */
[----:B------:R1:W3:Y:S04]  /*39cd0*/  @!P1 LDG.E.U8 R28, desc[UR18][R30.64] ;  /* 0x000000121e1c9981 */ /* 0x0002e8000c1e1100 */
[----:B------:R-:W-:Y:S04]  /*39ce0*/  STL [R1+0x904], R35 ;  /* 0x0009042301007387 */ /* 0x000fe80000100800 */
[----:B------:R-:W3:Y:S01]  /*39cf0*/  LDL.LU R39, [R1+0x934] ;  /* 0x0009340001277983 */ /* 0x000ee20000300800 */
[----:B-1----:R-:W-:Y:S02]  /*39d00*/  @!P1 IMAD.MOV.U32 R30, RZ, RZ, R33 ;  /* 0x000000ffff1e9224 */ /* 0x002fe400078e0021 */
[----:B------:R-:W-:Y:S01]  /*39d10*/  @!P1 IMAD.MOV.U32 R31, RZ, RZ, R35 ;  /* 0x000000ffff1f9224 */ /* 0x000fe200078e0023 */
[----:B------:R-:W3:Y:S04]  /*39d20*/  LDL.LU R37, [R1+0x938] ;  /* 0x0009380001257983 */ /* 0x000ee80000300800 */
[----:B------:R1:W3:Y:S02]  /*39d30*/  @!P1 LDG.E.U8 R29, desc[UR18][R30.64] ;  /* 0x000000121e1d9981 */ /* 0x0002e4000c1e1100 */
[----:B-1----:R-:W-:-:S02]  /*39d40*/  PRMT R30, RZ, 0x7610, R30 ;  /* 0x00007610ff1e7816 */ /* 0x002fc4000000001e */
[----:B--2---:R-:W-:-:S05]  /*39d50*/  IADD3 R0, P3, PT, R5, R0, RZ ;  /* 0x0000000005007210 */ /* 0x004fca0007f7e0ff */
[----:B----4-:R-:W-:Y:S01]  /*39d60*/  IMAD.X R32, R6, 0x1, R32, P3 ;  /* 0x0000000106207824 */ /* 0x010fe200018e0620 */
[----:B------:R-:W-:Y:S03]  /*39d70*/  STL [R1+0x910], R0 ;  /* 0x0009100001007387 */ /* 0x000fe60000100800 */
[----:B0-----:R-:W-:Y:S01]  /*39d80*/  @!P1 IMAD.MOV.U32 R33, RZ, RZ, R32 ;  /* 0x000000ffff219224 */ /* 0x001fe200078e0020 */
[----:B------:R0:W-:Y:S04]  /*39d90*/  STL [R1+0x90c], R32 ;  /* 0x00090c2001007387 */ /* 0x0001e80000100800 */
[----:B------:R-:W2:Y:S01]  /*39da0*/  LDL.LU R36, [R1+0x93c] ;  /* 0x00093c0001247983 */ /* 0x000ea20000300800 */
[----:B0-----:R-:W-:-:S03]  /*39db0*/  @!P1 IMAD.MOV.U32 R32, RZ, RZ, R0 ;  /* 0x000000ffff209224 */ /* 0x001fc600078e0000 */
[----:B------:R-:W4:Y:S04]  /*39dc0*/  LDL.LU R0, [R1+0x940] ;  /* 0x0009400001007983 */ /* 0x000f280000300800 */
[----:B------:R0:W2:Y:S01]  /*39dd0*/  @!P1 LDG.E.U8 R30, desc[UR18][R32.64] ;  /* 0x00000012201e9981 */ /* 0x0000a2000c1e1100 */
[----:B------:R-:W-:-:S05]  /*39de0*/  IADD3 R4, P3, PT, R5, R4, RZ ;  /* 0x0000000405047210 */ /* 0x000fca0007f7e0ff */
[----:B------:R-:W-:Y:S01]  /*39df0*/  IMAD.X R34, R6, 0x1, R34, P3 ;  /* 0x0000000106227824 */ /* 0x000fe200018e0622 */
[----:B------:R1:W-:Y:S01]  /*39e00*/  STL [R1+0x918], R4 ;  /* 0x0009180401007387 */ /* 0x0003e20000100800 */
[----:B0-----:R-:W-:-:S03]  /*39e10*/  @!P1 IMAD.MOV.U32 R32, RZ, RZ, R4 ;  /* 0x000000ffff209224 */ /* 0x001fc600078e0004 */
[----:B------:R0:W-:Y:S04]  /*39e20*/  STL [R1+0x914], R34 ;  /* 0x0009142201007387 */ /* 0x0001e80000100800 */
[----:B------:R-:W2:Y:S04]  /*39e30*/  LDL.LU R38, [R1+0x944] ;  /* 0x0009440001267983 */ /* 0x000ea80000300800 */
[----:B-1----:R-:W2:Y:S01]  /*39e40*/  LDL.LU R4, [R1+0x948] ;  /* 0x0009480001047983 */ /* 0x002ea20000300800 */
[----:B------:R-:W-:Y:S01]  /*39e50*/  @!P1 IMAD.MOV.U32 R33, RZ, RZ, R34 ;  /* 0x000000ffff219224 */ /* 0x000fe200078e0022 */
[----:B------:R-:W-:-:S05]  /*39e60*/  IADD3 R2, P3, PT, R5, R2, RZ ;  /* 0x0000000205027210 */ /* 0x000fca0007f7e0ff */
[----:B------:R-:W-:Y:S01]  /*39e70*/  IMAD.X R3, R6, 0x1, R3, P3 ;  /* 0x0000000106037824 */ /* 0x000fe200018e0603 */
[----:B------:R-:W-:Y:S01]  /*39e80*/  STL [R1+0x920], R2 ;  /* 0x0009200201007387 */ /* 0x000fe20000100800 */
[----:B0-----:R-:W-:Y:S02]  /*39e90*/  @!P1 IMAD.MOV.U32 R34, RZ, RZ, R2 ;  /* 0x000000ffff229224 */ /* 0x001fe400078e0002 */
[----:B------:R-:W-:Y:S01]  /*39ea0*/  @!P1 IMAD.MOV.U32 R35, RZ, RZ, R3 ;  /* 0x000000ffff239224 */ /* 0x000fe200078e0003 */
[----:B------:R0:W-:Y:S04]  /*39eb0*/  STL [R1+0x91c], R3 ;  /* 0x00091c0301007387 */ /* 0x0001e80000100800 */
[----:B0-----:R-:W2:Y:S04]  /*39ec0*/  LDL.LU R3, [R1+0x94c] ;  /* 0x00094c0001037983 */ /* 0x001ea80000300800 */
[----:B------:R-:W2:Y:S01]  /*39ed0*/  LDL.LU R2, [R1+0x950] ;  /* 0x0009500001027983 */ /* 0x000ea20000300800 */
[----:B------:R-:W-:-:S06]  /*39ee0*/  PRMT R31, RZ, 0x7610, R31 ;  /* 0x00007610ff1f7816 */ /* 0x000fcc000000001f */
[----:B------:R0:W2:Y:S01]  /*39ef0*/  @!P1 LDG.E.U8 R31, desc[UR18][R32.64] ;  /* 0x00000012201f9981 */ /* 0x0000a2000c1e1100 */
[----:B---3--:R-:W-:Y:S02]  /*39f00*/  IADD3 R37, P3, PT, R5, R37, RZ ;  /* 0x0000002505257210 */ /* 0x008fe40007f7e0ff */
[----:B0-----:R-:W-:-:S03]  /*39f10*/  PRMT R32, RZ, 0x7610, R32 ;  /* 0x00007610ff207816 */ /* 0x001fc60000000020 */
[----:B------:R-:W-:Y:S01]  /*39f20*/  IMAD.X R39, R6, 0x1, R39, P3 ;  /* 0x0000000106277824 */ /* 0x000fe200018e0627 */
[----:B------:R-:W-:Y:S02]  /*39f30*/  PRMT R33, RZ, 0x7610, R33 ;  /* 0x00007610ff217816 */ /* 0x000fe40000000021 */
[----:B------:R0:W3:Y:S04]  /*39f40*/  @!P1 LDG.E.U8 R32, desc[UR18][R34.64] ;  /* 0x0000001222209981 */ /* 0x0000e8000c1e1100 */
[----:B------:R1:W-:Y:S01]  /*39f50*/  STL [R1+0x938], R37 ;  /* 0x0009382501007387 */ /* 0x0003e20000100800 */
[----:B0-----:R-:W-:Y:S02]  /*39f60*/  @!P1 IMAD.MOV.U32 R34, RZ, RZ, R37 ;  /* 0x000000ffff229224 */ /* 0x001fe400078e0025 */
[----:B------:R-:W-:Y:S01]  /*39f70*/  @!P1 IMAD.MOV.U32 R35, RZ, RZ, R39 ;  /* 0x000000ffff239224 */ /* 0x000fe200078e0027 */
[----:B------:R-:W-:Y:S04]  /*39f80*/  STL [R1+0x934], R39 ;  /* 0x0009342701007387 */ /* 0x000fe80000100800 */
[----:B------:R-:W3:Y:S04]  /*39f90*/  LDL.LU R41, [R1+0x954] ;  /* 0x0009540001297983 */ /* 0x000ee80000300800 */
[----:B------:R0:W3:Y:S02]  /*39fa0*/  @!P1 LDG.E.U8 R33, desc[UR18][R34.64] ;  /* 0x0000001222219981 */ /* 0x0000e4000c1e1100 */
[----:B0-----:R-:W-:-:S02]  /*39fb0*/  PRMT R34, RZ, 0x7610, R34 ;  /* 0x00007610ff227816 */ /* 0x001fc40000000022 */
[----:B----4-:R-:W-:-:S05]  /*39fc0*/  IADD3 R0, P3, PT, R5, R0, RZ ;  /* 0x0000000005007210 */ /* 0x010fca0007f7e0ff */
[----:B--2---:R-:W-:Y:S01]  /*39fd0*/  IMAD.X R36, R6, 0x1, R36, P3 ;  /* 0x0000000106247824 */ /* 0x004fe200018e0624 */
[----:B------:R-:W-:Y:S03]  /*39fe0*/  STL [R1+0x940], R0 ;  /* 0x0009400001007387 */ /* 0x000fe60000100800 */
[----:B-1----:R-:W-:Y:S01]  /*39ff0*/  @!P1 IMAD.MOV.U32 R37, RZ, RZ, R36 ;  /* 0x000000ffff259224 */ /* 0x002fe200078e0024 */
[----:B------:R0:W-:Y:S02]  /*3a000*/  STL [R1+0x93c], R36 ;  /* 0x00093c2401007387 */ /* 0x0001e40000100800 */
[----:B0-----:R-:W-:Y:S02]  /*3a010*/  @!P1 IMAD.MOV.U32 R36, RZ, RZ, R0 ;  /* 0x000000ffff249224 */ /* 0x001fe400078e0000 */
[----:B------:R-:W2:Y:S04]  /*3a020*/  LDL.LU R0, [R1+0x958] ;  /* 0x0009580001007983 */ /* 0x000ea80000300800 */
[----:B------:R-:W4:Y:S04]  /*3a030*/  LDL.LU R40, [R1+0x95c] ;  /* 0x00095c0001287983 */ /* 0x000f280000300800 */
[----:B------:R0:W4:Y:S01]  /*3a040*/  @!P1 LDG.E.U8 R34, desc[UR18][R36.64] ;  /* 0x0000001224229981 */ /* 0x000122000c1e1100 */
[----:B------:R-:W-:-:S05]  /*3a050*/  IADD3 R4, P3, PT, R5, R4, RZ ;  /* 0x0000000405047210 */ /* 0x000fca0007f7e0ff */
[----:B------:R-:W-:Y:S01]  /*3a060*/  IMAD.X R38, R6, 0x1, R38, P3 ;  /* 0x0000000106267824 */ /* 0x000fe200018e0626 */
[----:B------:R1:W-:Y:S01]  /*3a070*/  STL [R1+0x948], R4 ;  /* 0x0009480401007387 */ /* 0x0003e20000100800 */
[----:B0-----:R-:W-:-:S03]  /*3a080*/  @!P1 IMAD.MOV.U32 R36, RZ, RZ, R4 ;  /* 0x000000ffff249224 */ /* 0x001fc600078e0004 */
[----:B------:R0:W-:Y:S04]  /*3a090*/  STL [R1+0x944], R38 ;  /* 0x0009442601007387 */ /* 0x0001e80000100800 */
[----:B-1----:R-:W4:Y:S01]  /*3a0a0*/  LDL.LU R4, [R1+0x960] ;  /* 0x0009600001047983 */ /* 0x002f220000300800 */
[----:B------:R-:W-:Y:S01]  /*3a0b0*/  @!P1 IMAD.MOV.U32 R37, RZ, RZ, R38 ;  /* 0x000000ffff259224 */ /* 0x000fe200078e0026 */
[----:B------:R-:W-:-:S05]  /*3a0c0*/  IADD3 R2, P3, PT, R5, R2, RZ ;  /* 0x0000000205027210 */ /* 0x000fca0007f7e0ff */
[----:B------:R-:W-:Y:S01]  /*3a0d0*/  IMAD.X R3, R6, 0x1, R3, P3 ;  /* 0x0000000106037824 */ /* 0x000fe200018e0603 */
[----:B------:R-:W-:Y:S01]  /*3a0e0*/  STL [R1+0x950], R2 ;  /* 0x0009500201007387 */ /* 0x000fe20000100800 */
[----:B0-----:R-:W-:Y:S02]  /*3a0f0*/  @!P1 IMAD.MOV.U32 R38, RZ, RZ, R2 ;  /* 0x000000ffff269224 */ /* 0x001fe400078e0002 */
[----:B------:R-:W-:Y:S01]  /*3a100*/  @!P1 IMAD.MOV.U32 R39, RZ, RZ, R3 ;  /* 0x000000ffff279224 */ /* 0x000fe200078e0003 */
[----:B------:R0:W-:Y:S04]  /*3a110*/  STL [R1+0x94c], R3 ;  /* 0x00094c0301007387 */ /* 0x0001e80000100800 */
[----:B0-----:R-:W4:Y:S04]  /*3a120*/  LDL.LU R3, [R1+0x974] ;  /* 0x0009740001037983 */ /* 0x001f280000300800 */
[----:B------:R-:W4:Y:S01]  /*3a130*/  LDL.LU R2, [R1+0x978] ;  /* 0x0009780001027983 */ /* 0x000f220000300800 */
[----:B------:R-:W-:-:S06]  /*3a140*/  PRMT R35, RZ, 0x7610, R35 ;  /* 0x00007610ff237816 */ /* 0x000fcc0000000023 */
[----:B------:R0:W4:Y:S02]  /*3a150*/  @!P1 LDG.E.U8 R35, desc[UR18][R36.64] ;  /* 0x0000001224239981 */ /* 0x000124000c1e1100 */
[----:B0-----:R-:W-:Y:S02]  /*3a160*/  PRMT R36, RZ, 0x7610, R36 ;  /* 0x00007610ff247816 */ /* 0x001fe40000000024 */
[----:B------:R-:W-:-:S04]  /*3a170*/  PRMT R37, RZ, 0x7610, R37 ;  /* 0x00007610ff257816 */ /* 0x000fc80000000025 */
[----:B------:R0:W4:Y:S01]  /*3a180*/  @!P1 LDG.E.U8 R36, desc[UR18][R38.64] ;  /* 0x0000001226249981 */ /* 0x000122000c1e1100 */
[----:B--2---:R-:W-:-:S05]  /*3a190*/  IADD3 R0, P3, PT, R5, R0, RZ ;  /* 0x0000000005007210 */ /* 0x004fca0007f7e0ff */
[----:B---3--:R-:W-:Y:S01]  /*3a1a0*/  IMAD.X R41, R6, 0x1, R41, P3 ;  /* 0x0000000106297824 */ /* 0x008fe200018e0629 */
[----:B------:R1:W-:Y:S01]  /*3a1b0*/  STL [R1+0x958], R0 ;  /* 0x0009580001007387 */ /* 0x0003e20000100800 */
[----:B0-----:R-:W-:-:S03]  /*3a1c0*/  @!P1 IMAD.MOV.U32 R38, RZ, RZ, R0 ;  /* 0x000000ffff269224 */ /* 0x001fc600078e0000 */
[----:B------:R0:W-:Y:S04]  /*3a1d0*/  STL [R1+0x954], R41 ;  /* 0x0009542901007387 */ /* 0x0001e80000100800 */
[----:B------:R-:W2:Y:S01]  /*3a1e0*/  LDL.LU R42, [R1+0x97c] ;  /* 0x00097c00012a7983 */ /* 0x000ea20000300800 */
[----:B------:R-:W-:-:S03]  /*3a1f0*/  @!P1 IMAD.MOV.U32 R39, RZ, RZ, R41 ;  /* 0x000000ffff279224 */ /* 0x000fc600078e0029 */
[----:B-1----:R-:W3:Y:S04]  /*3a200*/  LDL.LU R0, [R1+0x980] ;  /* 0x0009800001007983 */ /* 0x002ee80000300800 */
[----:B------:R1:W2:Y:S01]  /*3a210*/  @!P1 LDG.E.U8 R37, desc[UR18][R38.64] ;  /* 0x0000001226259981 */ /* 0x0002a2000c1e1100 */
[----:B----4-:R-:W-:-:S05]  /*3a220*/  IADD3 R4, P3, PT, R5, R4, RZ ;  /* 0x0000000405047210 */ /* 0x010fca0007f7e0ff */
[----:B------:R-:W-:Y:S01]  /*3a230*/  IMAD.X R40, R6, 0x1, R40, P3 ;  /* 0x0000000106287824 */ /* 0x000fe200018e0628 */
[----:B------:R-:W-:Y:S03]  /*3a240*/  STL [R1+0x960], R4 ;  /* 0x0009600401007387 */ /* 0x000fe60000100800 */
[----:B0-----:R-:W-:Y:S01]  /*3a250*/  @!P1 IMAD.MOV.U32 R41, RZ, RZ, R40 ;  /* 0x000000ffff299224 */ /* 0x001fe200078e0028 */
[----:B------:R0:W-:Y:S04]  /*3a260*/  STL [R1+0x95c], R40 ;  /* 0x00095c2801007387 */ /* 0x0001e80000100800 */
[----:B------:R-:W4:Y:S01]  /*3a270*/  LDL.LU R44, [R1+0x984] ;  /* 0x00098400012c7983 */ /* 0x000f220000300800 */
[----:B-1----:R-:W-:Y:S01]  /*3a280*/  PRMT R38, RZ, 0x7610, R38 ;  /* 0x00007610ff267816 */ /* 0x002fe20000000026 */
[----:B0-----:R-:W-:-:S02]  /*3a290*/  @!P1 IMAD.MOV.U32 R40, RZ, RZ, R4 ;  /* 0x000000ffff289224 */ /* 0x001fc400078e0004 */
[----:B------:R-:W4:Y:S04]  /*3a2a0*/  LDL.LU R4, [R1+0x988] ;  /* 0x0009880001047983 */ /* 0x000f280000300800 */
[----:B------:R0:W4:Y:S01]  /*3a2b0*/  @!P1 LDG.E.U8 R38, desc[UR18][R40.64] ;  /* 0x0000001228269981 */ /* 0x000122000c1e1100 */
        /* <DEDUP_REMOVED lines=11> */
[----:B---3--:R-:W-:-:S05]  /*3a370*/  IADD3 R0, P3, PT, R5, R0, RZ ;  /* 0x0000000005007210 */ /* 0x008fca0007f7e0ff */
[----:B--2---:R-:W-:Y:S01]  /*3a380*/  IMAD.X R42, R6, 0x1, R42, P3 ;  /* 0x00000001062a7824 */ /* 0x004fe200018e062a */
[----:B------:R-:W-:Y:S03]  /*3a390*/  STL [R1+0x980], R0 ;  /* 0x0009800001007387 */ /* 0x000fe60000100800 */
[----:B------:R-:W-:Y:S01]  /*3a3a0*/  @!P1 IMAD.MOV.U32 R43, RZ, RZ, R42 ;  /* 0x000000ffff2b9224 */ /* 0x000fe200078e002a */
[----:B------:R0:W-:Y:S04]  /*3a3b0*/  STL [R1+0x97c], R42 ;  /* 0x00097c2a01007387 */ /* 0x0001e80000100800 */
[----:B------:R-:W2:Y:S04]  /*3a3c0*/  LDL.LU R80, [R1+0x994] ;  /* 0x0009940001507983 */ /* 0x000ea80000300800 */
[----:B------:R-:W3:Y:S01]  /*3a3d0*/  LDL.LU R47, [R1+0x998] ;  /* 0x00099800012f7983 */ /* 0x000ee20000300800 */
[----:B0-----:R-:W-:-:S05]  /*3a3e0*/  @!P1 IMAD.MOV.U32 R42, RZ, RZ, R0 ;  /* 0x000000ffff2a9224 */ /* 0x001fca00078e0000 */
[----:B------:R0:W2:Y:S01]  /*3a3f0*/  @!P1 LDG.E.U8 R40, desc[UR18][R42.64] ;  /* 0x000000122a289981 */ /* 0x0000a2000c1e1100 */
[----:B----4-:R-:W-:-:S05]  /*3a400*/  IADD3 R4, P3, PT, R5, R4, RZ ;  /* 0x0000000405047210 */ /* 0x010fca0007f7e0ff */
[----:B------:R-:W-:Y:S01]  /*3a410*/  IMAD.X R44, R6, 0x1, R44, P3 ;  /* 0x00000001062c7824 */ /* 0x000fe200018e062c */
[----:B------:R1:W-:Y:S01]  /*3a420*/  STL [R1+0x988], R4 ;  /* 0x0009880401007387 */ /* 0x0003e20000100800 */
[----:B0-----:R-:W-:-:S03]  /*3a430*/  @!P1 IMAD.MOV.U32 R42, RZ, RZ, R4 ;  /* 0x000000ffff2a9224 */ /* 0x001fc600078e0004 */
[----:B------:R0:W-:Y:S04]  /*3a440*/  STL [R1+0x984], R44 ;  /* 0x0009842c01007387 */ /* 0x0001e80000100800 */
[----:B------:R-:W4:Y:S04]  /*3a450*/  LDL.LU R46, [R1+0x99c] ;  /* 0x00099c00012e7983 */ /* 0x000f280000300800 */
[----:B-1----:R-:W4:Y:S01]  /*3a460*/  LDL.LU R4, [R1+0x9a0] ;  /* 0x0009a00001047983 */ /* 0x002f220000300800 */
[----:B------:R-:W-:Y:S02]  /*3a470*/  IMAD.MOV.U32 R0, RZ, RZ, R45 ;  /* 0x000000ffff007224 */ /* 0x000fe400078e002d */
        /* <DEDUP_REMOVED lines=14> */
[----:B---3--:R-:W-:-:S05]  /*3a560*/  IADD3 R47, P3, PT, R5, R47, RZ ;  /* 0x0000002f052f7210 */ /* 0x008fca0007f7e0ff */
[----:B--2---:R-:W-:Y:S01]  /*3a570*/  IMAD.X R80, R6, 0x1, R80, P3 ;  /* 0x0000000106507824 */ /* 0x004fe200018e0650 */
[----:B------:R1:W-:Y:S04]  /*3a580*/  STL [R1+0x998], R47 ;  /* 0x0009982f01007387 */ /* 0x0003e80000100800 */
[----:B------:R2:W-:Y:S04]  /*3a590*/  STL [R1+0x994], R80 ;  /* 0x0009945001007387 */ /* 0x0005e80000100800 */
[----:B------:R-:W3:Y:S01]  /*3a5a0*/  LDL.LU R84, [R1+0x9bc] ;  /* 0x0009bc0001547983 */ /* 0x000ee20000300800 */
[----:B0-----:R-:W-:-:S03]  /*3a5b0*/  @!P1 IMAD.MOV.U32 R44, RZ, RZ, R47 ;  /* 0x000000ffff2c9224 */ /* 0x001fc600078e002f */
[----:B------:R-:W3:Y:S01]  /*3a5c0*/  LDL.LU R82, [R1+0x9c0] ;  /* 0x0009c00001527983 */ /* 0x000ee20000300800 */
[----:B------:R-:W-:-:S05]  /*3a5d0*/  @!P1 IMAD.MOV.U32 R45, RZ, RZ, R80 ;  /* 0x000000ffff2d9224 */ /* 0x000fca00078e0050 */
[----:B------:R0:W3:Y:S01]  /*3a5e0*/  @!P1 LDG.E.U8 R43, desc[UR18][R44.64] ;  /* 0x000000122c2b9981 */ /* 0x0000e2000c1e1100 */
[----:B----4-:R-:W-:-:S05]  /*3a5f0*/  IADD3 R4, P3, PT, R5, R4, RZ ;  /* 0x0000000405047210 */ /* 0x010fca0007f7e0ff */
[----:B------:R-:W-:Y:S01]  /*3a600*/  IMAD.X R46, R6, 0x1, R46, P3 ;  /* 0x00000001062e7824 */ /* 0x000fe200018e062e */
[----:B------:R-:W-:Y:S03]  /*3a610*/  STL [R1+0x9a0], R4 ;  /* 0x0009a00401007387 */ /* 0x000fe60000100800 */
[----:B-1----:R-:W-:Y:S01]  /*3a620*/  @!P1 IMAD.MOV.U32 R47, RZ, RZ, R46 ;  /* 0x000000ffff2f9224 */ /* 0x002fe200078e002e */
[----:B------:R1:W-:Y:S04]  /*3a630*/  STL [R1+0x99c], R46 ;  /* 0x00099c2e01007387 */ /* 0x0003e80000100800 */
[----:B--2---:R-:W2:Y:S01]  /*3a640*/  LDL.LU R80, [R1+0x9c4] ;  /* 0x0009c40001507983 */ /* 0x004ea20000300800 */
[----:B0-----:R-:W-:Y:S01]  /*3a650*/  PRMT R44, RZ, 0x7610, R44 ;  /* 0x00007610ff2c7816 */ /* 0x001fe2000000002c */
[----:B-1----:R-:W-:-:S02]  /*3a660*/  @!P1 IMAD.MOV.U32 R46, RZ, RZ, R4 ;  /* 0x000000ffff2e9224 */ /* 0x002fc400078e0004 */
[----:B------:R-:W4:Y:S04]  /*3a670*/  LDL.LU R4, [R1+0x9c8] ;  /* 0x0009c80001047983 */ /* 0x000f280000300800 */
[----:B------:R0:W2:Y:S01]  /*3a680*/  @!P1 LDG.E.U8 R44, desc[UR18][R46.64] ;  /* 0x000000122e2c9981 */ /* 0x0000a2000c1e1100 */
        /* <DEDUP_REMOVED lines=8> */
[----:B------:R-:W-:-:S02]  /*3a710*/  PRMT R45, RZ, 0x7610, R45 ;  /* 0x00007610ff2d7816 */ /* 0x000fc4000000002d */
[----:B------:R-:W-:-:S04]  /*3a720*/  PRMT R49, RZ, 0x7610, R49 ;  /* 0x00007610ff317816 */ /* 0x000fc80000000031 */
[----:B------:R0:W2:Y:S01]  /*3a730*/  @!P1 LDG.E.U8 R45, desc[UR18][R46.64] ;  /* 0x000000122e2d9981 */ /* 0x0000a2000c1e1100 */
[----:B------:R-:W-:Y:S02]  /*3a740*/  PRMT R51, RZ, 0x7610, R51 ;  /* 0x00007610ff337816 */ /* 0x000fe40000000033 */
[----:B---3--:R-:W-:-:S05]  /*3a750*/  IADD3 R82, P3, PT, R5, R82, RZ ;  /* 0x0000005205527210 */ /* 0x008fca0007f7e0ff */
[----:B------:R-:W-:Y:S01]  /*3a760*/  IMAD.X R84, R6, 0x1, R84, P3 ;  /* 0x0000000106547824 */ /* 0x000fe200018e0654 */
[----:B------:R-:W-:Y:S01]  /*3a770*/  STL [R1+0x9c0], R82 ;  /* 0x0009c05201007387 */ /* 0x000fe20000100800 */
[----:B0-----:R-:W-:Y:S02]  /*3a780*/  @!P1 IMAD.MOV.U32 R46, RZ, RZ, R82 ;  /* 0x000000ffff2e9224 */ /* 0x001fe400078e0052 */
[----:B------:R-:W-:Y:S01]  /*3a790*/  @!P1 IMAD.MOV.U32 R47, RZ, RZ, R84 ;  /* 0x000000ffff2f9224 */ /* 0x000fe200078e0054 */
[----:B------:R0:W-:Y:S04]  /*3a7a0*/  STL [R1+0x9bc], R84 ;  /* 0x0009bc5401007387 */ /* 0x0001e80000100800 */
[----:B------:R1:W3:Y:S04]  /*3a7b0*/  @!P1 LDG.E.U8 R49, desc[UR18][R46.64] ;  /* 0x000000122e319981 */ /* 0x0002e8000c1e1100 */
[----:B0-----:R-:W3:Y:S04]  /*3a7c0*/  LDL.LU R84, [R1+0x9d4] ;  /* 0x0009d40001547983 */ /* 0x001ee80000300800 */
[----:B------:R-:W3:Y:S01]  /*3a7d0*/  LDL.LU R82, [R1+0x9d8] ;  /* 0x0009d80001527983 */ /* 0x000ee20000300800 */
[----:B----4-:R-:W-:-:S05]  /*3a7e0*/  IADD3 R4, P3, PT, R5, R4, RZ ;  /* 0x0000000405047210 */ /* 0x010fca0007f7e0ff */
[----:B--2---:R-:W-:Y:S01]  /*3a7f0*/  IMAD.X R80, R6, 0x1, R80, P3 ;  /* 0x0000000106507824 */ /* 0x004fe200018e0650 */
[----:B------:R-:W-:Y:S01]  /*3a800*/  STL [R1+0x9c8], R4 ;  /* 0x0009c80401007387 */ /* 0x000fe20000100800 */
[----:B-1----:R-:W-:Y:S02]  /*3a810*/  @!P1 IMAD.MOV.U32 R46, RZ, RZ, R4 ;  /* 0x000000ffff2e9224 */ /* 0x002fe400078e0004 */
[----:B------:R-:W-:Y:S01]  /*3a820*/  @!P1 IMAD.MOV.U32 R47, RZ, RZ, R80 ;  /* 0x000000ffff2f9224 */ /* 0x000fe200078e0050 */
[----:B------:R0:W-:Y:S04]  /*3a830*/  STL [R1+0x9c4], R80 ;  /* 0x0009c45001007387 */ /* 0x0001e80000100800 */
[----:B------:R1:W2:Y:S04]  /*3a840*/  @!P1 LDG.E.U8 R51, desc[UR18][R46.64] ;  /* 0x000000122e339981 */ /* 0x0002a8000c1e1100 */
[----:B0-----:R-:W4:Y:S04]  /*3a850*/  LDL.LU R80, [R1+0x9dc] ;  /* 0x0009dc0001507983 */ /* 0x001f280000300800 */
[----:B------:R-:W2:Y:S01]  /*3a860*/  LDL.LU R4, [R1+0x9e0] ;  /* 0x0009e00001047983 */ /* 0x000ea20000300800 */
        /* <DEDUP_REMOVED lines=8> */
[----:B------:R-:W-:-:S02]  /*3a8f0*/  PRMT R53, RZ, 0x7610, R53 ;  /* 0x00007610ff357816 */ /* 0x000fc40000000035 */
[----:B------:R-:W-:-:S04]  /*3a900*/  PRMT R55, RZ, 0x7610, R55 ;  /* 0x00007610ff377816 */ /* 0x000fc80000000037 */
[----:B------:R0:W4:Y:S01]  /*3a910*/  @!P1 LDG.E.U8 R53, desc[UR18][R46.64] ;  /* 0x000000122e359981 */ /* 0x000122000c1e1100 */
        /* <DEDUP_REMOVED lines=10> */
[----:B--2---:R-:W-:-:S05]  /*3a9c0*/  IADD3 R4, P3, PT, R5, R4, RZ ;  /* 0x0000000405047210 */ /* 0x004fca0007f7e0ff */
[----:B----4-:R-:W-:Y:S01]  /*3a9d0*/  IMAD.X R80, R6, 0x1, R80, P3 ;  /* 0x0000000106507824 */ /* 0x010fe200018e0650 */
        /* <DEDUP_REMOVED lines=81> */
[----:B------:R-:W-:Y:S04]  /*3aef0*/  STL [R1+0xa40], R82 ;  /* 0x000a405201007387 */ /* 0x000fe80000100800 */
[----:B------:R1:W-:Y:S04]  /*3af00*/  STL [R1+0xa3c], R84 ;  /* 0x000a3c5401007387 */ /* 0x0003e80000100800 */
[----:B------:R-:W3:Y:S04]  /*3af10*/  LDL.LU R88, [R1+0xa44] ;  /* 0x000a440001587983 */ /* 0x000ee80000300800 */
[----:B------:R-:W3:Y:S01]  /*3af20*/  LDL.LU R86, [R1+0xa48] ;  /* 0x000a480001567983 */ /* 0x000ee20000300800 */
[----:B0-----:R-:W-:-:S02]  /*3af30*/  @!P1 IMAD.MOV.U32 R46, RZ, RZ, R82 ;  /* 0x000000ffff2e9224 */ /* 0x001fc400078e0052 */
[----:B------:R-:W-:-:S05]  /*3af40*/  @!P1 IMAD.MOV.U32 R47, RZ, RZ, R84 ;  /* 0x000000ffff2f9224 */ /* 0x000fca00078e0054 */
[----:B------:R0:W3:Y:S01]  /*3af50*/  @!P1 LDG.E.U8 R73, desc[UR18][R46.64] ;  /* 0x000000122e499981 */ /* 0x0000e2000c1e1100 */
[----:B--2---:R-:W-:-:S05]  /*3af60*/  IADD3 R4, P3, PT, R5, R4, RZ ;  /* 0x0000000405047210 */ /* 0x004fca0007f7e0ff */
[----:B----4-:R-:W-:Y:S01]  /*3af70*/  IMAD.X R80, R6, 0x1, R80, P3 ;  /* 0x0000000106507824 */ /* 0x010fe200018e0650 */
[----:B------:R-:W-:Y:S04]  /*3af80*/  STL [R1+0xa78], R4 ;  /* 0x000a780401007387 */ /* 0x000fe80000100800 */
[----:B------:R2:W-:Y:S04]  /*3af90*/  STL [R1+0xa74], R80 ;  /* 0x000a745001007387 */ /* 0x0005e80000100800 */
[----:B-1----:R-:W4:Y:S04]  /*3afa0*/  LDL.LU R84, [R1+0xa7c] ;  /* 0x000a7c0001547983 */ /* 0x002f280000300800 */
[----:B------:R-:W4:Y:S01]  /*3afb0*/  LDL.LU R82, [R1+0xa80] ;  /* 0x000a800001527983 */ /* 0x000f220000300800 */
[----:B0-----:R-:W-:-:S02]  /*3afc0*/  @!P1 IMAD.MOV.U32 R46, RZ, RZ, R4 ;  /* 0x000000ffff2e9224 */ /* 0x001fc400078e0004 */
[----:B------:R-:W-:Y:S02]  /*3afd0*/  @!P1 IMAD.MOV.U32 R47, RZ, RZ, R80 ;  /* 0x000000ffff2f9224 */ /* 0x000fe400078e0050 */
[----:B--2---:R-:W2:Y:S04]  /*3afe0*/  LDL.LU R80, [R1+0xa14] ;  /* 0x000a140001507983 */ /* 0x004ea80000300800 */
[----:B------:R-:W2:Y:S04]  /*3aff0*/  LDL.LU R4, [R1+0xa18] ;  /* 0x000a180001047983 */ /* 0x000ea80000300800 */
        /* <DEDUP_REMOVED lines=13> */
[----:B------:R-:W-:Y:S02]  /*3b0d0*/  PRMT R83, RZ, 0x7610, R83 ;  /* 0x00007610ff537816 */ /* 0x000fe40000000053 */
[----:B------:R-:W-:Y:S02]  /*3b0e0*/  PRMT R85, RZ, 0x7610, R85 ;  /* 0x00007610ff557816 */ /* 0x000fe40000000055 */
[----:B---3--:R-:W-:-:S05]  /*3b0f0*/  IADD3 R86, P3, PT, R5, R86, RZ ;  /* 0x0000005605567210 */ /* 0x008fca0007f7e0ff */
[----:B------:R-:W-:Y:S02]  /*3b100*/  IMAD.X R88, R6, 0x1, R88, P3 ;  /* 0x0000000106587824 */ /* 0x000fe400018e0658 */
[----:B0-----:R-:W-:Y:S02]  /*3b110*/  @!P1 IMAD.MOV.U32 R46, RZ, RZ, R86 ;  /* 0x000000ffff2e9224 */ /* 0x001fe400078e0056 */
[----:B------:R-:W-:-:S05]  /*3b120*/  @!P1 IMAD.MOV.U32 R47, RZ, RZ, R88 ;  /* 0x000000ffff2f9224 */ /* 0x000fca00078e0058 */
[----:B------:R0:W3:Y:S04]  /*3b130*/  @!P1 LDG.E.U8 R79, desc[UR18][R46.64] ;  /* 0x000000122e4f9981 */ /* 0x0000e8000c1e1100 */
[----:B------:R-:W-:Y:S04]  /*3b140*/  STL [R1+0xa48], R86 ;  /* 0x000a485601007387 */ /* 0x000fe80000100800 */
[----:B------:R-:W-:Y:S01]  /*3b150*/  STL [R1+0xa44], R88 ;  /* 0x000a445801007387 */ /* 0x000fe20000100800 */
[----:B----4-:R-:W-:-:S05]  /*3b160*/  IADD3 R82, P3, PT, R5, R82, RZ ;  /* 0x0000005205527210 */ /* 0x010fca0007f7e0ff */
[C---:B------:R-:W-:Y:S01]  /*3b170*/  IMAD.X R84, R6.reuse, 0x1, R84, P3 ;  /* 0x0000000106547824 */ /* 0x040fe200018e0654 */
[----:B--2---:R-:W-:Y:S01]  /*3b180*/  IADD3 R4, P3, PT, R5, R4, RZ ;  /* 0x0000000405047210 */ /* 0x004fe20007f7e0ff */
[----:B0-----:R-:W-:Y:S02]  /*3b190*/  @!P1 IMAD.MOV.U32 R46, RZ, RZ, R82 ;  /* 0x000000ffff2e9224 */ /* 0x001fe400078e0052 */
[----:B------:R-:W-:Y:S02]  /*3b1a0*/  @!P1 IMAD.MOV.U32 R47, RZ, RZ, R84 ;  /* 0x000000ffff2f9224 */ /* 0x000fe400078e0054 */
[----:B------:R-:W-:Y:S01]  /*3b1b0*/  IMAD.X R80, R6, 0x1, R80, P3 ;  /* 0x0000000106507824 */ /* 0x000fe200018e0650 */
[----:B------:R-:W-:Y:S04]  /*3b1c0*/  STL [R1+0xa80], R82 ;  /* 0x000a805201007387 */ /* 0x000fe80000100800 */
[----:B------:R0:W2:Y:S04]  /*3b1d0*/  @!P1 LDG.E.U8 R81, desc[UR18][R46.64] ;  /* 0x000000122e519981 */ /* 0x0000a8000c1e1100 */
[----:B------:R-:W-:Y:S01]  /*3b1e0*/  STL [R1+0xa7c], R84 ;  /* 0x000a7c5401007387 */ /* 0x000fe20000100800 */
[----:B0-----:R-:W-:-:S02]  /*3b1f0*/  @!P1 IMAD.MOV.U32 R46, RZ, RZ, R4 ;  /* 0x000000ffff2e9224 */ /* 0x001fc400078e0004 */
[----:B------:R-:W-:Y:S01]  /*3b200*/  @!P1 IMAD.MOV.U32 R47, RZ, RZ, R80 ;  /* 0x000000ffff2f9224 */ /* 0x000fe200078e0050 */
[----:B------:R-:W-:Y:S04]  /*3b210*/  STL [R1+0xa18], R4 ;  /* 0x000a180401007387 */ /* 0x000fe80000100800 */
[----:B------:R0:W-:Y:S04]  /*3b220*/  STL [R1+0xa14], R80 ;  /* 0x000a145001007387 */ /* 0x0001e80000100800 */
[----:B------:R1:W4:Y:S01]  /*3b230*/  @!P1 LDG.E.U8 R83, desc[UR18][R46.64] ;  /* 0x000000122e539981 */ /* 0x000322000c1e1100 */
[----:B0-----:R-:W-:Y:S01]  /*3b240*/  IMAD.MOV.U32 R80, RZ, RZ, R0 ;  /* 0x000000ffff507224 */ /* 0x001fe200078e0000 */
[----:B------:R-:W-:-:S05]  /*3b250*/  IADD3 R2, P3, PT, R5, R2, RZ ;  /* 0x0000000205027210 */ /* 0x000fca0007f7e0ff */
[----:B------:R-:W-:Y:S01]  /*3b260*/  IMAD.X R3, R6, 0x1, R3, P3 ;  /* 0x0000000106037824 */ /* 0x000fe200018e0603 */
[----:B------:R0:W-:Y:S01]  /*3b270*/  STL [R1+0xa50], R2 ;  /* 0x000a500201007387 */ /* 0x0001e20000100800 */
[----:B-1----:R-:W-:-:S03]  /*3b280*/  @!P1 IMAD.MOV.U32 R46, RZ, RZ, R2 ;  /* 0x000000ffff2e9224 */ /* 0x002fc600078e0002 */
[----:B------:R1:W-:Y:S01]  /*3b290*/  STL [R1+0xa4c], R3 ;  /* 0x000a4c0301007387 */ /* 0x0003e20000100800 */
[----:B------:R-:W-:-:S03]  /*3b2a0*/  @!P1 IMAD.MOV.U32 R47, RZ, RZ, R3 ;  /* 0x000000ffff2f9224 */ /* 0x000fc600078e0003 */
        /* <DEDUP_REMOVED lines=9> */
[----:B-1----:R-:W2:Y:S04]  /*3b340*/  LDL.LU R3, [R1+0x10] ;  /* 0x0000100001037983 */ /* 0x002ea80000300800 */
[----:B------:R0:W2:Y:S04]  /*3b350*/  @!P1 LDG.E.U8 R85, desc[UR18][R46.64] ;  /* 0x000000122e559981 */ /* 0x0000a8000c1e1100 */
[----:B------:R-:W2:Y:S04]  /*3b360*/  LDL.LU R46, [R1+0x31c] ;  /* 0x00031c00012e7983 */ /* 0x000ea80000300800 */
[----:B------:R-:W0:Y:S01]  /*3b370*/  LDL.LU R47, [R1+0x320] ;  /* 0x00032000012f7983 */ /* 0x000e220000300800 */
[----:B------:R-:W-:-:S02]  /*3b380*/  PRMT R87, RZ, 0x7610, R87 ;  /* 0x00007610ff577816 */ /* 0x000fc40000000057 */
[----:B0-----:R-:W-:-:S05]  /*3b390*/  IADD3 R47, P3, PT, R5, R47, RZ ;  /* 0x0000002f052f7210 */ /* 0x001fca0007f7e0ff */
[----:B--2---:R-:W-:Y:S01]  /*3b3a0*/  IMAD.X R46, R6, 0x1, R46, P3 ;  /* 0x00000001062e7824 */ /* 0x004fe200018e062e */
[----:B------:R0:W-:Y:S04]  /*3b3b0*/  STL [R1+0x320], R47 ;  /* 0x0003202f01007387 */ /* 0x0001e80000100800 */
[----:B------:R1:W-:Y:S01]  /*3b3c0*/  STL [R1+0x31c], R46 ;  /* 0x00031c2e01007387 */ /* 0x0003e20000100800 */
[----:B0-----:R-:W-:-:S04]  /*3b3d0*/  @!P1 LOP3.LUT R47, R47, R46, RZ, 0x3c, !PT ;  /* 0x0000002e2f2f9212 */ /* 0x001fc800078e3cff */
[----:B-1----:R-:W-:-:S04]  /*3b3e0*/  @!P1 LOP3.LUT R46, R47, R46, RZ, 0x3c, !PT ;  /* 0x0000002e2f2e9212 */ /* 0x002fc800078e3cff */
[----:B------:R-:W-:-:S05]  /*3b3f0*/  @!P1 LOP3.LUT R47, R47, R46, RZ, 0x3c, !PT ;  /* 0x0000002e2f2f9212 */ /* 0x000fca00078e3cff */
[----:B------:R0:W2:Y:S04]  /*3b400*/  @!P1 LDG.E.U8 R87, desc[UR18][R46.64] ;  /* 0x000000122e579981 */ /* 0x0000a8000c1e1100 */
[----:B------:R-:W2:Y:S04]  /*3b410*/  LDL.LU R46, [R1+0x304] ;  /* 0x00030400012e7983 */ /* 0x000ea80000300800 */
[----:B------:R-:W0:Y:S01]  /*3b420*/  LDL.LU R47, [R1+0x308] ;  /* 0x00030800012f7983 */ /* 0x000e220000300800 */
[----:B------:R-:W-:Y:S02]  /*3b430*/  PRMT R89, RZ, 0x7610, R89 ;  /* 0x00007610ff597816 */ /* 0x000fe40000000059 */
[----:B------:R-:W-:-:S02]  /*3b440*/  PRMT R91, RZ, 0x7610, R91 ;  /* 0x00007610ff5b7816 */ /* 0x000fc4000000005b */
[----:B0-----:R-:W-:-:S05]  /*3b450*/  IADD3 R47, P3, PT, R5, R47, RZ ;  /* 0x0000002f052f7210 */ /* 0x001fca0007f7e0ff */
[----:B--2---:R-:W-:Y:S01]  /*3b460*/  IMAD.X R46, R6, 0x1, R46, P3 ;  /* 0x00000001062e7824 */ /* 0x004fe200018e062e */
[----:B------:R0:W-:Y:S01]  /*3b470*/  STL [R1+0x308], R47 ;  /* 0x0003082f01007387 */ /* 0x0001e20000100800 */
[----:B------:R-:W-:-:S03]  /*3b480*/  IADD3 R0, P3, PT, R5, R0, RZ ;  /* 0x0000000005007210 */ /* 0x000fc60007f7e0ff */
[----:B------:R1:W-:Y:S01]  /*3b490*/  STL [R1+0x304], R46 ;  /* 0x0003042e01007387 */ /* 0x0003e20000100800 */
[----:B0-----:R-:W-:-:S04]  /*3b4a0*/  @!P1 LOP3.LUT R47, R47, R46, RZ, 0x3c, !PT ;  /* 0x0000002e2f2f9212 */ /* 0x001fc800078e3cff */
[----:B-1----:R-:W-:Y:S01]  /*3b4b0*/  @!P1 LOP3.LUT R46, R47, R46, RZ, 0x3c, !PT ;  /* 0x0000002e2f2e9212 */ /* 0x002fe200078e3cff */
[----:B------:R-:W-:-:S03]  /*3b4c0*/  IMAD.X R2, R6, 0x1, R2, P3 ;  /* 0x0000000106027824 */ /* 0x000fc600018e0602 */
[----:B------:R-:W-:-:S05]  /*3b4d0*/  @!P1 LOP3.LUT R47, R47, R46, RZ, 0x3c, !PT ;  /* 0x0000002e2f2f9212 */ /* 0x000fca00078e3cff */
[----:B------:R0:W2:Y:S04]  /*3b4e0*/  @!P1 LDG.E.U8 R89, desc[UR18][R46.64] ;  /* 0x000000122e599981 */ /* 0x0000a8000c1e1100 */
[----:B------:R1:W-:Y:S01]  /*3b4f0*/  STL [R1+0x318], R0 ;  /* 0x0003180001007387 */ /* 0x0003e20000100800 */
[----:B0-----:R-:W-:Y:S02]  /*3b500*/  @!P1 IMAD.MOV.U32 R46, RZ, RZ, R0 ;  /* 0x000000ffff2e9224 */ /* 0x001fe400078e0000 */
[----:B------:R-:W-:Y:S01]  /*3b510*/  @!P1 IMAD.MOV.U32 R47, RZ, RZ, R2 ;  /* 0x000000ffff2f9224 */ /* 0x000fe200078e0002 */
[----:B------:R0:W-:Y:S04]  /*3b520*/  STL [R1+0x314], R2 ;  /* 0x0003140201007387 */ /* 0x0001e80000100800 */
[----:B------:R0:W2:Y:S04]  /*3b530*/  @!P1 LDG.E.U8 R91, desc[UR18][R46.64] ;  /* 0x000000122e5b9981 */ /* 0x0000a8000c1e1100 */
[----:B------:R-:W2:Y:S04]  /*3b540*/  LDL.LU R46, [R1+0x30c] ;  /* 0x00030c00012e7983 */ /* 0x000ea80000300800 */
[----:B------:R-:W2:Y:S01]  /*3b550*/  LDL.LU R47, [R1+0x310] ;  /* 0x00031000012f7983 */ /* 0x000ea20000300800 */
[----:B-1----:R-:W1:Y:S01]  /*3b560*/  S2R R0, SR_TID.X ;  /* 0x0000000000007919 */ /* 0x002e620000002100 */
[----:B------:R-:W-:-:S02]  /*3b570*/  PRMT R93, RZ, 0x7610, R93 ;  /* 0x00007610ff5d7816 */ /* 0x000fc4000000005d */
[----:B-1----:R-:W-:-:S04]  /*3b580*/  LOP3.LUT R0, R0, 0x7f, RZ, 0xc0, !PT ;  /* 0x0000007f00007812 */ /* 0x002fc800078ec0ff */
[----:B0-----:R-:W-:-:S05]  /*3b590*/  LOP3.LUT R2, R0, 0x20, RZ, 0x3c, !PT ;  /* 0x0000002000027812 */ /* 0x001fca00078e3cff */
[----:B------:R-:W-:Y:S04]  /*3b5a0*/  STS.U8 [R2+UR9+0x9d00], R80 ;  /* 0x009d005002007988 */ /* 0x000fe80008000009 */
[----:B------:R-:W-:Y:S04]  /*3b5b0*/  STS.U8 [R2+UR9+0xa100], R82 ;  /* 0x00a1005202007988 */ /* 0x000fe80008000009 */
[----:B------:R-:W-:Y:S04]  /*3b5c0*/  STS.U8 [R2+UR9+0xa500], R84 ;  /* 0x00a5005402007988 */ /* 0x000fe80008000009 */
[----:B------:R-:W-:Y:S04]  /*3b5d0*/  STS.U8 [R2+UR9+0xa900], R86 ;  /* 0x00a9005602007988 */ /* 0x000fe80008000009 */
[----:B------:R-:W-:Y:S04]  /*3b5e0*/  STS.U8 [R2+UR9+0xad00], R88 ;  /* 0x00ad005802007988 */ /* 0x000fe80008000009 */
[----:B------:R-:W-:Y:S01]  /*3b5f0*/  STS.U8 [R2+UR9+0xb100], R90 ;  /* 0x00b1005a02007988 */ /* 0x000fe20008000009 */
[----:B--2---:R-:W-:-:S05]  /*3b600*/  IADD3 R47, P3, PT, R5, R47, RZ ;  /* 0x0000002f052f7210 */ /* 0x004fca0007f7e0ff */
[----:B------:R-:W-:Y:S01]  /*3b610*/  IMAD.X R46, R6, 0x1, R46, P3 ;  /* 0x00000001062e7824 */ /* 0x000fe200018e062e */
[----:B------:R0:W-:Y:S04]  /*3b620*/  STL [R1+0x310], R47 ;  /* 0x0003102f01007387 */ /* 0x0001e80000100800 */
[----:B------:R1:W-:Y:S01]  /*3b630*/  STL [R1+0x30c], R46 ;  /* 0x00030c2e01007387 */ /* 0x0003e20000100800 */
[----:B0-----:R-:W-:-:S04]  /*3b640*/  @!P1 LOP3.LUT R47, R47, R46, RZ, 0x3c, !PT ;  /* 0x0000002e2f2f9212 */ /* 0x001fc800078e3cff */
[----:B-1----:R-:W-:-:S04]  /*3b650*/  @!P1 LOP3.LUT R46, R47, R46, RZ, 0x3c, !PT ;  /* 0x0000002e2f2e9212 */ /* 0x002fc800078e3cff */
[----:B------:R-:W-:-:S05]  /*3b660*/  @!P1 LOP3.LUT R47, R47, R46, RZ, 0x3c, !PT ;  /* 0x0000002e2f2f9212 */ /* 0x000fca00078e3cff */
[----:B------:R0:W2:Y:S04]  /*3b670*/  @!P1 LDG.E.U8 R93, desc[UR18][R46.64] ;  /* 0x000000122e5d9981 */ /* 0x0000a8000c1e1100 */
[----:B------:R-:W2:Y:S04]  /*3b680*/  LDL.LU R46, [R1+0x58] ;  /* 0x00005800012e7983 */ /* 0x000ea80000300800 */
[----:B------:R-:W3:Y:S04]  /*3b690*/  LDL.LU R47, [R1+0x40] ;  /* 0x00004000012f7983 */ /* 0x000ee80000300800 */
[----:B------:R-:W4:Y:S04]  /*3b6a0*/  LDL.LU R80, [R1+0x1304] ;  /* 0x0013040001507983 */ /* 0x000f280000300800 */
[----:B------:R-:W4:Y:S04]  /*3b6b0*/  LDL.LU R82, [R1+0x1300] ;  /* 0x0013000001527983 */ /* 0x000f280000300800 */
[----:B------:R-:W4:Y:S04]  /*3b6c0*/  LDL.LU R84, [R1+0x12fc] ;  /* 0x0012fc0001547983 */ /* 0x000f280000300800 */
[----:B------:R-:W4:Y:S04]  /*3b6d0*/  LDL.LU R86, [R1+0x12f8] ;  /* 0x0012f80001567983 */ /* 0x000f280000300800 */
[----:B------:R-:W4:Y:S04]  /*3b6e0*/  LDL.LU R88, [R1+0x12f4] ;  /* 0x0012f40001587983 */ /* 0x000f280000300800 */
[----:B------:R-:W4:Y:S04]  /*3b6f0*/  LDL.LU R90, [R1+0x12f0] ;  /* 0x0012f000015a7983 */ /* 0x000f280000300800 */
[----:B------:R1:W-:Y:S04]  /*3b700*/  STS.U8 [R2+UR9+0xb500], R92 ;  /* 0x00b5005c02007988 */ /* 0x0003e80008000009 */
[----:B-1----:R-:W4:Y:S04]  /*3b710*/  LDL.LU R92, [R1+0x12ec] ;  /* 0x0012ec00015c7983 */ /* 0x002f280000300800 */
[----:B--2---:R-:W-:Y:S04]  /*3b720*/  STS.U8 [R2+UR9+0xb900], R46 ;  /* 0x00b9002e02007988 */ /* 0x004fe80008000009 */
[----:B---3--:R-:W-:Y:S04]  /*3b730*/  STS.U8 [R2+UR9+0xbd00], R47 ;  /* 0x00bd002f02007988 */ /* 0x008fe80008000009 */
[----:B------:R1:W-:Y:S04]  /*3b740*/  STS.U8 [R2+UR9+0xc100], R4 ;  /* 0x00c1000402007988 */ /* 0x0003e80008000009 */
[----:B------:R2:W-:Y:S04]  /*3b750*/  STS.U8 [R2+UR9+0xc500], R3 ;  /* 0x00c5000302007988 */ /* 0x0005e80008000009 */
[----:B-1----:R-:W3:Y:S04]  /*3b760*/  LDL.LU R4, [R1+0x18c] ;  /* 0x00018c0001047983 */ /* 0x002ee80000300800 */
[----:B--2---:R-:W2:Y:S04]  /*3b770*/  LDL.LU R3, [R1+0x178] ;  /* 0x0001780001037983 */ /* 0x004ea80000300800 */
[----:B------:R-:W2:Y:S04]  /*3b780*/  LDL.LU R46, [R1+0x24] ;  /* 0x00002400012e7983 */ /* 0x000ea80000300800 */
[----:B------:R-:W2:Y:S04]  /*3b790*/  LDL.LU R47, [R1+0xc] ;  /* 0x00000c00012f7983 */ /* 0x000ea80000300800 */
[----:B----4-:R1:W-:Y:S04]  /*3b7a0*/  STS.U8 [R2+UR9+0xc900], R90 ;  /* 0x00c9005a02007988 */ /* 0x0103e80008000009 */
[----:B------:R4:W-:Y:S04]  /*3b7b0*/  STS.U8 [R2+UR9+0xcd00], R78 ;  /* 0x00cd004e02007988 */ /* 0x0009e80008000009 */
[----:B------:R0:W-:Y:S04]  /*3b7c0*/  STS.U8 [R2+UR9+0xd100], R66 ;  /* 0x00d1004202007988 */ /* 0x0001e80008000009 */
[----:B-1----:R-:W2:Y:S04]  /*3b7d0*/  LDL.LU R90, [R1+0x3c] ;  /* 0x00003c00015a7983 */ /* 0x002ea80000300800 */
[----:B----4-:R-:W4:Y:S04]  /*3b7e0*/  LDL.LU R78, [R1+0x54] ;  /* 0x00005400014e7983 */ /* 0x010f280000300800 */
[----:B0-----:R-:W4:Y:S04]  /*3b7f0*/  LDL.LU R66, [R1+0x6c] ;  /* 0x00006c0001427983 */ /* 0x001f280000300800 */
[----:B------:R0:W-:Y:S04]  /*3b800*/  STS.U8 [R2+UR9+0xd500], R54 ;  /* 0x00d5003602007988 */ /* 0x0001e80008000009 */
[----:B------:R1:W-:Y:S04]  /*3b810*/  STS.U8 [R2+UR9+0xd900], R9 ;  /* 0x00d9000902007988 */ /* 0x0003e80008000009 */
[----:B------:R1:W-:Y:S04]  /*3b820*/  STS.U8 [R2+UR9+0xdd00], R15 ;  /* 0x00dd000f02007988 */ /* 0x0003e80008000009 */
[----:B0-----:R-:W4:Y:S04]  /*3b830*/  LDL.LU R54, [R1+0x84] ;  /* 0x0000840001367983 */ /* 0x001f280000300800 */
[----:B-1----:R-:W4:Y:S04]  /*3b840*/  LDL.LU R9, [R1+0x9c] ;  /* 0x00009c0001097983 */ /* 0x002f280000300800 */
[----:B------:R-:W4:Y:S04]  /*3b850*/  LDL.LU R15, [R1+0xb4] ;  /* 0x0000b400010f7983 */ /* 0x000f280000300800 */
        /* <DEDUP_REMOVED lines=14> */
[----:B0-----:R-:W4:Y:S04]  /*3b940*/  LDL.LU R61, [R1+0x150] ;  /* 0x00015000013d7983 */ /* 0x001f280000300800 */
[----:B-1----:R-:W4:Y:S04]  /*3b950*/  LDL.LU R2, [R1+0x12e8] ;  /* 0x0012e80001027983 */ /* 0x002f280000300800 */
[----:B------:R-:W4:Y:S01]  /*3b960*/  LDL.LU R63, [R1+0x164] ;  /* 0x00016400013f7983 */ /* 0x000f220000300800 */
[----:B------:R-:W-:-:S05]  /*3b970*/  LOP3.LUT R0, R0, 0x30, RZ, 0x3c, !PT ;  /* 0x0000003000007812 */ /* 0x000fca00078e3cff */
[----:B---3--:R0:W-:Y:S04]  /*3b980*/  STS.U8 [R0+UR9+0x8180], R4 ;  /* 0x0081800400007988 */ /* 0x0081e80008000009 */
[----:B--2---:R1:W-:Y:S04]  /*3b990*/  STS.U8 [R0+UR9+0x8580], R3 ;  /* 0x0085800300007988 */ /* 0x0043e80008000009 */
[----:B0-----:R-:W2:Y:S04]  /*3b9a0*/  LDL.LU R4, [R1+0x12e4] ;  /* 0x0012e40001047983 */ /* 0x001ea80000300800 */
[----:B-1----:R-:W3:Y:S04]  /*3b9b0*/  LDL.LU R3, [R1+0x12e0] ;  /* 0x0012e00001037983 */ /* 0x002ee80000300800 */
[----:B----4-:R0:W-:Y:S04]  /*3b9c0*/  STS.U8 [R0+UR9+0x8980], R63 ;  /* 0x0089803f00007988 */ /* 0x0101e80008000009 */
[----:B------:R1:W-:Y:S04]  /*3b9d0*/  STS.U8 [R0+UR9+0x8d80], R61 ;  /* 0x008d803d00007988 */ /* 0x0003e80008000009 */
[----:B------:R4:W-:Y:S04]  /*3b9e0*/  STS.U8 [R0+UR9+0x9180], R59 ;  /* 0x0091803b00007988 */ /* 0x0009e80008000009 */
[----:B0-----:R-:W2:Y:S04]  /*3b9f0*/  LDL.LU R63, [R1+0x174] ;  /* 0x00017400013f7983 */ /* 0x001ea80000300800 */
[----:B-1----:R-:W2:Y:S04]  /*3ba00*/  LDL.LU R61, [R1+0x160] ;  /* 0x00016000013d7983 */ /* 0x002ea80000300800 */
[----:B------:R0:W-:Y:S04]  /*3ba10*/  STS.U8 [R0+UR9+0x9580], R45 ;  /* 0x0095802d00007988 */ /* 0x0001e80008000009 */
[----:B----4-:R-:W4:Y:S04]  /*3ba20*/  LDL.LU R59, [R1+0x14c] ;  /* 0x00014c00013b7983 */ /* 0x010f280000300800 */
        /* <DEDUP_REMOVED lines=28> */
[----:B------:R0:W-:Y:S02]  /*3bbf0*/  STS.U8 [R0+UR9+0xd180], R64 ;  /* 0x00d1804000007988 */ /* 0x0001e40008000009 */
[----:B0-----:R-:W0:Y:S01]  /*3bc00*/  S2R R64, SR_TID.X ;  /* 0x0000000000407919 */ /* 0x001e220000002100 */
[----:B------:R-:W1:Y:S01]  /*3bc10*/  S2R R76, SR_TID.X ;  /* 0x00000000004c7919 */ /* 0x000e620000002100 */
[----:B------:R-:W3:Y:S01]  /*3bc20*/  LDL.LU R0, [R1+0x12dc] ;  /* 0x0012dc0001007983 */ /* 0x000ee20000300800 */
[----:B0-----:R-:W-:-:S04]  /*3bc30*/  LOP3.LUT R64, R64, 0x7f, RZ, 0xc0, !PT ;  /* 0x0000007f40407812 */ /* 0x001fc800078ec0ff */
[----:B------:R-:W-:-:S05]  /*3bc40*/  LOP3.LUT R64, R64, 0x30, RZ, 0x3c, !PT ;  /* 0x0000003040407812 */ /* 0x000fca00078e3cff */
[----:B------:R0:W-:Y:S02]  /*3bc50*/  STS.U8 [R64+UR9+0xd580], R52 ;  /* 0x00d5803440007988 */ /* 0x0001e40008000009 */
[----:B0-----:R-:W0:Y:S01]  /*3bc60*/  S2R R64, SR_TID.X ;  /* 0x0000000000407919 */ /* 0x001e220000002100 */
[----:B-1----:R-:W-:-:S04]  /*3bc70*/  LOP3.LUT R76, R76, 0x7f, RZ, 0xc0, !PT ;  /* 0x0000007f4c4c7812 */ /* 0x002fc800078ec0ff */
[----:B------:R-:W-:-:S05]  /*3bc80*/  LOP3.LUT R52, R76, 0x30, RZ, 0x3c, !PT ;  /* 0x000000304c347812 */ /* 0x000fca00078e3cff */
        /* <DEDUP_REMOVED lines=12> */
[----:B--2---:R-:W-:Y:S04]  /*3bd50*/  STS.U8 [R76+UR9+0x8200], R88 ;  /* 0x008200584c007988 */ /* 0x004fe80008000009 */
[----:B------:R-:W-:Y:S04]  /*3bd60*/  STS.U8 [R76+UR9+0x8600], R63 ;  /* 0x0086003f4c007988 */ /* 0x000fe80008000009 */
[----:B------:R-:W-:Y:S04]  /*3bd70*/  STS.U8 [R76+UR9+0x8a00], R61 ;  /* 0x008a003d4c007988 */ /* 0x000fe80008000009 */
[----:B----4-:R-:W-:Y:S04]  /*3bd80*/  STS.U8 [R76+UR9+0x8e00], R59 ;  /* 0x008e003b4c007988 */ /* 0x010fe80008000009 */
        /* <DEDUP_REMOVED lines=13> */
[----:B---3--:R0:W-:Y:S04]  /*3be60*/  STS.U8 [R76+UR9+0xc600], R3 ;  /* 0x00c600034c007988 */ /* 0x0081e80008000009 */
        /* <DEDUP_REMOVED lines=91> */
[----:B------:R0:W-:Y:S04]  /*3c420*/  STS.U8 [R61+UR9+0x9700], R33 ;  /* 0x009700213d007988 */ /* 0x0001e80008000009 */
        /* <DEDUP_REMOVED lines=8> */
[----:B------:R-:W2:Y:S04]  /*3c4b0*/  LDL.LU R21, [R1+0x118] ;  /* 0x0001180001157983 */ /* 0x000ea80000300800 */
        /* <DEDUP_REMOVED lines=10> */
[----:B------:R-:W2:Y:S04]  /*3c560*/  LDL.LU R90, [R1+0x8c] ;  /* 0x00008c00015a7983 */ /* 0x000ea80000300800 */
[----:B------:R-:W-:Y:S04]  /*3c570*/  STS.U8 [R61+UR9+0xbf00], R63 ;  /* 0x00bf003f3d007988 */ /* 0x000fe80008000009 */
[----:B0-----:R-:W2:Y:S04]  /*3c580*/  LDL.LU R46, [R1+0x74] ;  /* 0x00007400012e7983 */ /* 0x001ea80000300800 */
[----:B------:R0:W-:Y:S04]  /*3c590*/  STS.U8 [R61+UR9+0xc300], R3 ;  /* 0x00c300033d007988 */ /* 0x0001e80008000009 */
[----:B------:R1:W-:Y:S04]  /*3c5a0*/  STS.U8 [R61+UR9+0xc700], R2 ;  /* 0x00c700023d007988 */ /* 0x0003e80008000009 */
[----:B0-----:R-:W2:Y:S04]  /*3c5b0*/  LDL.LU R3, [R1+0x12d0] ;  /* 0x0012d00001037983 */ /* 0x001ea80000300800 */
[----:B-1----:R-:W2:Y:S04]  /*3c5c0*/  LDL.LU R2, [R1+0x12cc] ;  /* 0x0012cc0001027983 */ /* 0x002ea80000300800 */
        /* <DEDUP_REMOVED lines=29> */
[----:B------:R1:W-:Y:S04]  /*3c7a0*/  STS.U8 [R47+UR9+0xbb80], R3 ;  /* 0x00bb80032f007988 */ /* 0x0003e80008000009 */
[----:B------:R2:W-:Y:S04]  /*3c7b0*/  STS.U8 [R47+UR9+0xbf80], R4 ;  /* 0x00bf80042f007988 */ /* 0x0005e80008000009 */
[----:B0-----:R0:W5:Y:S04]  /*3c7c0*/  LDL.LU R2, [R1+0x12c8] ;  /* 0x0012c80001027983 */ /* 0x0011680000300800 */
[----:B-1----:R0:W5:Y:S04]  /*3c7d0*/  LDL.LU R3, [R1+0x12c4] ;  /* 0x0012c40001037983 */ /* 0x0021680000300800 */
[----:B--2---:R0:W5:Y:S04]  /*3c7e0*/  LDL.LU R4, [R1+0x12c0] ;  /* 0x0012c00001047983 */ /* 0x0041680000300800 */
[----:B------:R1:W-:Y:S04]  /*3c7f0*/  STS.U8 [R47+UR9+0xc380], R0 ;  /* 0x00c380002f007988 */ /* 0x0003e80008000009 */
[----:B-1----:R0:W5:Y:S04]  /*3c800*/  LDL.LU R0, [R1+0x12bc] ;  /* 0x0012bc0001007983 */ /* 0x0021680000300800 */
        /* <DEDUP_REMOVED lines=16> */
[----:B-1----:R-:W1:Y:S01]  /*3c910*/  FENCE.VIEW.ASYNC.S ;  /* 0x00000000000073c6 */ /* 0x002e620000000000 */
[----:B------:R-:W-:Y:S01]  /*3c920*/  ULEA UR6, UR11, UR9, 0x3 ;  /* 0x000000090b067291 */ /* 0x000fe2000f8e18ff */
[----:B------:R-:W-:-:S03]  /*3c930*/  UMOV UR4, UR5 ;  /* 0x0000000500047c82 */ /* 0x000fc60008000000 */
[----:B------:R-:W-:Y:S01]  /*3c940*/  UIADD3 UR6, UPT, UPT, UR6, 0x18000, URZ ;  /* 0x0001800006067890 */ /* 0x000fe2000fffe0ff */
[----:B-1----:R-:W-:Y:S06]  /*3c950*/  BAR.SYNC.DEFER_BLOCKING 0x0 ;  /* 0x0000000000007b1d */ /* 0x002fec0000010000 */
[----:B0-----:R-:W-:Y:S05]  /*3c960*/  @P0 BRA `(.L_x_9) ;  /* 0x0000000000480947 */ /* 0x001fea0003800000 */
[----:B------:R-:W-:Y:S01]  /*3c970*/  UMOV UR13, 0x40004040 ;  /* 0x40004040000d7882 */ /* 0x000fe20000000000 */
[----:B------:R-:W-:Y:S01]  /*3c980*/  UMOV UR15, 0x40004040 ;  /* 0x40004040000f7882 */ /* 0x000fe20000000000 */
[----:B------:R-:W-:Y:S01]  /*3c990*/  UMOV UR16, 0x0 ;  /* 0x0000000000107882 */ /* 0x000fe20000000000 */
[----:B------:R-:W-:Y:S01]  /*3c9a0*/  UMOV UR17, 0x8408010 ;  /* 0x0840801000117882 */ /* 0x000fe20000000000 */
[----:B------:R-:W-:Y:S01]  /*3c9b0*/  UMOV UR32, 0x0 ;  /* 0x0000000000207882 */ /* 0x000fe20000000000 */
[----:B------:R-:W-:Y:S01]  /*3c9c0*/  UMOV UR33, 0x8408010 ;  /* 0x0840801000217882 */ /* 0x000fe20000000000 */
[----:B------:R-:W-:Y:S01]  /*3c9d0*/  UMOV UR34, 0x0 ;  /* 0x0000000000227882 */ /* 0x000fe20000000000 */
[----:B------:R-:W-:Y:S01]  /*3c9e0*/  UMOV UR35, 0x8408010 ;  /* 0x0840801000237882 */ /* 0x000fe20000000000 */
[----:B------:R-:W-:Y:S01]  /*3c9f0*/  UMOV UR7, URZ ;  /* 0x000000ff00077c82 */ /* 0x000fe20008000000 */
[----:B------:R0:W-:Y:S01]  /*3ca00*/  UTCQMMA gdesc[UR12], gdesc[UR14], tmem[UR8], tmem[UR16], idesc[UR17], UPT ;  /* 0x00ff100e0c0075ea */ /* 0x0001e2000b800308 */
        /* <DEDUP_REMOVED lines=8> */
.L_x_9:
[----:B------:R-:W2:Y:S04]  /*3ca90*/  LDL R8, [R1+0xdd4] ;  /* 0x000dd40001087983 */ /* 0x000ea80000100800 */
[----:B------:R-:W2:Y:S01]  /*3caa0*/  LDL.LU R7, [R1+0xdcc] ;  /* 0x000dcc0001077983 */ /* 0x000ea20000300800 */
[----:B------:R-:W-:-:S04]  /*3cab0*/  UIADD3 UR11, UPT, UPT, UR11, 0x1, URZ ;  /* 0x000000010b0b7890 */ /* 0x000fc8000fffe0ff */
[----:B------:R-:W-:-:S04]  /*3cac0*/  UISETP.GT.AND UP1, UPT, UR11, 0x1, UPT ;  /* 0x000000010b00788c */ /* 0x000fc8000bf24270 */
[----:B0-----:R-:W-:Y:S02]  /*3cad0*/  USEL UR5, URZ, 0x1, !UP1 ;  /* 0x00000001ff057887 */ /* 0x001fe4000c800000 */
[----:B------:R-:W-:Y:S02]  /*3cae0*/  USEL UR11, UR11, URZ, !UP1 ;  /* 0x000000ff0b0b7287 */ /* 0x000fe4000c800000 */
[----:B------:R-:W-:Y:S01]  /*3caf0*/  ULOP3.LUT UR5, UR4, UR5, URZ, 0x3c, !UPT ;  /* 0x0000000504057292 */ /* 0x000fe2000f8e3cff */
[----:B--2---:R-:W-:Y:S02]  /*3cb00*/  ISETP.NE.U32.AND P1, PT, R7, R8, PT ;  /* 0x000000080700720c */ /* 0x004fe40003f25070 */
[----:B------:R-:W2:Y:S01]  /*3cb10*/  LDL.LU R8, [R1+0xdd0] ;  /* 0x000dd00001087983 */ /* 0x000ea20000300800 */
[----:B------:R-:W-:-:S03]  /*3cb20*/  IMAD.U32 R7, RZ, RZ, UR4 ;  /* 0x00000004ff077e24 */ /* 0x000fc6000f8e00ff */
[----:B--2---:R0:W-:Y:S07]  /*3cb30*/  STL [R1+0xdcc], R8 ;  /* 0x000dcc0801007387 */ /* 0x0041ee0000100800 */
[----:B------:R-:W-:Y:S05]  /*3cb40*/  @P1 BRA `(.L_x_10) ;  /* 0xfffffeac00081947 */ /* 0x000fea000383ffff */
.L_x_7:
[----:B------:R-:W2:Y:S01]  /*3cb50*/  LDL.LU R9, [R1+0xf04] ;  /* 0x000f040001097983 */ /* 0x000ea20000300800 */
[----:B------:R-:W1:Y:S01]  /*3cb60*/  LDCU UR5, c[0x0][0x3b8] ;  /* 0x00007700ff0577ac */ /* 0x000e620008000800 */
[----:B------:R-:W3:Y:S02]  /*3cb70*/  LDC R12, c[0x0][0x3a0] ;  /* 0x0000e800ff0c7b82 */ /* 0x000ee40000000800 */
[----:B------:R-:W4:Y:S01]  /*3cb80*/  LDL.LU R11, [R1+0xdd8] ;  /* 0x000dd800010b7983 */ /* 0x000f220000300800 */
[----:B------:R-:W2:Y:S03]  /*3cb90*/  LDCU.128 UR12, c[0x0][0x390] ;  /* 0x00007200ff0c77ac */ /* 0x000ea60008000c00 */
[----:B------:R-:W4:Y:S01]  /*3cba0*/  LDL.LU R10, [R1+0xf44] ;  /* 0x000f4400010a7983 */ /* 0x000f220000300800 */
[----:B------:R-:W4:Y:S01]  /*3cbb0*/  LDCU UR20, c[0x0][0x39c] ;  /* 0x00007380ff1477ac */ /* 0x000f220008000800 */
[----:B------:R-:W0:Y:S01]  /*3cbc0*/  LDCU UR11, c[0x0][0x39c] ;  /* 0x00007380ff0b77ac */ /* 0x000e220008000800 */
[----:B------:R-:W0:Y:S02]  /*3cbd0*/  LDCU UR7, c[0x0][0x3b4] ;  /* 0x00007680ff0777ac */ /* 0x000e240008000800 */
[----:B01---5:R-:W-:Y:S01]  /*3cbe0*/  IMAD R8, R0, UR5, RZ ;  /* 0x0000000500087c24 */ /* 0x023fe2000f8e02ff */
[----:B------:R-:W0:Y:S03]  /*3cbf0*/  LDCU UR16, c[0x0][0x39c] ;  /* 0x00007380ff1077ac */ /* 0x000e260008000800 */
[----:B------:R-:W-:Y:S01]  /*3cc00*/  VIADD R7, R8, UR5 ;  /* 0x0000000508077c36 */ /* 0x000fe20008000000 */
[----:B------:R-:W1:Y:S01]  /*3cc10*/  LDCU UR17, c[0x0][0x39c] ;  /* 0x00007380ff1177ac */ /* 0x000e620008000800 */
[----:B---3--:R-:W-:-:S02]  /*3cc20*/  VIADD R12, R12, 0x7f ;  /* 0x0000007f0c0c7836 */ /* 0x008fc40000000000 */
[----:B------:R-:W-:-:S03]  /*3cc30*/  VIADD R6, R7, UR5 ;  /* 0x0000000507067c36 */ /* 0x000fc60008000000 */
[----:B------:R-:W-:Y:S01]  /*3cc40*/  ISETP.GE.AND P4, PT, R12, 0x80, PT ;  /* 0x000000800c00780c */ /* 0x000fe20003f86270 */
[----:B------:R-:W-:-:S04]  /*3cc50*/  VIADD R5, R6, UR5 ;  /* 0x0000000506057c36 */ /* 0x000fc80008000000 */
[----:B------:R-:W-:-:S04]  /*3cc60*/  VIADD R4, R5, UR5 ;  /* 0x0000000505047c36 */ /* 0x000fc80008000000 */
[----:B------:R-:W-:-:S04]  /*3cc70*/  VIADD R79, R4, UR5 ;  /* 0x00000005044f7c36 */ /* 0x000fc80008000000 */
[----:B------:R-:W-:-:S04]  /*3cc80*/  VIADD R81, R79, UR5 ;  /* 0x000000054f517c36 */ /* 0x000fc80008000000 */
[----:B------:R-:W-:-:S04]  /*3cc90*/  VIADD R3, R81, UR5 ;  /* 0x0000000551037c36 */ /* 0x000fc80008000000 */
[----:B------:R-:W-:-:S04]  /*3cca0*/  VIADD R88, R3, UR5 ;  /* 0x0000000503587c36 */ /* 0x000fc80008000000 */
[----:B------:R-:W-:-:S04]  /*3ccb0*/  VIADD R91, R88, UR5 ;  /* 0x00000005585b7c36 */ /* 0x000fc80008000000 */
[----:B------:R-:W-:Y:S01]  /*3ccc0*/  VIADD R84, R91, UR5 ;  /* 0x000000055b547c36 */ /* 0x000fe20008000000 */
[C---:B--2---:R-:W-:Y:S01]  /*3ccd0*/  ISETP.GE.AND P1, PT, R9.reuse, UR14, PT ;  /* 0x0000000e09007c0c */ /* 0x044fe2000bf26270 */
[----:B------:R-:W-:Y:S01]  /*3cce0*/  IMAD R9, R9, UR7, RZ ;  /* 0x0000000709097c24 */ /* 0x000fe2000f8e02ff */
[----:B------:R-:W2:Y:S02]  /*3ccf0*/  LDCU UR14, c[0x0][0x39c] ;  /* 0x00007380ff0e77ac */ /* 0x000ea40008000800 */
[----:B----4-:R-:W-:Y:S02]  /*3cd00*/  ISETP.LT.AND P6, PT, R11, UR20, !P1 ;  /* 0x000000140b007c0c */ /* 0x010fe4000cfc1270 */
[----:B------:R-:W-:Y:S02]  /*3cd10*/  IADD3 R2, P0, PT, R9, UR12, RZ ;  /* 0x0000000c09027c10 */ /* 0x000fe4000ff1e0ff */
[----:B------:R-:W-:Y:S02]  /*3cd20*/  ISETP.LT.AND P5, PT, R10, UR11, !P1 ;  /* 0x0000000b0a007c0c */ /* 0x000fe4000cfa1270 */
[----:B------:R-:W-:-:S02]  /*3cd30*/  P2R R10, PR, RZ, 0x40 ;  /* 0x00000040ff0a7803 */ /* 0x000fc40000000000 */
[----:B------:R-:W-:Y:S02]  /*3cd40*/  ISETP.LT.AND P3, PT, R0, UR15, !P1 ;  /* 0x0000000f00007c0c */ /* 0x000fe4000cf61270 */
[----:B------:R-:W-:Y:S01]  /*3cd50*/  LEA.HI.X.SX32 R0, R9, UR13, 0x1, P0 ;  /* 0x0000000d09007c11 */ /* 0x000fe200080f0eff */
[----:B------:R3:W-:Y:S01]  /*3cd60*/  STL [R1+0x350], R10 ;  /* 0x0003500a01007387 */ /* 0x0007e20000100800 */
[----:B01----:R-:W-:Y:S09]  /*3cd70*/  @!P4 BRA `(.L_x_11) ;  /* 0x000000000010c947 */ /* 0x003ff20003800000 */
[----:B------:R-:W-:-:S06]  /*3cd80*/  USHF.L.U32 UR4, UR4, 0x1f, URZ ;  /* 0x0000001f04047899 */ /* 0x000fcc00080006ff */
[----:B------:R-:W-:-:S04]  /*3cd90*/  IMAD.U32 R9, RZ, RZ, UR4 ;  /* 0x00000004ff097e24 */ /* 0x000fc8000f8e00ff */
[----:B------:R-:W0:Y:S02]  /*3cda0*/  SYNCS.PHASECHK.TRANS64.TRYWAIT P0, [UR6], R9 ;  /* 0x00000009ff0075a7 */ /* 0x000e240008001106 */
[----:B0-----:R-:W-:Y:S05]  /*3cdb0*/  @!P0 BRA `(.L_x_12) ;  /* 0x000000a000c48947 */ /* 0x001fea0003800000 */
.L_x_11:
[----:B------:R-:W-:Y:S01]  /*3cdc0*/  BAR.SYNC.DEFER_BLOCKING 0x0 ;  /* 0x0000000000007b1d */ /* 0x000fe20000010000 */
[CC--:B------:R-:W-:Y:S01]  /*3cdd0*/  IADD3 R70, P0, PT, R7.reuse, R2.reuse, RZ ;  /* 0x0000000207467210 */ /* 0x0c0fe20007f1e0ff */
[----:B------:R-:W-:Y:S01]  /*3cde0*/  VIADD R90, R84, UR5 ;  /* 0x00000005545a7c36 */ /* 0x000fe20008000000 */
[----:B------:R-:W-:Y:S02]  /*3cdf0*/  IADD3 R68, P4, PT, R8, R2, RZ ;  /* 0x0000000208447210 */ /* 0x000fe40007f9e0ff */
[----:B------:R-:W-:Y:S01]  /*3ce00*/  LEA.HI.X.SX32 R71, R7, R0, 0x1, P0 ;  /* 0x0000000007477211 */ /* 0x000fe200000f0eff */
[----:B------:R-:W-:Y:S01]  /*3ce10*/  VIADD R87, R90, UR5 ;  /* 0x000000055a577c36 */ /* 0x000fe20008000000 */
[----:B------:R-:W-:Y:S01]  /*3ce20*/  IADD3 R74, P0, PT, R5, R2, RZ ;  /* 0x00000002054a7210 */ /* 0x000fe20007f1e0ff */
[----:B------:R-:W-:Y:S01]  /*3ce30*/  IMAD.MOV.U32 R93, RZ, RZ, R91 ;  /* 0x000000ffff5d7224 */ /* 0x000fe200078e005b */
[-C--:B------:R-:W-:Y:S01]  /*3ce40*/  LEA.HI.X.SX32 R69, R8, R0.reuse, 0x1, P4 ;  /* 0x0000000008457211 */ /* 0x080fe200020f0eff */
[----:B------:R-:W-:Y:S01]  /*3ce50*/  VIADD R82, R87, UR5 ;  /* 0x0000000557527c36 */ /* 0x000fe20008000000 */
[----:B------:R-:W-:Y:S01]  /*3ce60*/  LEA.HI.X.SX32 R75, R5, R0, 0x1, P0 ;  /* 0x00000000054b7211 */ /* 0x000fe200000f0eff */
[----:B------:R-:W0:Y:S01]  /*3ce70*/  LDCU UR4, c[0x0][0x39c] ;  /* 0x00007380ff0477ac */ /* 0x000e220008000800 */
[CC--:B------:R-:W-:Y:S01]  /*3ce80*/  IADD3 R78, P0, PT, R79.reuse, R2.reuse, RZ ;  /* 0x000000024f4e7210 */ /* 0x0c0fe20007f1e0ff */
[----:B------:R-:W-:Y:S01]  /*3ce90*/  STL.64 [R1+0x13a8], R68 ;  /* 0x0013a84401007387 */ /* 0x000fe20000100a00 */
[----:B------:R-:W-:Y:S01]  /*3cea0*/  VIADD R86, R82, UR5 ;  /* 0x0000000552567c36 */ /* 0x000fe20008000000 */
[----:B------:R-:W-:Y:S01]  /*3ceb0*/  IADD3 R72, P4, PT, R6, R2, RZ ;  /* 0x0000000206487210 */ /* 0x000fe20007f9e0ff */
[----:B------:R-:W1:Y:S01]  /*3cec0*/  LDCU UR6, c[0x0][0x39c] ;  /* 0x00007380ff0677ac */ /* 0x000e620008000800 */
[----:B------:R4:W-:Y:S01]  /*3ced0*/  STL.64 [R1+0x13b0], R70 ;  /* 0x0013b04601007387 */ /* 0x0009e20000100a00 */
[-C--:B------:R-:W-:Y:S01]  /*3cee0*/  LEA.HI.X.SX32 R79, R79, R0.reuse, 0x1, P0 ;  /* 0x000000004f4f7211 */ /* 0x080fe200000f0eff */
[----:B------:R-:W-:Y:S01]  /*3cef0*/  VIADD R89, R86, UR5 ;  /* 0x0000000556597c36 */ /* 0x000fe20008000000 */
[----:B------:R-:W-:Y:S01]  /*3cf00*/  LEA.HI.X.SX32 R73, R6, R0, 0x1, P4 ;  /* 0x0000000006497211 */ /* 0x000fe200020f0eff */
[----:B------:R-:W5:Y:S01]  /*3cf10*/  LDCU UR7, c[0x0][0x39c] ;  /* 0x00007380ff0777ac */ /* 0x000f620008000800 */
[C---:B------:R-:W-:Y:S01]  /*3cf20*/  IADD3 R76, P4, PT, R4.reuse, R2, RZ ;  /* 0x00000002044c7210 */ /* 0x040fe20007f9e0ff */
[----:B------:R-:W3:Y:S02]  /*3cf30*/  @!P2 SYNCS.CCTL.IV [UR9+0x18000] ;  /* 0x01800000ff00a9b1 */ /* 0x000ee40008000009 */
[----:B---3--:R-:W-:Y:S01]  /*3cf40*/  BAR.SYNC.DEFER_BLOCKING 0x0 ;  /* 0x0000000000007b1d */ /* 0x008fe20000010000 */
[----:B------:R-:W-:Y:S01]  /*3cf50*/  VIADD R83, R89, UR5 ;  /* 0x0000000559537c36 */ /* 0x000fe20008000000 */
[----:B------:R-:W-:-:S02]  /*3cf60*/  LEA.HI.X.SX32 R77, R4, R0, 0x1, P4 ;  /* 0x00000000044d7211 */ /* 0x000fc400020f0eff */
[----:B----4-:R-:W-:Y:S01]  /*3cf70*/  IADD3 R70, P0, PT, R3, R2, RZ ;  /* 0x0000000203467210 */ /* 0x010fe20007f1e0ff */
[----:B------:R-:W-:Y:S01]  /*3cf80*/  VIADD R85, R83, UR5 ;  /* 0x0000000553557c36 */ /* 0x000fe20008000000 */
[----:B------:R-:W3:Y:S02]  /*3cf90*/  LDTM.x64 R4, tmem[UR10] ;  /* 0x0000000a000479ee */ /* 0x000ee40008340000 */
[----:B------:R-:W-:Y:S01]  /*3cfa0*/  LEA.HI.X.SX32 R71, R3, R0, 0x1, P0 ;  /* 0x0000000003477211 */ /* 0x000fe200000f0eff */
[----:B------:R-:W-:-:S04]  /*3cfb0*/  VIADD R92, R85, UR5 ;  /* 0x00000005555c7c36 */ /* 0x000fc80008000000 */
[----:B------:R4:W-:Y:S01]  /*3cfc0*/  STL.64 [R1+0x200], R70 ;  /* 0x0002004601007387 */ /* 0x0009e20000100a00 */
[----:B------:R-:W-:Y:S01]  /*3cfd0*/  VIADD R3, R92, UR5 ;  /* 0x000000055c037c36 */ /* 0x000fe20008000000 */
[----:B------:R-:W2:Y:S01]  /*3cfe0*/  @!P2 SYNCS.CCTL.IV [UR9+0x18008] ;  /* 0x01800800ff00a9b1 */ /* 0x000ea20008000009 */
[-C--:B------:R-:W-:Y:S01]  /*3cff0*/  IADD3 R80, P2, PT, R81, R2.reuse, RZ ;  /* 0x0000000251507210 */ /* 0x080fe20007f5e0ff */
[----:B------:R-:W0:Y:S01]  /*3d000*/  LDCU UR9, c[0x0][0x39c] ;  /* 0x00007380ff0977ac */ /* 0x000e220008000800 */
[----:B----4-:R-:W-:Y:S02]  /*3d010*/  IADD3 R70, P0, PT, R91, R2, RZ ;  /* 0x000000025b467210 */ /* 0x010fe40007f1e0ff */
[----:B------:R-:W-:Y:S02]  /*3d020*/  LEA.HI.X.SX32 R81, R81, R0, 0x1, P2 ;  /* 0x0000000051517211 */ /* 0x000fe400010f0eff */
[----:B------:R-:W-:Y:S02]  /*3d030*/  IADD3 R68, P2, PT, R88, R2, RZ ;  /* 0x0000000258447210 */ /* 0x000fe40007f5e0ff */
[----:B------:R-:W-:-:S02]  /*3d040*/  LEA.HI.X.SX32 R71, R91, R0, 0x1, P0 ;  /* 0x000000005b477211 */ /* 0x000fc400000f0eff */
[----:B------:R-:W-:Y:S01]  /*3d050*/  LEA.HI.X.SX32 R69, R88, R0, 0x1, P2 ;  /* 0x0000000058457211 */ /* 0x000fe200010f0eff */
[----:B------:R-:W-:-:S04]  /*3d060*/  VIADD R88, R3, UR5 ;  /* 0x0000000503587c36 */ /* 0x000fc80008000000 */
[----:B------:R4:W-:Y:S04]  /*3d070*/  STL.64 [R1+0x208], R68 ;  /* 0x0002084401007387 */ /* 0x0009e80000100a00 */
[----:B------:R0:W-:Y:S01]  /*3d080*/  STL.64 [R1+0x280], R70 ;  /* 0x0002804601007387 */ /* 0x0001e20000100a00 */
[----:B----4-:R-:W-:-:S04]  /*3d090*/  IADD3 R68, P2, PT, R84, R2, RZ ;  /* 0x0000000254447210 */ /* 0x010fc80007f5e0ff */
[----:B------:R-:W-:Y:S01]  /*3d0a0*/  LEA.HI.X.SX32 R69, R84, R0, 0x1, P2 ;  /* 0x0000000054457211 */ /* 0x000fe200010f0eff */
[----:B------:R-:W-:Y:S01]  /*3d0b0*/  VIADD R84, R88, UR5 ;  /* 0x0000000558547c36 */ /* 0x000fe20008000000 */
[----:B0-----:R-:W-:-:S03]  /*3d0c0*/  IADD3 R70, P0, PT, R90, R2, RZ ;  /* 0x000000025a467210 */ /* 0x001fc60007f1e0ff */
[----:B------:R0:W-:Y:S01]  /*3d0d0*/  STL.64 [R1+0x2a0], R68 ;  /* 0x0002a04401007387 */ /* 0x0001e20000100a00 */
[----:B------:R-:W-:-:S05]  /*3d0e0*/  LEA.HI.X.SX32 R71, R90, R0, 0x1, P0 ;  /* 0x000000005a477211 */ /* 0x000fca00000f0eff */
[----:B------:R4:W-:Y:S01]  /*3d0f0*/  STL.64 [R1+0x2c0], R70 ;  /* 0x0002c04601007387 */ /* 0x0009e20000100a00 */
[----:B0-----:R-:W-:-:S04]  /*3d100*/  IADD3 R68, P2, PT, R87, R2, RZ ;  /* 0x0000000257447210 */ /* 0x001fc80007f5e0ff */
[----:B------:R-:W-:Y:S01]  /*3d110*/  LEA.HI.X.SX32 R69, R87, R0, 0x1, P2 ;  /* 0x0000000057457211 */ /* 0x000fe200010f0eff */
[----:B------:R-:W-:Y:S01]  /*3d120*/  VIADD R87, R84, UR5 ;  /* 0x0000000554577c36 */ /* 0x000fe20008000000 */
[----:B----4-:R-:W-:-:S03]  /*3d130*/  IADD3 R70, P0, PT, R82, R2, RZ ;  /* 0x0000000252467210 */ /* 0x010fc60007f1e0ff */
[----:B------:R0:W-:Y:S01]  /*3d140*/  STL.64 [R1+0x2d0], R68 ;  /* 0x0002d04401007387 */ /* 0x0001e20000100a00 */
[----:B------:R-:W-:Y:S01]  /*3d150*/  LEA.HI.X.SX32 R71, R82, R0, 0x1, P0 ;  /* 0x0000000052477211 */ /* 0x000fe200000f0eff */
[----:B------:R-:W-:-:S04]  /*3d160*/  VIADD R82, R87, UR5 ;  /* 0x0000000557527c36 */ /* 0x000fc80008000000 */
[----:B------:R4:W-:Y:S01]  /*3d170*/  STL.64 [R1+0x2f0], R70 ;  /* 0x0002f04601007387 */ /* 0x0009e20000100a00 */
[----:B0-----:R-:W-:-:S04]  /*3d180*/  IADD3 R68, P2, PT, R86, R2, RZ ;  /* 0x0000000256447210 */ /* 0x001fc80007f5e0ff */
[----:B------:R-:W-:Y:S01]  /*3d190*/  LEA.HI.X.SX32 R69, R86, R0, 0x1, P2 ;  /* 0x0000000056457211 */ /* 0x000fe200010f0eff */
[----:B------:R-:W-:Y:S01]  /*3d1a0*/  VIADD R86, R82, UR5 ;  /* 0x0000000552567c36 */ /* 0x000fe20008000000 */
[----:B----4-:R-:W-:-:S03]  /*3d1b0*/  IADD3 R70, P0, PT, R89, R2, RZ ;  /* 0x0000000259467210 */ /* 0x010fc60007f1e0ff */
[----:B------:R0:W-:Y:S01]  /*3d1c0*/  STL.64 [R1+0x310], R68 ;  /* 0x0003104401007387 */ /* 0x0001e20000100a00 */
[----:B------:R-:W-:-:S05]  /*3d1d0*/  LEA.HI.X.SX32 R71, R89, R0, 0x1, P0 ;  /* 0x0000000059477211 */ /* 0x000fca00000f0eff */
[----:B------:R4:W-:Y:S01]  /*3d1e0*/  STL.64 [R1+0x330], R70 ;  /* 0x0003304601007387 */ /* 0x0009e20000100a00 */
[----:B0-----:R-:W-:-:S04]  /*3d1f0*/  IADD3 R68, P2, PT, R83, R2, RZ ;  /* 0x0000000253447210 */ /* 0x001fc80007f5e0ff */
[----:B------:R-:W-:Y:S02]  /*3d200*/  LEA.HI.X.SX32 R69, R83, R0, 0x1, P2 ;  /* 0x0000000053457211 */ /* 0x000fe400010f0eff */
[----:B----4-:R-:W-:-:S03]  /*3d210*/  IADD3 R70, P0, PT, R85, R2, RZ ;  /* 0x0000000255467210 */ /* 0x010fc60007f1e0ff */
[----:B------:R0:W-:Y:S01]  /*3d220*/  STL.64 [R1+0x340], R68 ;  /* 0x0003404401007387 */ /* 0x0001e20000100a00 */
[----:B------:R-:W-:Y:S02]  /*3d230*/  LEA.HI.X.SX32 R71, R85, R0, 0x1, P0 ;  /* 0x0000000055477211 */ /* 0x000fe400000f0eff */
[----:B------:R-:W-:-:S03]  /*3d240*/  IADD3 R90, P0, PT, R3, R2, RZ ;  /* 0x00000002035a7210 */ /* 0x000fc60007f1e0ff */
[----:B------:R4:W-:Y:S01]  /*3d250*/  STL.64 [R1+0x348], R70 ;  /* 0x0003484601007387 */ /* 0x0009e20000100a00 */
[----:B0-----:R-:W-:-:S04]  /*3d260*/  IADD3 R68, P2, PT, R92, R2, RZ ;  /* 0x000000025c447210 */ /* 0x001fc80007f5e0ff */
[-C--:B------:R-:W-:Y:S01]  /*3d270*/  LEA.HI.X.SX32 R69, R92, R0.reuse, 0x1, P2 ;  /* 0x000000005c457211 */ /* 0x080fe200010f0eff */
[----:B----4-:R-:W4:Y:S01]  /*3d280*/  LDL.LU.64 R70, [R1+0x13b0] ;  /* 0x0013b00001467983 */ /* 0x010f220000300a00 */
[----:B------:R-:W-:Y:S02]  /*3d290*/  IMAD.MOV.U32 R92, RZ, RZ, R90 ;  /* 0x000000ffff5c7224 */ /* 0x000fe400078e005a */
[----:B------:R-:W-:Y:S01]  /*3d2a0*/  VIADD R83, R86, UR5 ;  /* 0x0000000556537c36 */ /* 0x000fe20008000000 */
[----:B------:R0:W-:Y:S01]  /*3d2b0*/  STL.64 [R1+0x338], R68 ;  /* 0x0003384401007387 */ /* 0x0001e20000100a00 */
[----:B------:R-:W-:Y:S02]  /*3d2c0*/  LEA.HI.X.SX32 R93, R3, R0, 0x1, P0 ;  /* 0x00000000035d7211 */ /* 0x000fe400000f0eff */
[----:B------:R-:W-:Y:S01]  /*3d2d0*/  IADD3 R92, P0, PT, R84, R2, RZ ;  /* 0x00000002545c7210 */ /* 0x000fe20007f1e0ff */
[----:B0-----:R-:W2:Y:S01]  /*3d2e0*/  LDL.LU.64 R68, [R1+0x13a8] ;  /* 0x0013a80001447983 */ /* 0x001ea20000300a00 */
[----:B------:R-:W-:-:S03]  /*3d2f0*/  VIADD R85, R83, UR5 ;  /* 0x0000000553557c36 */ /* 0x000fc60008000000 */
[----:B------:R0:W-:Y:S01]  /*3d300*/  STL [R1+0x328], R90 ;  /* 0x0003285a01007387 */ /* 0x0001e20000100800 */
[----:B------:R-:W-:-:S03]  /*3d310*/  VIADD R3, R85, UR5 ;  /* 0x0000000555037c36 */ /* 0x000fc60008000000 */
[----:B------:R1:W-:Y:S01]  /*3d320*/  STL [R1+0x32c], R93 ;  /* 0x00032c5d01007387 */ /* 0x0003e20000100800 */
[----:B0-----:R-:W-:-:S04]  /*3d330*/  IADD3 R90, P2, PT, R88, R2, RZ ;  /* 0x00000002585a7210 */ /* 0x001fc80007f5e0ff */
[-C--:B------:R-:W-:Y:S02]  /*3d340*/  LEA.HI.X.SX32 R91, R88, R0.reuse, 0x1, P2 ;  /* 0x00000000585b7211 */ /* 0x080fe400010f0eff */
[----:B-1----:R-:W-:Y:S01]  /*3d350*/  LEA.HI.X.SX32 R93, R84, R0, 0x1, P0 ;  /* 0x00000000545d7211 */ /* 0x002fe200000f0eff */
[----:B------:R-:W-:Y:S01]  /*3d360*/  VIADD R84, R3, UR5 ;  /* 0x0000000503547c36 */ /* 0x000fe20008000000 */
[C---:B------:R-:W-:Y:S01]  /*3d370*/  IADD3 R88, P0, PT, R82.reuse, R2, RZ ;  /* 0x0000000252587210 */ /* 0x040fe20007f1e0ff */
[----:B------:R0:W-:Y:S03]  /*3d380*/  STL.64 [R1+0x320], R90 ;  /* 0x0003205a01007387 */ /* 0x0001e60000100a00 */
[----:B------:R-:W-:Y:S01]  /*3d390*/  LEA.HI.X.SX32 R89, R82, R0, 0x1, P0 ;  /* 0x0000000052597211 */ /* 0x000fe200000f0eff */
[----:B------:R-:W-:Y:S01]  /*3d3a0*/  STL.64 [R1+0x318], R92 ;  /* 0x0003185c01007387 */ /* 0x000fe20000100a00 */
[----:B------:R-:W-:Y:S01]  /*3d3b0*/  VIADD R82, R84, UR5 ;  /* 0x0000000554527c36 */ /* 0x000fe20008000000 */
[----:B0-----:R-:W-:-:S04]  /*3d3c0*/  IADD3 R90, P2, PT, R87, R2, RZ ;  /* 0x00000002575a7210 */ /* 0x001fc80007f5e0ff */
[----:B------:R-:W-:-:S05]  /*3d3d0*/  LEA.HI.X.SX32 R91, R87, R0, 0x1, P2 ;  /* 0x00000000575b7211 */ /* 0x000fca00010f0eff */
[----:B------:R0:W-:Y:S04]  /*3d3e0*/  STL.64 [R1+0x308], R90 ;  /* 0x0003085a01007387 */ /* 0x0001e80000100a00 */
[----:B------:R1:W-:Y:S01]  /*3d3f0*/  STL.64 [R1+0x300], R88 ;  /* 0x0003005801007387 */ /* 0x0003e20000100a00 */
[CC--:B0-----:R-:W-:Y:S02]  /*3d400*/  IADD3 R90, P2, PT, R86.reuse, R2.reuse, RZ ;  /* 0x00000002565a7210 */ /* 0x0c1fe40007f5e0ff */
[C---:B-1----:R-:W-:Y:S02]  /*3d410*/  IADD3 R88, P0, PT, R83.reuse, R2, RZ ;  /* 0x0000000253587210 */ /* 0x042fe40007f1e0ff */
[-C--:B------:R-:W-:Y:S01]  /*3d420*/  LEA.HI.X.SX32 R91, R86, R0.reuse, 0x1, P2 ;  /* 0x00000000565b7211 */ /* 0x080fe200010f0eff */
[----:B------:R-:W-:Y:S01]  /*3d430*/  VIADD R86, R82, UR5 ;  /* 0x0000000552567c36 */ /* 0x000fe20008000000 */
[----:B------:R-:W-:-:S03]  /*3d440*/  LEA.HI.X.SX32 R89, R83, R0, 0x1, P0 ;  /* 0x0000000053597211 */ /* 0x000fc600000f0eff */
[----:B------:R0:W-:Y:S01]  /*3d450*/  STL.64 [R1+0x2f8], R90 ;  /* 0x0002f85a01007387 */ /* 0x0001e20000100a00 */
[----:B------:R-:W-:-:S03]  /*3d460*/  VIADD R83, R86, UR5 ;  /* 0x0000000556537c36 */ /* 0x000fc60008000000 */
[----:B------:R1:W-:Y:S01]  /*3d470*/  STL.64 [R1+0x2e8], R88 ;  /* 0x0002e85801007387 */ /* 0x0003e20000100a00 */
[-C--:B0-----:R-:W-:Y:S02]  /*3d480*/  IADD3 R90, P2, PT, R85, R2.reuse, RZ ;  /* 0x00000002555a7210 */ /* 0x081fe40007f5e0ff */
[----:B-1----:R-:W-:Y:S02]  /*3d490*/  IADD3 R88, P0, PT, R3, R2, RZ ;  /* 0x0000000203587210 */ /* 0x002fe40007f1e0ff */
[-C--:B------:R-:W-:Y:S02]  /*3d4a0*/  LEA.HI.X.SX32 R91, R85, R0.reuse, 0x1, P2 ;  /* 0x00000000555b7211 */ /* 0x080fe400010f0eff */
[----:B------:R-:W-:Y:S02]  /*3d4b0*/  LEA.HI.X.SX32 R89, R3, R0, 0x1, P0 ;  /* 0x0000000003597211 */ /* 0x000fe400000f0eff */
[-C--:B------:R-:W-:Y:S01]  /*3d4c0*/  IADD3 R92, P2, PT, R84, R2.reuse, RZ ;  /* 0x00000002545c7210 */ /* 0x080fe20007f5e0ff */
[----:B------:R-:W-:Y:S04]  /*3d4d0*/  STL.64 [R1+0x2e0], R90 ;  /* 0x0002e05a01007387 */ /* 0x000fe80000100a00 */
[----:B------:R0:W-:Y:S04]  /*3d4e0*/  STL.64 [R1+0x2d8], R88 ;  /* 0x0002d85801007387 */ /* 0x0001e80000100a00 */
[----:B0-----:R-:W2:Y:S04]  /*3d4f0*/  LDL.LU R89, [R1+0xf50] ;  /* 0x000f500001597983 */ /* 0x001ea80000300800 */
[----:B------:R-:W4:Y:S04]  /*3d500*/  LDL.LU R88, [R1+0xf4c] ;  /* 0x000f4c0001587983 */ /* 0x000f280000300800 */
[----:B------:R-:W5:Y:S01]  /*3d510*/  LDL.LU R85, [R1+0xf48] ;  /* 0x000f480001557983 */ /* 0x000f620000300800 */
[----:B------:R-:W-:Y:S01]  /*3d520*/  IADD3 R90, P0, PT, R82, R2, RZ ;  /* 0x00000002525a7210 */ /* 0x000fe20007f1e0ff */
[----:B------:R-:W-:Y:S01]  /*3d530*/  VIADD R3, R83, UR5 ;  /* 0x0000000553037c36 */ /* 0x000fe20008000000 */
[----:B------:R-:W-:-:S02]  /*3d540*/  LEA.HI.X.SX32 R93, R84, R0, 0x1, P2 ;  /* 0x00000000545d7211 */ /* 0x000fc400010f0eff */
[----:B------:R-:W-:Y:S01]  /*3d550*/  LEA.HI.X.SX32 R91, R82, R0, 0x1, P0 ;  /* 0x00000000525b7211 */ /* 0x000fe200000f0eff */
[----:B------:R-:W-:Y:S02]  /*3d560*/  VIADD R82, R3, UR5 ;  /* 0x0000000503527c36 */ /* 0x000fe40008000000 */
[----:B------:R0:W-:Y:S02]  /*3d570*/  STL.64 [R1+0x2c8], R92 ;  /* 0x0002c85c01007387 */ /* 0x0001e40000100a00 */
[----:B------:R-:W-:Y:S02]  /*3d580*/  VIADD R84, R82, UR5 ;  /* 0x0000000552547c36 */ /* 0x000fe40008000000 */
[----:B------:R1:W-:Y:S01]  /*3d590*/  STL.64 [R1+0x2b8], R90 ;  /* 0x0002b85a01007387 */ /* 0x0003e20000100a00 */
[-C--:B0-----:R-:W-:Y:S02]  /*3d5a0*/  IADD3 R92, P2, PT, R86, R2.reuse, RZ ;  /* 0x00000002565c7210 */ /* 0x081fe40007f5e0ff */
[----:B-1----:R-:W-:-:S02]  /*3d5b0*/  IADD3 R90, P0, PT, R83, R2, RZ ;  /* 0x00000002535a7210 */ /* 0x002fc40007f1e0ff */
[-C--:B------:R-:W-:Y:S02]  /*3d5c0*/  LEA.HI.X.SX32 R93, R86, R0.reuse, 0x1, P2 ;  /* 0x00000000565d7211 */ /* 0x080fe400010f0eff */
[----:B------:R-:W-:Y:S02]  /*3d5d0*/  LEA.HI.X.SX32 R91, R83, R0, 0x1, P0 ;  /* 0x00000000535b7211 */ /* 0x000fe400000f0eff */
[C---:B------:R-:W-:Y:S01]  /*3d5e0*/  IADD3 R86, P4, PT, R84.reuse, R2, RZ ;  /* 0x0000000254567210 */ /* 0x040fe20007f9e0ff */
[----:B------:R0:W-:Y:S01]  /*3d5f0*/  STL.64 [R1+0x2b0], R92 ;  /* 0x0002b05c01007387 */ /* 0x0001e20000100a00 */
[----:B---3--:R-:W-:Y:S02]  /*3d600*/  F2FP.SATFINITE.E4M3.F32.PACK_AB_MERGE_C R83, R7, R6, RZ ;  /* 0x000000060753723e */ /* 0x008fe400048070ff */
[----:B------:R-:W-:Y:S01]  /*3d610*/  LEA.HI.X.SX32 R87, R84, R0, 0x1, P4 ;  /* 0x0000000054577211 */ /* 0x000fe200020f0eff */
[----:B------:R1:W-:Y:S01]  /*3d620*/  STL.64 [R1+0x2a8], R90 ;  /* 0x0002a85a01007387 */ /* 0x0003e20000100a00 */
[----:B0-----:R-:W-:-:S02]  /*3d630*/  IADD3 R92, P2, PT, R3, R2, RZ ;  /* 0x00000002035c7210 */ /* 0x001fc40007f5e0ff */
[C---:B-1----:R-:W-:Y:S02]  /*3d640*/  IADD3 R90, P0, PT, R82.reuse, R2, RZ ;  /* 0x00000002525a7210 */ /* 0x042fe40007f1e0ff */
[-C--:B------:R-:W-:Y:S02]  /*3d650*/  LEA.HI.X.SX32 R93, R3, R0.reuse, 0x1, P2 ;  /* 0x00000000035d7211 */ /* 0x080fe400010f0eff */
[----:B------:R-:W-:Y:S02]  /*3d660*/  LEA.HI.X.SX32 R91, R82, R0, 0x1, P0 ;  /* 0x00000000525b7211 */ /* 0x000fe400000f0eff */
[----:B------:R-:W-:Y:S01]  /*3d670*/  F2FP.SATFINITE.E4M3.F32.PACK_AB_MERGE_C R3, R15, R14, RZ ;  /* 0x0000000e0f03723e */ /* 0x000fe200048070ff */
[----:B------:R-:W-:Y:S01]  /*3d680*/  STL.64 [R1+0x298], R92 ;  /* 0x0002985c01007387 */ /* 0x000fe20000100a00 */
[----:B------:R-:W-:Y:S02]  /*3d690*/  F2FP.SATFINITE.E4M3.F32.PACK_AB_MERGE_C R82, R5, R4, RZ ;  /* 0x000000040552723e */ /* 0x000fe400048070ff */
[----:B------:R-:W-:Y:S01]  /*3d6a0*/  F2FP.SATFINITE.E4M3.F32.PACK_AB_MERGE_C R5, R17, R16, RZ ;  /* 0x000000101105723e */ /* 0x000fe200048070ff */
[----:B------:R-:W-:Y:S01]  /*3d6b0*/  STL.64 [R1+0x290], R90 ;  /* 0x0002905a01007387 */ /* 0x000fe20000100a00 */
[----:B------:R-:W-:-:S03]  /*3d6c0*/  F2FP.SATFINITE.E4M3.F32.PACK_AB_MERGE_C R4, R19, R18, RZ ;  /* 0x000000121304723e */ /* 0x000fc600048070ff */
[----:B------:R0:W-:Y:S04]  /*3d6d0*/  STL.64 [R1+0x288], R86 ;  /* 0x0002885601007387 */ /* 0x0001e80000100a00 */
[----:B------:R1:W-:Y:S04]  /*3d6e0*/  STL [R1+0x354], R3 ;  /* 0x0003540301007387 */ /* 0x0003e80000100800 */
[----:B------:R3:W-:Y:S04]  /*3d6f0*/  STL [R1+0x358], R5 ;  /* 0x0003580501007387 */ /* 0x0007e80000100800 */
[----:B------:R3:W-:Y:S01]  /*3d700*/  STL [R1+0x35c], R4 ;  /* 0x00035c0401007387 */ /* 0x0007e20000100800 */
[----:B0-----:R-:W-:-:S02]  /*3d710*/  F2FP.SATFINITE.E4M3.F32.PACK_AB_MERGE_C R86, R11, R10, RZ ;  /* 0x0000000a0b56723e */ /* 0x001fc400048070ff */
[----:B-1----:R-:W-:Y:S02]  /*3d720*/  F2FP.SATFINITE.E4M3.F32.PACK_AB_MERGE_C R3, R21, R20, RZ ;  /* 0x000000141503723e */ /* 0x002fe400048070ff */
[----:B------:R-:W-:Y:S02]  /*3d730*/  F2FP.SATFINITE.E4M3.F32.PACK_AB_MERGE_C R87, R13, R12, RZ ;  /* 0x0000000c0d57723e */ /* 0x000fe400048070ff */
[----:B---3--:R-:W-:Y:S01]  /*3d740*/  F2FP.SATFINITE.E4M3.F32.PACK_AB_MERGE_C R5, R23, R22, RZ ;  /* 0x000000161705723e */ /* 0x008fe200048070ff */
[----:B------:R0:W-:Y:S01]  /*3d750*/  STL [R1+0x360], R3 ;  /* 0x0003600301007387 */ /* 0x0001e20000100800 */
[----:B------:R-:W-:-:S03]  /*3d760*/  F2FP.SATFINITE.E4M3.F32.PACK_AB_MERGE_C R4, R25, R24, RZ ;  /* 0x000000181904723e */ /* 0x000fc600048070ff */
[----:B------:R1:W-:Y:S04]  /*3d770*/  STL [R1+0x364], R5 ;  /* 0x0003640501007387 */ /* 0x0003e80000100800 */
[----:B------:R3:W-:Y:S01]  /*3d780*/  STL [R1+0x368], R4 ;  /* 0x0003680401007387 */ /* 0x0007e20000100800 */
[----:B0-----:R-:W-:Y:S02]  /*3d790*/  F2FP.SATFINITE.E4M3.F32.PACK_AB_MERGE_C R3, R27, R26, RZ ;  /* 0x0000001a1b03723e */ /* 0x001fe400048070ff */
[----:B-1----:R-:W-:-:S03]  /*3d7a0*/  F2FP.SATFINITE.E4M3.F32.PACK_AB_MERGE_C R5, R29, R28, RZ ;  /* 0x0000001c1d05723e */ /* 0x002fc600048070ff */
[----:B------:R0:W-:Y:S01]  /*3d7b0*/  STL [R1+0x36c], R3 ;  /* 0x00036c0301007387 */ /* 0x0001e20000100800 */
[----:B---3--:R-:W-:-:S03]  /*3d7c0*/  F2FP.SATFINITE.E4M3.F32.PACK_AB_MERGE_C R4, R31, R30, RZ ;  /* 0x0000001e1f04723e */ /* 0x008fc600048070ff */
        /* <DEDUP_REMOVED lines=18> */
[----:B------:R1:W-:Y:S01]  /*3d8f0*/  STL [R1+0x394], R5 ;  /* 0x0003940501007387 */ /* 0x0003e20000100800 */
[----:B0-----:R-:W-:Y:S02]  /*3d900*/  F2FP.SATFINITE.E4M3.F32.PACK_AB_MERGE_C R3, R49, R48, RZ ;  /* 0x000000303103723e */ /* 0x001fe400048070ff */
[----:B-1----:R-:W-:-:S03]  /*3d910*/  F2FP.SATFINITE.E4M3.F32.PACK_AB_MERGE_C R5, R53, R52, RZ ;  /* 0x000000343505723e */ /* 0x002fc600048070ff */
[----:B------:R0:W-:Y:S04]  /*3d920*/  STL [R1+0x398], R3 ;  /* 0x0003980301007387 */ /* 0x0001e80000100800 */
[----:B------:R1:W-:Y:S04]  /*3d930*/  STL [R1+0x39c], R4 ;  /* 0x00039c0401007387 */ /* 0x0003e80000100800 */
[----:B------:R3:W-:Y:S01]  /*3d940*/  STL [R1+0x3a0], R5 ;  /* 0x0003a00501007387 */ /* 0x0007e20000100800 */
[----:B0-----:R-:W-:Y:S02]  /*3d950*/  F2FP.SATFINITE.E4M3.F32.PACK_AB_MERGE_C R3, R55, R54, RZ ;  /* 0x000000363703723e */ /* 0x001fe400048070ff */
[----:B-1----:R-:W-:-:S03]  /*3d960*/  F2FP.SATFINITE.E4M3.F32.PACK_AB_MERGE_C R4, R57, R56, RZ ;  /* 0x000000383904723e */ /* 0x002fc600048070ff */
[----:B------:R0:W-:Y:S01]  /*3d970*/  STL [R1+0x3a4], R3 ;  /* 0x0003a40301007387 */ /* 0x0001e20000100800 */
[----:B---3--:R-:W-:-:S03]  /*3d980*/  F2FP.SATFINITE.E4M3.F32.PACK_AB_MERGE_C R5, R59, R58, RZ ;  /* 0x0000003a3b05723e */ /* 0x008fc600048070ff */
[----:B------:R1:W-:Y:S04]  /*3d990*/  STL [R1+0x3a8], R4 ;  /* 0x0003a80401007387 */ /* 0x0003e80000100800 */
[----:B------:R-:W-:Y:S01]  /*3d9a0*/  STL [R1+0x3ac], R5 ;  /* 0x0003ac0501007387 */ /* 0x000fe20000100800 */
[----:B0-----:R-:W-:Y:S02]  /*3d9b0*/  F2FP.SATFINITE.E4M3.F32.PACK_AB_MERGE_C R3, R61, R60, RZ ;  /* 0x0000003c3d03723e */ /* 0x001fe400048070ff */
[----:B-1----:R-:W-:-:S03]  /*3d9c0*/  F2FP.SATFINITE.E4M3.F32.PACK_AB_MERGE_C R4, R63, R62, RZ ;  /* 0x0000003e3f04723e */ /* 0x002fc600048070ff */
[----:B------:R0:W-:Y:S04]  /*3d9d0*/  STL [R1+0x3b0], R3 ;  /* 0x0003b00301007387 */ /* 0x0001e80000100800 */
[----:B------:R1:W-:Y:S01]  /*3d9e0*/  STL [R1+0x3b4], R4 ;  /* 0x0003b40401007387 */ /* 0x0003e20000100800 */
[----:B0-----:R-:W-:Y:S02]  /*3d9f0*/  F2FP.SATFINITE.E4M3.F32.PACK_AB_MERGE_C R3, R67, R66, RZ ;  /* 0x000000424303723e */ /* 0x001fe400048070ff */
[----:B--2---:R-:W-:Y:S02]  /*3da00*/  ISETP.LT.AND P2, PT, R89, UR16, !P1 ;  /* 0x0000001059007c0c */ /* 0x004fe4000cf41270 */
[----:B----4-:R-:W-:Y:S02]  /*3da10*/  ISETP.LT.AND P0, PT, R88, UR17, !P1 ;  /* 0x0000001158007c0c */ /* 0x010fe4000cf01270 */
[----:B------:R-:W-:-:S02]  /*3da20*/  F2FP.SATFINITE.E4M3.F32.PACK_AB_MERGE_C R88, R65, R64, RZ ;  /* 0x000000404158723e */ /* 0x000fc400048070ff */
[----:B-----5:R-:W-:Y:S02]  /*3da30*/  ISETP.LT.AND P4, PT, R85, UR14, !P1 ;  /* 0x0000000e55007c0c */ /* 0x020fe4000cf81270 */
[----:B------:R-:W-:Y:S01]  /*3da40*/  F2FP.SATFINITE.E4M3.F32.PACK_AB_MERGE_C R85, R9, R8, RZ ;  /* 0x000000080955723e */ /* 0x000fe200048070ff */
[----:B------:R-:W-:Y:S01]  /*3da50*/  STL [R1+0x3bc], R88 ;  /* 0x0003bc5801007387 */ /* 0x000fe20000100800 */
[----:B-1----:R-:W0:Y:S03]  /*3da60*/  LDTM.x64 R4, tmem[UR10+0x40] ;  /* 0x0000400a000479ee */ /* 0x002e260008340000 */
[----:B0-----:R-:W-:Y:S04]  /*3da70*/  STL.64 [R1+0x100], R4 ;  /* 0x0001000401007387 */ /* 0x001fe80000100a00 */
[----:B------:R0:W-:Y:S04]  /*3da80*/  STL [R1+0x3b8], R3 ;  /* 0x0003b80301007387 */ /* 0x0001e80000100800 */
[----:B------:R-:W-:Y:S04]  /*3da90*/  STL.64 [R1+0x108], R6 ;  /* 0x0001080601007387 */ /* 0x000fe80000100a00 */
        /* <DEDUP_REMOVED lines=29> */
[----:B------:R1:W-:Y:S04]  /*3dc70*/  STL.64 [R1+0x1f8], R66 ;  /* 0x0001f84201007387 */ /* 0x0003e80000100a00 */
[----:B0-----:R-:W2:Y:S04]  /*3dc80*/  LDL.LU R3, [R1+0xe0c] ;  /* 0x000e0c0001037983 */ /* 0x001ea80000300800 */
[----:B------:R-:W3:Y:S01]  /*3dc90*/  LDL.LU R89, [R1+0xf54] ;  /* 0x000f540001597983 */ /* 0x000ee20000300800 */
[----:B-1----:R-:W0:Y:S03]  /*3dca0*/  LDTM.x64 R4, tmem[UR10+0x80] ;  /* 0x0000800a000479ee */ /* 0x002e260008340000 */
[----:B0-----:R-:W-:Y:S04]  /*3dcb0*/  STL.64 [R1], R4 ;  /* 0x0000000401007387 */ /* 0x001fe80000100a00 */
        /* <DEDUP_REMOVED lines=31> */
[----:B------:R-:W4:Y:S01]  /*3deb0*/  LDL.LU R88, [R1+0xf58] ;  /* 0x000f580001587983 */ /* 0x000f220000300800 */
[----:B0-----:R-:W0:Y:S01]  /*3dec0*/  LDTM.x64 R4, tmem[UR10+0xc0] ;  /* 0x0000c00a000479ee */ /* 0x001e220008340000 */
[----:B------:R-:W-:Y:S01]  /*3ded0*/  NOP ;  /* 0x0000000000007918 */ /* 0x000fe20000000000 */
[----:B------:R-:W1:Y:S01]  /*3dee0*/  LDCU UR10, c[0x0][0x39c] ;  /* 0x00007380ff0a77ac */ /* 0x000e620008000800 */
[----:B0-----:R0:W-:Y:S04]  /*3def0*/  STL.64 [R1+0x13a0], R14 ;  /* 0x0013a00e01007387 */ /* 0x0011e80000100a00 */
[----:B------:R5:W-:Y:S04]  /*3df00*/  STL.64 [R1+0x1398], R16 ;  /* 0x0013981001007387 */ /* 0x000be80000100a00 */
[----:B------:R-:W-:Y:S04]  /*3df10*/  STL.64 [R1+0x1390], R18 ;  /* 0x0013901201007387 */ /* 0x000fe80000100a00 */
[----:B------:R-:W-:Y:S04]  /*3df20*/  STL.64 [R1+0x1388], R20 ;  /* 0x0013881401007387 */ /* 0x000fe80000100a00 */
[----:B------:R-:W-:Y:S04]  /*3df30*/  STL [R1+0x1380], R23 ;  /* 0x0013801701007387 */ /* 0x000fe80000100800 */
[----:B------:R-:W-:Y:S04]  /*3df40*/  STL.64 [R1+0x1378], R24 ;  /* 0x0013781801007387 */ /* 0x000fe80000100a00 */
[----:B------:R-:W-:Y:S04]  /*3df50*/  STL.64 [R1+0x1370], R26 ;  /* 0x0013701a01007387 */ /* 0x000fe80000100a00 */
[----:B------:R-:W-:Y:S04]  /*3df60*/  STL.64 [R1+0x1368], R28 ;  /* 0x0013681c01007387 */ /* 0x000fe80000100a00 */
[----:B------:R-:W-:Y:S04]  /*3df70*/  STL [R1+0x1360], R44 ;  /* 0x0013602c01007387 */ /* 0x000fe80000100800 */
[----:B------:R-:W-:Y:S04]  /*3df80*/  STL.64 [R1+0x1358], R30 ;  /* 0x0013581e01007387 */ /* 0x000fe80000100a00 */
[----:B------:R-:W-:Y:S04]  /*3df90*/  STL.64 [R1+0x1350], R32 ;  /* 0x0013502001007387 */ /* 0x000fe80000100a00 */
[----:B------:R-:W-:Y:S04]  /*3dfa0*/  STL.64 [R1+0x1348], R34 ;  /* 0x0013482201007387 */ /* 0x000fe80000100a00 */
[----:B------:R-:W-:Y:S04]  /*3dfb0*/  STL.64 [R1+0x1340], R36 ;  /* 0x0013402401007387 */ /* 0x000fe80000100a00 */
[----:B------:R-:W-:Y:S04]  /*3dfc0*/  STL.64 [R1+0x1338], R38 ;  /* 0x0013382601007387 */ /* 0x000fe80000100a00 */
[----:B------:R-:W-:Y:S04]  /*3dfd0*/  STL.64 [R1+0x1330], R40 ;  /* 0x0013302801007387 */ /* 0x000fe80000100a00 */
[----:B------:R-:W-:Y:S04]  /*3dfe0*/  STL.64 [R1+0x1328], R42 ;  /* 0x0013282a01007387 */ /* 0x000fe80000100a00 */
[----:B------:R-:W-:Y:S04]  /*3dff0*/  STL [R1+0x1320], R45 ;  /* 0x0013202d01007387 */ /* 0x000fe80000100800 */
[----:B------:R-:W-:Y:S04]  /*3e000*/  STL.64 [R1+0x1318], R46 ;  /* 0x0013182e01007387 */ /* 0x000fe80000100a00 */
[----:B------:R-:W-:Y:S04]  /*3e010*/  STL.64 [R1+0x1310], R48 ;  /* 0x0013103001007387 */ /* 0x000fe80000100a00 */
[----:B------:R-:W-:Y:S04]  /*3e020*/  STL [R1+0x1308], R54 ;  /* 0x0013083601007387 */ /* 0x000fe80000100800 */
[----:B------:R-:W-:Y:S04]  /*3e030*/  STL.64 [R1+0x1300], R50 ;  /* 0x0013003201007387 */ /* 0x000fe80000100a00 */
[----:B------:R-:W-:Y:S04]  /*3e040*/  STL.64 [R1+0x12f8], R52 ;  /* 0x0012f83401007387 */ /* 0x000fe80000100a00 */
[----:B------:R-:W-:Y:S04]  /*3e050*/  STL [R1+0x12f4], R55 ;  /* 0x0012f43701007387 */ /* 0x000fe80000100800 */
[----:B------:R-:W-:Y:S04]  /*3e060*/  STL [R1+0x12f0], R58 ;  /* 0x0012f03a01007387 */ /* 0x000fe80000100800 */
[----:B------:R-:W-:Y:S04]  /*3e070*/  STL.64 [R1+0x12e8], R56 ;  /* 0x0012e83801007387 */ /* 0x000fe80000100a00 */
[----:B------:R-:W-:Y:S04]  /*3e080*/  STL [R1+0x12e0], R59 ;  /* 0x0012e03b01007387 */ /* 0x000fe80000100800 */
[----:B------:R-:W-:Y:S04]  /*3e090*/  STL.64 [R1+0x12d8], R60 ;  /* 0x0012d83c01007387 */ /* 0x000fe80000100a00 */
[----:B------:R-:W-:Y:S04]  /*3e0a0*/  STL [R1+0x12d4], R62 ;  /* 0x0012d43e01007387 */ /* 0x000fe80000100800 */
[----:B------:R-:W-:Y:S04]  /*3e0b0*/  STL [R1+0x12d0], R63 ;  /* 0x0012d03f01007387 */ /* 0x000fe80000100800 */
[----:B------:R-:W-:Y:S04]  /*3e0c0*/  STL.64 [R1+0x12c8], R64 ;  /* 0x0012c84001007387 */ /* 0x000fe80000100a00 */
[----:B------:R-:W-:Y:S04]  /*3e0d0*/  STL [R1+0x12c0], R66 ;  /* 0x0012c04201007387 */ /* 0x000fe80000100800 */
[----:B------:R-:W-:Y:S04]  /*3e0e0*/  STL [R1+0x12bc], R67 ;  /* 0x0012bc4301007387 */ /* 0x000fe80000100800 */
[----:B0-----:R-:W4:Y:S04]  /*3e0f0*/  LDL.LU R14, [R1+0xf5c] ;  /* 0x000f5c00010e7983 */ /* 0x001f280000300800 */
[----:B------:R-:W4:Y:S04]  /*3e100*/  LDL.LU R15, [R1+0xf60] ;  /* 0x000f6000010f7983 */ /* 0x000f280000300800 */
[----:B------:R0:W-:Y:S01]  /*3e110*/  @P3 STG.E.U8 desc[UR18][R68.64], R82 ;  /* 0x0000005244003986 */ /* 0x0001e2000c101112 */
[----:B--2---:R-:W-:Y:S01]  /*3e120*/  ISETP.LT.AND P3, PT, R3, UR4, !P1 ;  /* 0x0000000403007c0c */ /* 0x004fe2000cf61270 */
[----:B------:R-:W3:Y:S02]  /*3e130*/  LDCU UR4, c[0x0][0x39c] ;  /* 0x00007380ff0477ac */ /* 0x000ee40008000800 */
[----:B-----5:R-:W2:Y:S01]  /*3e140*/  LDL.LU R16, [R1+0xf64] ;  /* 0x000f640001107983 */ /* 0x020ea20000300800 */
[----:B0-----:R-:W-:-:S04]  /*3e150*/  PRMT R68, R82, 0x9910, RZ ;  /* 0x0000991052447816 */ /* 0x001fc800000000ff */
[----:B------:R-:W-:-:S05]  /*3e160*/  SHF.R.S32.HI R68, RZ, 0x8, R68 ;  /* 0x00000008ff447819 */ /* 0x000fca0000011444 */
[----:B------:R0:W-:Y:S01]  /*3e170*/  @P5 STG.E.U8 desc[UR18][R70.64], R68 ;  /* 0x0000004446005986 */ /* 0x0001e2000c101112 */
[----:B---3--:R-:W-:Y:S01]  /*3e180*/  ISETP.LT.AND P5, PT, R89, UR4, !P1 ;  /* 0x0000000459007c0c */ /* 0x008fe2000cfa1270 */
[----:B------:R-:W4:Y:S02]  /*3e190*/  LDCU UR4, c[0x0][0x39c] ;  /* 0x00007380ff0477ac */ /* 0x000f240008000800 */
[----:B------:R-:W-:Y:S01]  /*3e1a0*/  @P2 STG.E.U8 desc[UR18][R72.64], R83 ;  /* 0x0000005348002986 */ /* 0x000fe2000c101112 */
[----:B0-----:R-:W-:-:S04]  /*3e1b0*/  PRMT R68, R83, 0x9910, RZ ;  /* 0x0000991053447816 */ /* 0x001fc800000000ff */
[----:B------:R-:W-:-:S05]  /*3e1c0*/  SHF.R.S32.HI R68, RZ, 0x8, R68 ;  /* 0x00000008ff447819 */ /* 0x000fca0000011444 */
[----:B------:R0:W-:Y:S01]  /*3e1d0*/  @P0 STG.E.U8 desc[UR18][R74.64], R68 ;  /* 0x000000444a000986 */ /* 0x0001e2000c101112 */
[----:B----4-:R-:W-:Y:S01]  /*3e1e0*/  ISETP.LT.AND P2, PT, R88, UR4, !P1 ;  /* 0x0000000458007c0c */ /* 0x010fe2000cf41270 */
[----:B------:R-:W3:Y:S02]  /*3e1f0*/  LDCU UR4, c[0x0][0x39c] ;  /* 0x00007380ff0477ac */ /* 0x000ee40008000800 */
[----:B---3--:R-:W-:Y:S01]  /*3e200*/  ISETP.LT.AND P0, PT, R14, UR4, !P1 ;  /* 0x000000040e007c0c */ /* 0x008fe2000cf01270 */
[----:B------:R-:W3:Y:S01]  /*3e210*/  LDCU UR4, c[0x0][0x39c] ;  /* 0x00007380ff0477ac */ /* 0x000ee20008000800 */
[----:B------:R-:W4:Y:S04]  /*3e220*/  LDL.LU R14, [R1+0xf68] ;  /* 0x000f6800010e7983 */ /* 0x000f280000300800 */
[----:B------:R-:W-:Y:S04]  /*3e230*/  @P4 STG.E.U8 desc[UR18][R76.64], R85 ;  /* 0x000000554c004986 */ /* 0x000fe8000c101112 */
[----:B------:R-:W5:Y:S01]  /*3e240*/  LDL.LU.64 R88, [R1+0x200] ;  /* 0x0002000001587983 */ /* 0x000f620000300a00 */
[----:B---3--:R-:W-:Y:S01]  /*3e250*/  ISETP.LT.AND P4, PT, R15, UR4, !P1 ;  /* 0x000000040f007c0c */ /* 0x008fe2000cf81270 */
[----:B------:R-:W2:Y:S02]  /*3e260*/  LDCU UR4, c[0x0][0x39c] ;  /* 0x00007380ff0477ac */ /* 0x000ea40008000800 */
[----:B------:R-:W3:Y:S01]  /*3e270*/  LDL.LU R15, [R1+0xf6c] ;  /* 0x000f6c00010f7983 */ /* 0x000ee20000300800 */
[----:B0-----:R-:W-:-:S03]  /*3e280*/  PRMT R68, R85, 0x9910, RZ ;  /* 0x0000991055447816 */ /* 0x001fc600000000ff */
[----:B------:R-:W3:Y:S01]  /*3e290*/  LDL.LU.64 R92, [R1+0x208] ;  /* 0x00020800015c7983 */ /* 0x000ee20000300a00 */
[----:B------:R-:W-:-:S03]  /*3e2a0*/  SHF.R.S32.HI R68, RZ, 0x8, R68 ;  /* 0x00000008ff447819 */ /* 0x000fc60000011444 */
[----:B------:R-:W3:Y:S04]  /*3e2b0*/  LDL.LU R17, [R1+0xf70] ;  /* 0x000f700001117983 */ /* 0x000ee80000300800 */
[----:B------:R0:W-:Y:S04]  /*3e2c0*/  @P3 STG.E.U8 desc[UR18][R78.64], R68 ;  /* 0x000000444e003986 */ /* 0x0001e8000c101112 */
[----:B------:R-:W3:Y:S01]  /*3e2d0*/  LDL.LU.64 R90, [R1+0x280] ;  /* 0x00028000015a7983 */ /* 0x000ee20000300a00 */
[----:B--2---:R-:W-:Y:S01]  /*3e2e0*/  ISETP.LT.AND P3, PT, R16, UR4, !P1 ;  /* 0x0000000410007c0c */ /* 0x004fe2000cf61270 */
[----:B------:R-:W4:Y:S02]  /*3e2f0*/  LDCU UR4, c[0x0][0x39c] ;  /* 0x00007380ff0477ac */ /* 0x000f240008000800 */
[----:B------:R-:W-:Y:S01]  /*3e300*/  @P5 STG.E.U8 desc[UR18][R80.64], R86 ;  /* 0x0000005650005986 */ /* 0x000fe2000c101112 */
[----:B0-----:R-:W-:-:S04]  /*3e310*/  PRMT R68, R86, 0x9910, RZ ;  /* 0x0000991056447816 */ /* 0x001fc800000000ff */
[----:B------:R-:W-:Y:S02]  /*3e320*/  SHF.R.S32.HI R68, RZ, 0x8, R68 ;  /* 0x00000008ff447819 */ /* 0x000fe40000011444 */
[----:B----4-:R-:W-:Y:S01]  /*3e330*/  ISETP.LT.AND P5, PT, R14, UR4, !P1 ;  /* 0x000000040e007c0c */ /* 0x010fe2000cfa1270 */
[----:B------:R-:W3:Y:S01]  /*3e340*/  LDCU UR4, c[0x0][0x39c] ;  /* 0x00007380ff0477ac */ /* 0x000ee20008000800 */
[----:B------:R-:W2:Y:S04]  /*3e350*/  LDL.LU R14, [R1+0xf74] ;  /* 0x000f7400010e7983 */ /* 0x000ea80000300800 */
[----:B-----5:R0:W-:Y:S01]  /*3e360*/  @P2 STG.E.U8 desc[UR18][R88.64], R68 ;  /* 0x0000004458002986 */ /* 0x0201e2000c101112 */
[----:B---3--:R-:W-:-:S03]  /*3e370*/  ISETP.LT.AND P2, PT, R15, UR4, !P1 ;  /* 0x000000040f007c0c */ /* 0x008fc6000cf41270 */
[----:B0-----:R-:W3:Y:S01]  /*3e380*/  LDL.LU.64 R88, [R1+0x2a0] ;  /* 0x0002a00001587983 */ /* 0x001ee20000300a00 */
[----:B------:R-:W0:Y:S03]  /*3e390*/  LDCU UR4, c[0x0][0x39c] ;  /* 0x00007380ff0477ac */ /* 0x000e260008000800 */
[----:B------:R-:W4:Y:S04]  /*3e3a0*/  LDL.LU R16, [R1+0xf78] ;  /* 0x000f780001107983 */ /* 0x000f280000300800 */
[----:B------:R-:W3:Y:S04]  /*3e3b0*/  LDL.LU R15, [R1+0x354] ;  /* 0x00035400010f7983 */ /* 0x000ee80000300800 */
[----:B------:R-:W-:Y:S04]  /*3e3c0*/  @P0 STG.E.U8 desc[UR18][R92.64], R87 ;  /* 0x000000575c000986 */ /* 0x000fe8000c101112 */
[----:B------:R-:W5:Y:S01]  /*3e3d0*/  LDL.LU.64 R18, [R1+0x2c0] ;  /* 0x0002c00001127983 */ /* 0x000f620000300a00 */
[----:B0-----:R-:W-:Y:S01]  /*3e3e0*/  ISETP.LT.AND P0, PT, R17, UR4, !P1 ;  /* 0x0000000411007c0c */ /* 0x001fe2000cf01270 */
[----:B------:R-:W2:Y:S02]  /*3e3f0*/  LDCU UR4, c[0x0][0x39c] ;  /* 0x00007380ff0477ac */ /* 0x000ea40008000800 */
[----:B------:R-:W5:Y:S01]  /*3e400*/  LDL.LU R17, [R1+0xf7c] ;  /* 0x000f7c0001117983 */ /* 0x000f620000300800 */
[----:B------:R-:W-:-:S03]  /*3e410*/  PRMT R68, R87, 0x9910, RZ ;  /* 0x0000991057447816 */ /* 0x000fc600000000ff */
[----:B------:R-:W5:Y:S01]  /*3e420*/  LDL.LU.64 R24, [R1+0x2d0] ;  /* 0x0002d00001187983 */ /* 0x000f620000300a00 */
[----:B------:R-:W-:-:S03]  /*3e430*/  SHF.R.S32.HI R68, RZ, 0x8, R68 ;  /* 0x00000008ff447819 */ /* 0x000fc60000011444 */
[----:B------:R-:W5:Y:S04]  /*3e440*/  LDL.LU R23, [R1+0xf80] ;  /* 0x000f800001177983 */ /* 0x000f680000300800 */
[----:B------:R0:W-:Y:S01]  /*3e450*/  @P4 STG.E.U8 desc[UR18][R90.64], R68 ;  /* 0x000000445a004986 */ /* 0x0001e2000c101112 */
[----:B--2---:R-:W-:Y:S01]  /*3e460*/  ISETP.LT.AND P4, PT, R14, UR4, !P1 ;  /* 0x000000040e007c0c */ /* 0x004fe2000cf81270 */
[----:B------:R-:W4:Y:S02]  /*3e470*/  LDCU UR4, c[0x0][0x39c] ;  /* 0x00007380ff0477ac */ /* 0x000f240008000800 */
[----:B------:R-:W2:Y:S04]  /*3e480*/  LDL.LU R14, [R1+0x358] ;  /* 0x00035800010e7983 */ /* 0x000ea80000300800 */
[----:B------:R-:W2:Y:S04]  /*3e490*/  LDL.LU.64 R20, [R1+0x2f0] ;  /* 0x0002f00001147983 */ /* 0x000ea80000300a00 */
[----:B---3--:R3:W-:Y:S01]  /*3e4a0*/  @P3 STG.E.U8 desc[UR18][R88.64], R15 ;  /* 0x0000000f58003986 */ /* 0x0087e2000c101112 */
[----:B----4-:R-:W-:Y:S01]  /*3e4b0*/  ISETP.LT.AND P3, PT, R16, UR4, !P1 ;  /* 0x0000000410007c0c */ /* 0x010fe2000cf61270 */
[----:B------:R-:W4:Y:S02]  /*3e4c0*/  LDCU UR4, c[0x0][0x39c] ;  /* 0x00007380ff0477ac */ /* 0x000f240008000800 */
[----:B------:R-:W2:Y:S01]  /*3e4d0*/  LDL.LU R16, [R1+0xf88] ;  /* 0x000f880001107983 */ /* 0x000ea20000300800 */
[----:B0-----:R-:W-:-:S04]  /*3e4e0*/  PRMT R68, R15, 0x9910, RZ ;  /* 0x000099100f447816 */ /* 0x001fc800000000ff */
[----:B------:R-:W-:Y:S01]  /*3e4f0*/  SHF.R.S32.HI R68, RZ, 0x8, R68 ;  /* 0x00000008ff447819 */ /* 0x000fe20000011444 */
[----:B---3--:R-:W3:Y:S04]  /*3e500*/  LDL.LU R15, [R1+0x35c] ;  /* 0x00035c00010f7983 */ /* 0x008ee80000300800 */
[----:B-----5:R0:W-:Y:S01]  /*3e510*/  @P5 STG.E.U8 desc[UR18][R18.64], R68 ;  /* 0x0000004412005986 */ /* 0x0201e2000c101112 */
[----:B----4-:R-:W-:Y:S01]  /*3e520*/  ISETP.LT.AND P5, PT, R17, UR4, !P1 ;  /* 0x0000000411007c0c */ /* 0x010fe2000cfa1270 */
[----:B------:R-:W4:Y:S02]  /*3e530*/  LDCU UR4, c[0x0][0x39c] ;  /* 0x00007380ff0477ac */ /* 0x000f240008000800 */
[----:B0-----:R-:W5:Y:S04]  /*3e540*/  LDL.LU.64 R18, [R1+0x310] ;  /* 0x0003100001127983 */ /* 0x001f680000300a00 */
[----:B------:R-:W5:Y:S04]  /*3e550*/  LDL.LU R17, [R1+0xf8c] ;  /* 0x000f8c0001117983 */ /* 0x000f680000300800 */
[----:B------:R-:W5:Y:S04]  /*3e560*/  LDL.LU.64 R26, [R1+0x330] ;  /* 0x00033000011a7983 */ /* 0x000f680000300a00 */
[----:B--2---:R0:W-:Y:S01]  /*3e570*/  @P2 STG.E.U8 desc[UR18][R24.64], R14 ;  /* 0x0000000e18002986 */ /* 0x0041e2000c101112 */
[----:B------:R-:W-:-:S03]  /*3e580*/  PRMT R68, R14, 0x9910, RZ ;  /* 0x000099100e447816 */ /* 0x000fc600000000ff */
[----:B0-----:R-:W2:Y:S01]  /*3e590*/  LDL.LU R14, [R1+0xf90] ;  /* 0x000f9000010e7983 */ /* 0x001ea20000300800 */
[----:B----4-:R-:W-:Y:S01]  /*3e5a0*/  ISETP.LT.AND P2, PT, R23, UR4, !P1 ;  /* 0x0000000417007c0c */ /* 0x010fe2000cf41270 */
[----:B------:R-:W0:Y:S01]  /*3e5b0*/  LDCU UR4, c[0x0][0x39c] ;  /* 0x00007380ff0477ac */ /* 0x000e220008000800 */
[----:B------:R-:W-:Y:S01]  /*3e5c0*/  SHF.R.S32.HI R68, RZ, 0x8, R68 ;  /* 0x00000008ff447819 */ /* 0x000fe20000011444 */
[----:B------:R-:W4:Y:S04]  /*3e5d0*/  LDL.LU.64 R24, [R1+0x340] ;  /* 0x0003400001187983 */ /* 0x000f280000300a00 */
[----:B------:R0:W-:Y:S02]  /*3e5e0*/  @P0 STG.E.U8 desc[UR18][R20.64], R68 ;  /* 0x0000004414000986 */ /* 0x0001e4000c101112 */
[----:B0-----:R-:W-:-:S02]  /*3e5f0*/  ISETP.LT.AND P0, PT, R16, UR4, !P1 ;  /* 0x0000000410007c0c */ /* 0x001fc4000cf01270 */
[----:B------:R-:W4:Y:S01]  /*3e600*/  LDL.LU R21, [R1+0x360] ;  /* 0x0003600001157983 */ /* 0x000f220000300800 */
[----:B------:R-:W0:Y:S03]  /*3e610*/  LDCU UR4, c[0x0][0x39c] ;  /* 0x00007380ff0477ac */ /* 0x000e260008000800 */
[----:B------:R-:W4:Y:S04]  /*3e620*/  LDL.LU R16, [R1+0xf94] ;  /* 0x000f940001107983 */ /* 0x000f280000300800 */
[----:B------:R-:W4:Y:S01]  /*3e630*/  LDL.LU R20, [R1+0x350] ;  /* 0x0003500001147983 */ /* 0x000f220000300800 */
[----:B------:R-:W-:Y:S01]  /*3e640*/  VIADD R3, R84, UR5 ;  /* 0x0000000554037c36 */ /* 0x000fe20008000000 */
[----:B---3--:R-:W-:-:S02]  /*3e650*/  PRMT R68, R15, 0x9910, RZ ;  /* 0x000099100f447816 */ /* 0x008fc400000000ff */
[----:B------:R-:W3:Y:S04]  /*3e660*/  LDL.LU.64 R54, [R1+0x348] ;  /* 0x0003480001367983 */ /* 0x000ee80000300a00 */
[----:B-----5:R5:W-:Y:S01]  /*3e670*/  @P4 STG.E.U8 desc[UR18][R18.64], R15 ;  /* 0x0000000f12004986 */ /* 0x020be2000c101112 */
[----:B0-----:R-:W-:Y:S01]  /*3e680*/  ISETP.LT.AND P4, PT, R17, UR4, !P1 ;  /* 0x0000000411007c0c */ /* 0x001fe2000cf81270 */
[----:B------:R-:W2:Y:S01]  /*3e690*/  LDCU UR4, c[0x0][0x39c] ;  /* 0x00007380ff0477ac */ /* 0x000ea20008000800 */
[C---:B------:R-:W-:Y:S01]  /*3e6a0*/  IADD3 R28, P6, PT, R3.reuse, R2, RZ ;  /* 0x00000002031c7210 */ /* 0x040fe20007fde0ff */
[----:B------:R-:W3:Y:S01]  /*3e6b0*/  LDL.LU R17, [R1+0x364] ;  /* 0x0003640001117983 */ /* 0x000ee20000300800 */
[----:B------:R-:W-:Y:S02]  /*3e6c0*/  SHF.R.S32.HI R68, RZ, 0x8, R68 ;  /* 0x00000008ff447819 */ /* 0x000fe40000011444 */
[C---:B------:R-:W-:Y:S01]  /*3e6d0*/  LEA.HI.X.SX32 R29, R3.reuse, R0, 0x1, P6 ;  /* 0x00000000031d7211 */ /* 0x040fe200030f0eff */
[----:B------:R-:W-:Y:S01]  /*3e6e0*/  VIADD R3, R3, UR5 ;  /* 0x0000000503037c36 */ /* 0x000fe20008000000 */
[----:B-----5:R-:W5:Y:S04]  /*3e6f0*/  LDL.LU.64 R18, [R1+0x338] ;  /* 0x0003380001127983 */ /* 0x020f680000300a00 */
[----:B------:R0:W-:Y:S01]  /*3e700*/  @P3 STG.E.U8 desc[UR18][R26.64], R68 ;  /* 0x000000441a003986 */ /* 0x0001e2000c101112 */
[----:B------:R-:W-:-:S03]  /*3e710*/  IADD3 R30, P6, PT, R3, R2, RZ ;  /* 0x00000002031e7210 */ /* 0x000fc60007fde0ff */
[----:B------:R-:W3:Y:S04]  /*3e720*/  LDL.LU.64 R44, [R1+0x328] ;  /* 0x00032800012c7983 */ /* 0x000ee80000300a00 */
[----:B------:R-:W3:Y:S01]  /*3e730*/  LDL.LU R15, [R1+0x368] ;  /* 0x00036800010f7983 */ /* 0x000ee20000300800 */
[C---:B------:R-:W-:Y:S01]  /*3e740*/  LEA.HI.X.SX32 R31, R3.reuse, R0, 0x1, P6 ;  /* 0x00000000031f7211 */ /* 0x040fe200030f0eff */
[----:B------:R-:W-:-:S05]  /*3e750*/  VIADD R3, R3, UR5 ;  /* 0x0000000503037c36 */ /* 0x000fca0008000000 */
[----:B------:R-:W-:-:S04]  /*3e760*/  IADD3 R32, P6, PT, R3, R2, RZ ;  /* 0x0000000203207210 */ /* 0x000fc80007fde0ff */
        /* <DEDUP_REMOVED lines=31> */
[----:B------:R-:W-:Y:S01]  /*3e960*/  VIADD R3, R3, UR5 ;  /* 0x0000000503037c36 */ /* 0x000fe20008000000 */
[----:B--2---:R-:W-:Y:S01]  /*3e970*/  ISETP.LT.AND P3, PT, R14, UR4, !P1 ;  /* 0x000000040e007c0c */ /* 0x004fe2000cf61270 */
[----:B------:R-:W2:Y:S01]  /*3e980*/  LDCU UR4, c[0x0][0x39c] ;  /* 0x00007380ff0477ac */ /* 0x000ea20008000800 */
[----:B------:R-:W5:Y:S02]  /*3e990*/  LDL.LU R14, [R1+0xf9c] ;  /* 0x000f9c00010e7983 */ /* 0x000f640000300800 */
[C---:B------:R-:W-:Y:S02]  /*3e9a0*/  IADD3 R56, P6, PT, R3.reuse, R2, RZ ;  /* 0x0000000203387210 */ /* 0x040fe40007fde0ff */
[----:B0-----:R-:W5:Y:S02]  /*3e9b0*/  LDL.LU.64 R26, [R1+0x320] ;  /* 0x00032000011a7983 */ /* 0x001f640000300a00 */
        /* <DEDUP_REMOVED lines=26> */
[----:B----4-:R0:W-:Y:S04]  /*3eb60*/  @P5 STG.E.U8 desc[UR18][R24.64], R21 ;  /* 0x0000001518005986 */ /* 0x0101e8000c101112 */
[C---:B------:R-:W-:Y:S02]  /*3eb70*/  IADD3 R80, P6, PT, R3.reuse, R2, RZ ;  /* 0x0000000203507210 */ /* 0x040fe40007fde0ff */
[----:B--2---:R-:W-:Y:S01]  /*3eb80*/  ISETP.LT.AND P5, PT, R16, UR4, !P1 ;  /* 0x0000000410007c0c */ /* 0x004fe2000cfa1270 */
[----:B------:R-:W5:Y:S01]  /*3eb90*/  LDCU UR4, c[0x0][0x39c] ;  /* 0x00007380ff0477ac */ /* 0x000f620008000800 */
[C---:B------:R-:W-:Y:S01]  /*3eba0*/  LEA.HI.X.SX32 R81, R3.reuse, R0, 0x1, P6 ;  /* 0x0000000003517211 */ /* 0x040fe200030f0eff */
[----:B------:R-:W-:Y:S01]  /*3ebb0*/  VIADD R3, R3, UR5 ;  /* 0x0000000503037c36 */ /* 0x000fe20008000000 */
[----:B------:R-:W2:Y:S04]  /*3ebc0*/  LDL.LU R16, [R1+0xf98] ;  /* 0x000f980001107983 */ /* 0x000ea80000300800 */
[C---:B------:R-:W-:Y:S01]  /*3ebd0*/  IADD3 R78, P6, PT, R3.reuse, R2, RZ ;  /* 0x00000002034e7210 */ /* 0x040fe20007fde0ff */
[----:B------:R-:W4:Y:S03]  /*3ebe0*/  LDL.LU.64 R58, [R1+0x318] ;  /* 0x00031800013a7983 */ /* 0x000f260000300a00 */
        /* <DEDUP_REMOVED lines=15> */
[----:B------:R-:W-:Y:S02]  /*3ece0*/  LEA.HI.X.SX32 R69, R3, R0, 0x1, P6 ;  /* 0x0000000003457211 */ /* 0x000fe400030f0eff */
[----:B------:R-:W-:Y:S02]  /*3ecf0*/  ISETP.NE.AND P6, PT, R20, RZ, PT ;  /* 0x000000ff1400720c */ /* 0x000fe40003fc5270 */
[----:B------:R-:W-:Y:S02]  /*3ed00*/  PRMT R20, R21, 0x9910, RZ ;  /* 0x0000991015147816 */ /* 0x000fe400000000ff */
[----:B0-----:R-:W4:Y:S02]  /*3ed10*/  LDL.LU R21, [R1+0x36c] ;  /* 0x00036c0001157983 */ /* 0x001f240000300800 */
[----:B------:R-:W-:Y:S02]  /*3ed20*/  SHF.R.S32.HI R23, RZ, 0x8, R20 ;  /* 0x00000008ff177819 */ /* 0x000fe40000011414 */
[----:B------:R-:W4:Y:S04]  /*3ed30*/  LDL.LU R20, [R1+0xfa4] ;  /* 0x000fa40001147983 */ /* 0x000f280000300800 */
[----:B---3--:R0:W-:Y:S04]  /*3ed40*/  @P2 STG.E.U8 desc[UR18][R54.64], R23 ;  /* 0x0000001736002986 */ /* 0x0081e8000c101112 */
[----:B------:R-:W3:Y:S01]  /*3ed50*/  LDL.LU.64 R24, [R1+0x308] ;  /* 0x0003080001187983 */ /* 0x000ee20000300a00 */
[----:B-----5:R-:W-:Y:S01]  /*3ed60*/  ISETP.LT.AND P2, PT, R14, UR4, !P1 ;  /* 0x000000040e007c0c */ /* 0x020fe2000cf41270 */
[----:B------:R-:W2:Y:S02]  /*3ed70*/  LDCU UR4, c[0x0][0x39c] ;  /* 0x00007380ff0477ac */ /* 0x000ea40008000800 */
[----:B------:R-:W5:Y:S04]  /*3ed80*/  LDL.LU R14, [R1+0xfa0] ;  /* 0x000fa000010e7983 */ /* 0x000f680000300800 */
[----:B------:R1:W-:Y:S04]  /*3ed90*/  @P0 STG.E.U8 desc[UR18][R18.64], R17 ;  /* 0x0000001112000986 */ /* 0x0003e8000c101112 */
[----:B0-----:R-:W3:Y:S01]  /*3eda0*/  LDL.LU.64 R54, [R1+0x300] ;  /* 0x0003000001367983 */ /* 0x001ee20000300a00 */
[----:B--2---:R-:W-:Y:S01]  /*3edb0*/  ISETP.LT.AND P0, PT, R16, UR4, !P1 ;  /* 0x0000000410007c0c */ /* 0x004fe2000cf01270 */
[----:B------:R-:W4:Y:S01]  /*3edc0*/  LDCU UR4, c[0x0][0x39c] ;  /* 0x00007380ff0477ac */ /* 0x000f220008000800 */
[----:B------:R-:W-:-:S02]  /*3edd0*/  PRMT R16, R17, 0x9910, RZ ;  /* 0x0000991011107816 */ /* 0x000fc400000000ff */
[----:B-1----:R-:W2:Y:S02]  /*3ede0*/  LDL.LU R17, [R1+0x370] ;  /* 0x0003700001117983 */ /* 0x002ea40000300800 */
[----:B------:R-:W-:Y:S02]  /*3edf0*/  SHF.R.S32.HI R23, RZ, 0x8, R16 ;  /* 0x00000008ff177819 */ /* 0x000fe40000011410 */
[----:B------:R-:W2:Y:S04]  /*3ee00*/  LDL.LU R16, [R1+0xfac] ;  /* 0x000fac0001107983 */ /* 0x000ea80000300800 */
[----:B------:R0:W-:Y:S04]  /*3ee10*/  @P4 STG.E.U8 desc[UR18][R44.64], R23 ;  /* 0x000000172c004986 */ /* 0x0001e8000c101112 */
[----:B------:R-:W2:Y:S04]  /*3ee20*/  LDL.LU.64 R18, [R1+0x2f8] ;  /* 0x0002f80001127983 */ /* 0x000ea80000300a00 */
[----:B0-----:R-:W2:Y:S04]  /*3ee30*/  LDL.LU R23, [R1+0xfa8] ;  /* 0x000fa80001177983 */ /* 0x001ea80000300800 */
[----:B------:R0:W-:Y:S01]  /*3ee40*/  @P3 STG.E.U8 desc[UR18][R26.64], R15 ;  /* 0x0000000f1a003986 */ /* 0x0001e2000c101112 */
[----:B----4-:R-:W-:Y:S01]  /*3ee50*/  ISETP.LT.AND P4, PT, R20, UR4, !P1 ;  /* 0x0000000414007c0c */ /* 0x010fe2000cf81270 */
[----:B------:R-:W5:Y:S01]  /*3ee60*/  LDCU UR4, c[0x0][0x39c] ;  /* 0x00007380ff0477ac */ /* 0x000f620008000800 */
[----:B------:R-:W-:-:S05]  /*3ee70*/  PRMT R20, R15, 0x9910, RZ ;  /* 0x000099100f147816 */ /* 0x000fca00000000ff */
[----:B0-----:R-:W-:Y:S01]  /*3ee80*/  IMAD.MOV.U32 R26, RZ, RZ, R20 ;  /* 0x000000ffff1a7224 */ /* 0x001fe200078e0014 */
[----:B-----5:R-:W-:Y:S01]  /*3ee90*/  ISETP.LT.AND P3, PT, R14, UR4, !P1 ;  /* 0x000000040e007c0c */ /* 0x020fe2000cf61270 */
[----:B------:R-:W2:Y:S01]  /*3eea0*/  LDCU UR4, c[0x0][0x39c] ;  /* 0x00007380ff0477ac */ /* 0x000ea20008000800 */
[----:B------:R-:W4:Y:S04]  /*3eeb0*/  LDL.LU.64 R14, [R1+0x2e8] ;  /* 0x0002e800010e7983 */ /* 0x000f280000300a00 */
[----:B------:R-:W5:Y:S04]  /*3eec0*/  LDL.LU R44, [R1+0x374] ;  /* 0x00037400012c7983 */ /* 0x000f680000300800 */
[----:B------:R-:W4:Y:S01]  /*3eed0*/  LDL.LU R20, [R1+0xfb4] ;  /* 0x000fb40001147983 */ /* 0x000f220000300800 */
[----:B------:R-:W-:-:S03]  /*3eee0*/  SHF.R.S32.HI R26, RZ, 0x8, R26 ;  /* 0x00000008ff1a7819 */ /* 0x000fc6000001141a */
[----:B------:R-:W5:Y:S04]  /*3eef0*/  LDL.LU.64 R62, [R1+0x2e0] ;  /* 0x0002e000013e7983 */ /* 0x000f680000300a00 */
[----:B------:R-:W-:Y:S04]  /*3ef00*/  @P5 STG.E.U8 desc[UR18][R58.64], R26 ;  /* 0x0000001a3a005986 */ /* 0x000fe8000c101112 */
[----:B---3--:R0:W-:Y:S02]  /*3ef10*/  @P2 STG.E.U8 desc[UR18][R24.64], R21 ;  /* 0x0000001518002986 */ /* 0x0081e4000c101112 */
[----:B0-----:R-:W-:-:S04]  /*3ef20*/  PRMT R21, R21, 0x9910, RZ ;  /* 0x0000991015157816 */ /* 0x001fc800000000ff */
[----:B------:R-:W-:Y:S02]  /*3ef30*/  SHF.R.S32.HI R26, RZ, 0x8, R21 ;  /* 0x00000008ff1a7819 */ /* 0x000fe40000011415 */
[----:B--2---:R-:W-:Y:S01]  /*3ef40*/  ISETP.LT.AND P5, PT, R16, UR4, !P1 ;  /* 0x0000000410007c0c */ /* 0x004fe2000cfa1270 */
[----:B------:R-:W0:Y:S01]  /*3ef50*/  LDCU UR4, c[0x0][0x39c] ;  /* 0x00007380ff0477ac */ /* 0x000e220008000800 */
[----:B------:R-:W2:Y:S04]  /*3ef60*/  LDL.LU R16, [R1+0xfb0] ;  /* 0x000fb00001107983 */ /* 0x000ea80000300800 */
[----:B------:R-:W3:Y:S01]  /*3ef70*/  LDL.LU.64 R58, [R1+0x2d8] ;  /* 0x0002d800013a7983 */ /* 0x000ee20000300a00 */
[----:B0-----:R-:W-:Y:S01]  /*3ef80*/  ISETP.LT.AND P2, PT, R23, UR4, !P1 ;  /* 0x0000000417007c0c */ /* 0x001fe2000cf41270 */
[----:B------:R-:W4:Y:S02]  /*3ef90*/  LDCU UR4, c[0x0][0x39c] ;  /* 0x00007380ff0477ac */ /* 0x000f240008000800 */
[----:B------:R-:W3:Y:S04]  /*3efa0*/  LDL.LU R23, [R1+0x378] ;  /* 0x0003780001177983 */ /* 0x000ee80000300800 */
[----:B------:R-:W3:Y:S04]  /*3efb0*/  LDL.LU R21, [R1+0xfbc] ;  /* 0x000fbc0001157983 */ /* 0x000ee80000300800 */
[----:B------:R-:W-:Y:S04]  /*3efc0*/  @P0 STG.E.U8 desc[UR18][R54.64], R26 ;  /* 0x0000001a36000986 */ /* 0x000fe8000c101112 */
[----:B------:R-:W3:Y:S01]  /*3efd0*/  LDL.LU.64 R24, [R1+0x2c8] ;  /* 0x0002c80001187983 */ /* 0x000ee20000300a00 */
[----:B----4-:R-:W-:Y:S01]  /*3efe0*/  ISETP.LT.AND P0, PT, R20, UR4, !P1 ;  /* 0x0000000414007c0c */ /* 0x010fe2000cf01270 */
[----:B------:R-:W2:Y:S02]  /*3eff0*/  LDCU UR4, c[0x0][0x39c] ;  /* 0x00007380ff0477ac */ /* 0x000ea40008000800 */
[----:B------:R-:W4:Y:S04]  /*3f000*/  LDL.LU R20, [R1+0xfb8] ;  /* 0x000fb80001147983 */ /* 0x000f280000300800 */
[----:B------:R0:W-:Y:S01]  /*3f010*/  @P4 STG.E.U8 desc[UR18][R18.64], R17 ;  /* 0x0000001112004986 */ /* 0x0001e2000c101112 */
[----:B--2---:R-:W-:Y:S01]  /*3f020*/  ISETP.LT.AND P4, PT, R16, UR4, !P1 ;  /* 0x0000000410007c0c */ /* 0x004fe2000cf81270 */
[----:B------:R-:W3:Y:S01]  /*3f030*/  LDCU UR4, c[0x0][0x39c] ;  /* 0x00007380ff0477ac */ /* 0x000ee20008000800 */
[----:B------:R-:W-:-:S05]  /*3f040*/  PRMT R16, R17, 0x9910, RZ ;  /* 0x0000991011107816 */ /* 0x000fca00000000ff */
[----:B0-----:R-:W-:Y:S02]  /*3f050*/  IMAD.MOV.U32 R18, RZ, RZ, R16 ;  /* 0x000000ffff127224 */ /* 0x001fe400078e0010 */
[----:B------:R-:W2:Y:S04]  /*3f060*/  LDL.LU.64 R16, [R1+0x2b8] ;  /* 0x0002b80001107983 */ /* 0x000ea80000300a00 */
[----:B------:R-:W2:Y:S04]  /*3f070*/  LDL.LU R54, [R1+0x37c] ;  /* 0x00037c0001367983 */ /* 0x000ea80000300800 */
[----:B------:R-:W2:Y:S01]  /*3f080*/  LDL.LU R27, [R1+0xfd4] ;  /* 0x000fd400011b7983 */ /* 0x000ea20000300800 */
[----:B------:R-:W-:-:S03]  /*3f090*/  SHF.R.S32.HI R26, RZ, 0x8, R18 ;  /* 0x00000008ff1a7819 */ /* 0x000fc60000011412 */
[----:B------:R-:W2:Y:S04]  /*3f0a0*/  LDL.LU.64 R18, [R1+0x2b0] ;  /* 0x0002b00001127983 */ /* 0x000ea80000300a00 */
[----:B------:R0:W-:Y:S04]  /*3f0b0*/  @P3 STG.E.U8 desc[UR18][R14.64], R26 ;  /* 0x0000001a0e003986 */ /* 0x0001e8000c101112 */
[----:B0-----:R-:W2:Y:S04]  /*3f0c0*/  LDL.LU.64 R14, [R1+0x13a0] ;  /* 0x0013a000010e7983 */ /* 0x001ea80000300a00 */
[----:B------:R-:W2:Y:S01]  /*3f0d0*/  LDL.LU R26, [R1+0xfd0] ;  /* 0x000fd000011a7983 */ /* 0x000ea20000300800 */
[----:B---3--:R-:W-:Y:S01]  /*3f0e0*/  ISETP.LT.AND P3, PT, R21, UR4, !P1 ;  /* 0x0000000415007c0c */ /* 0x008fe2000cf61270 */
[----:B------:R-:W4:Y:S02]  /*3f0f0*/  LDCU UR4, c[0x0][0x39c] ;  /* 0x00007380ff0477ac */ /* 0x000f240008000800 */
[----:B-----5:R0:W-:Y:S02]  /*3f100*/  @P5 STG.E.U8 desc[UR18][R62.64], R44 ;  /* 0x0000002c3e005986 */ /* 0x0201e4000c101112 */
[----:B0-----:R-:W-:-:S04]  /*3f110*/  PRMT R44, R44, 0x9910, RZ ;  /* 0x000099102c2c7816 */ /* 0x001fc800000000ff */
[----:B------:R-:W-:-:S05]  /*3f120*/  SHF.R.S32.HI R44, RZ, 0x8, R44 ;  /* 0x00000008ff2c7819 */ /* 0x000fca000001142c */
[----:B------:R0:W-:Y:S01]  /*3f130*/  @P2 STG.E.U8 desc[UR18][R58.64], R44 ;  /* 0x0000002c3a002986 */ /* 0x0001e2000c101112 */
[----:B----4-:R-:W-:Y:S01]  /*3f140*/  ISETP.LT.AND P5, PT, R20, UR4, !P1 ;  /* 0x0000000414007c0c */ /* 0x010fe2000cfa1270 */
[----:B------:R-:W2:Y:S02]  /*3f150*/  LDCU UR4, c[0x0][0x39c] ;  /* 0x00007380ff0477ac */ /* 0x000ea40008000800 */
[----:B------:R-:W3:Y:S04]  /*3f160*/  LDL.LU.64 R20, [R1+0x2a8] ;  /* 0x0002a80001147983 */ /* 0x000ee80000300a00 */
[----:B------:R-:W4:Y:S04]  /*3f170*/  LDL.LU R45, [R1+0x380] ;  /* 0x00038000012d7983 */ /* 0x000f280000300800 */
[----:B------:R-:W4:Y:S04]  /*3f180*/  LDL.LU.64 R62, [R1+0x298] ;  /* 0x00029800013e7983 */ /* 0x000f280000300a00 */
[----:B------:R-:W5:Y:S04]  /*3f190*/  LDL.LU R55, [R1+0x1024] ;  /* 0x0010240001377983 */ /* 0x000f680000300800 */
[----:B0-----:R-:W3:Y:S01]  /*3f1a0*/  LDL.LU R58, [R1+0xfe4] ;  /* 0x000fe400013a7983 */ /* 0x001ee20000300800 */
[----:B------:R-:W-:-:S03]  /*3f1b0*/  PRMT R59, R23, 0x9910, RZ ;  /* 0x00009910173b7816 */ /* 0x000fc600000000ff */
[----:B------:R0:W-:Y:S04]  /*3f1c0*/  @P0 STG.E.U8 desc[UR18][R24.64], R23 ;  /* 0x0000001718000986 */ /* 0x0001e8000c101112 */
[----:B0-----:R-:W4:Y:S04]  /*3f1d0*/  LDL.LU.64 R24, [R1+0x290] ;  /* 0x0002900001187983 */ /* 0x001f280000300a00 */
[----:B------:R-:W4:Y:S01]  /*3f1e0*/  LDL.LU R44, [R1+0x384] ;  /* 0x00038400012c7983 */ /* 0x000f220000300800 */
[----:B------:R-:W-:Y:S02]  /*3f1f0*/  SHF.R.S32.HI R59, RZ, 0x8, R59 ;  /* 0x00000008ff3b7819 */ /* 0x000fe4000001143b */
[----:B--2---:R-:W-:Y:S01]  /*3f200*/  ISETP.LT.AND P2, PT, R27, UR4, !P1 ;  /* 0x000000041b007c0c */ /* 0x004fe2000cf41270 */
[----:B------:R-:W0:Y:S02]  /*3f210*/  LDCU UR4, c[0x0][0x39c] ;  /* 0x00007380ff0477ac */ /* 0x000e240008000800 */
[----:B------:R1:W-:Y:S01]  /*3f220*/  @P4 STG.E.U8 desc[UR18][R16.64], R59 ;  /* 0x0000003b10004986 */ /* 0x0003e2000c101112 */
[----:B0-----:R-:W-:Y:S01]  /*3f230*/  ISETP.LT.AND P0, PT, R26, UR4, !P1 ;  /* 0x000000041a007c0c */ /* 0x001fe2000cf01270 */
[----:B------:R-:W5:Y:S02]  /*3f240*/  LDCU UR4, c[0x0][0x39c] ;  /* 0x00007380ff0477ac */ /* 0x000f640008000800 */
[----:B------:R-:W2:Y:S04]  /*3f250*/  LDL.LU.64 R26, [R1+0x288] ;  /* 0x00028800011a7983 */ /* 0x000ea80000300a00 */
[----:B------:R-:W2:Y:S04]  /*3f260*/  LDL.LU R23, [R1+0x1074] ;  /* 0x0010740001177983 */ /* 0x000ea80000300800 */
[----:B-1----:R-:W2:Y:S04]  /*3f270*/  LDL.LU.64 R16, [R1+0x1398] ;  /* 0x0013980001107983 */ /* 0x002ea80000300a00 */
[----:B------:R-:W2:Y:S04]  /*3f280*/  LDL.LU R59, [R1+0x1048] ;  /* 0x00104800013b7983 */ /* 0x000ea80000300800 */
[----:B------:R0:W-:Y:S04]  /*3f290*/  @P3 STG.E.U8 desc[UR18][R18.64], R54 ;  /* 0x0000003612003986 */ /* 0x0001e8000c101112 */
[----:B0-----:R-:W2:Y:S01]  /*3f2a0*/  LDL.LU.64 R18, [R1+0x1390] ;  /* 0x0013900001127983 */ /* 0x001ea20000300a00 */
[----:B------:R-:W-:-:S04]  /*3f2b0*/  PRMT R54, R54, 0x9910, RZ ;  /* 0x0000991036367816 */ /* 0x000fc800000000ff */
[----:B------:R-:W-:Y:S02]  /*3f2c0*/  SHF.R.S32.HI R54, RZ, 0x8, R54 ;  /* 0x00000008ff367819 */ /* 0x000fe40000011436 */
[----:B-----5:R-:W-:Y:S01]  /*3f2d0*/  ISETP.LT.AND P4, PT, R55, UR4, !P1 ;  /* 0x0000000437007c0c */ /* 0x020fe2000cf81270 */
[----:B------:R-:W3:Y:S01]  /*3f2e0*/  LDCU UR4, c[0x0][0x39c] ;  /* 0x00007380ff0477ac */ /* 0x000ee20008000800 */
[----:B------:R-:W5:Y:S01]  /*3f2f0*/  LDL.LU R55, [R1+0x388] ;  /* 0x0003880001377983 */ /* 0x000f620000300800 */
[----:B---3--:R-:W-:-:S03]  /*3f300*/  ISETP.LT.AND P3, PT, R58, UR4, !P1 ;  /* 0x000000043a007c0c */ /* 0x008fc6000cf61270 */
[----:B------:R0:W-:Y:S01]  /*3f310*/  @P5 STG.E.U8 desc[UR18][R20.64], R54 ;  /* 0x0000003614005986 */ /* 0x0001e2000c101112 */
[----:B------:R-:W2:Y:S03]  /*3f320*/  LDCU UR4, c[0x0][0x39c] ;  /* 0x00007380ff0477ac */ /* 0x000ea60008000800 */
[----:B------:R-:W3:Y:S04]  /*3f330*/  LDL.LU R58, [R1+0x108c] ;  /* 0x00108c00013a7983 */ /* 0x000ee80000300800 */
[----:B0-----:R-:W5:Y:S04]  /*3f340*/  LDL.LU.64 R20, [R1+0x1388] ;  /* 0x0013880001147983 */ /* 0x001f680000300a00 */
[----:B------:R-:W5:Y:S04]  /*3f350*/  LDL.LU R54, [R1+0x1084] ;  /* 0x0010840001367983 */ /* 0x000f680000300800 */
[----:B----4-:R0:W-:Y:S02]  /*3f360*/  @P2 STG.E.U8 desc[UR18][R62.64], R45 ;  /* 0x0000002d3e002986 */ /* 0x0101e4000c101112 */
[----:B0-----:R-:W-:-:S04]  /*3f370*/  PRMT R45, R45, 0x9910, RZ ;  /* 0x000099102d2d7816 */ /* 0x001fc800000000ff */
[----:B------:R-:W-:Y:S02]  /*3f380*/  SHF.R.S32.HI R63, RZ, 0x8, R45 ;  /* 0x00000008ff3f7819 */ /* 0x000fe4000001142d */
[----:B--2---:R-:W-:Y:S01]  /*3f390*/  ISETP.LT.AND P5, PT, R23, UR4, !P1 ;  /* 0x0000000417007c0c */ /* 0x004fe2000cfa1270 */
[----:B------:R-:W0:Y:S01]  /*3f3a0*/  LDCU UR4, c[0x0][0x39c] ;  /* 0x00007380ff0477ac */ /* 0x000e220008000800 */
[----:B------:R-:W2:Y:S04]  /*3f3b0*/  LDL.LU R23, [R1+0x1380] ;  /* 0x0013800001177983 */ /* 0x000ea80000300800 */
[----:B------:R-:W4:Y:S01]  /*3f3c0*/  LDL.LU R62, [R1+0x38c] ;  /* 0x00038c00013e7983 */ /* 0x000f220000300800 */
[----:B0-----:R-:W-:Y:S01]  /*3f3d0*/  ISETP.LT.AND P2, PT, R59, UR4, !P1 ;  /* 0x000000043b007c0c */ /* 0x001fe2000cf41270 */
[----:B------:R-:W3:Y:S02]  /*3f3e0*/  LDCU UR4, c[0x0][0x39c] ;  /* 0x00007380ff0477ac */ /* 0x000ee40008000800 */
[----:B------:R-:W2:Y:S04]  /*3f3f0*/  LDL.LU R59, [R1+0x10e0] ;  /* 0x0010e000013b7983 */ /* 0x000ea80000300800 */
[----:B------:R-:W4:Y:S04]  /*3f400*/  LDL.LU R45, [R1+0x10d8] ;  /* 0x0010d800012d7983 */ /* 0x000f280000300800 */
[----:B------:R0:W-:Y:S04]  /*3f410*/  @P0 STG.E.U8 desc[UR18][R24.64], R63 ;  /* 0x0000003f18000986 */ /* 0x0001e8000c101112 */
[----:B------:R1:W-:Y:S04]  /*3f420*/  @P4 STG.E.U8 desc[UR18][R26.64], R44 ;  /* 0x0000002c1a004986 */ /* 0x0003e8000c101112 */
[----:B0-----:R-:W4:Y:S04]  /*3f430*/  LDL.LU.64 R24, [R1+0x1378] ;  /* 0x0013780001187983 */ /* 0x001f280000300a00 */
[----:B-1----:R-:W4:Y:S01]  /*3f440*/  LDL.LU.64 R26, [R1+0x1370] ;  /* 0x00137000011a7983 */ /* 0x002f220000300a00 */
[----:B---3--:R-:W-:Y:S01]  /*3f450*/  ISETP.LT.AND P0, PT, R58, UR4, !P1 ;  /* 0x000000043a007c0c */ /* 0x008fe2000cf01270 */
[----:B------:R-:W5:Y:S02]  /*3f460*/  LDCU UR4, c[0x0][0x39c] ;  /* 0x00007380ff0477ac */ /* 0x000f640008000800 */
[----:B------:R-:W3:Y:S04]  /*3f470*/  LDL.LU R58, [R1+0x390] ;  /* 0x00039000013a7983 */ /* 0x000ee80000300800 */
[----:B------:R-:W3:Y:S01]  /*3f480*/  LDL.LU R63, [R1+0x1128] ;  /* 0x00112800013f7983 */ /* 0x000ee20000300800 */
[----:B-----5:R-:W-:Y:S01]  /*3f490*/  ISETP.LT.AND P4, PT, R54, UR4, !P1 ;  /* 0x0000000436007c0c */ /* 0x020fe2000cf81270 */
[----:B------:R-:W2:Y:S02]  /*3f4a0*/  LDCU UR4, c[0x0][0x39c] ;  /* 0x00007380ff0477ac */ /* 0x000ea40008000800 */
[----:B------:R-:W5:Y:S01]  /*3f4b0*/  LDL.LU R54, [R1+0x1124] ;  /* 0x0011240001367983 */ /* 0x000f620000300800 */
[----:B------:R-:W-:-:S04]  /*3f4c0*/  PRMT R44, R44, 0x9910, RZ ;  /* 0x000099102c2c7816 */ /* 0x000fc800000000ff */
[----:B------:R-:W-:-:S05]  /*3f4d0*/  SHF.R.S32.HI R44, RZ, 0x8, R44 ;  /* 0x00000008ff2c7819 */ /* 0x000fca000001142c */
[----:B------:R0:W-:Y:S04]  /*3f4e0*/  @P3 STG.E.U8 desc[UR18][R28.64], R44 ;  /* 0x0000002c1c003986 */ /* 0x0001e8000c101112 */
[----:B------:R1:W-:Y:S04]  /*3f4f0*/  @P5 STG.E.U8 desc[UR18][R30.64], R55 ;  /* 0x000000371e005986 */ /* 0x0003e8000c101112 */
[----:B0-----:R-:W5:Y:S04]  /*3f500*/  LDL.LU.64 R28, [R1+0x1368] ;  /* 0x00136800011c7983 */ /* 0x001f680000300a00 */
[----:B------:R-:W5:Y:S04]  /*3f510*/  LDL.LU R44, [R1+0x1360] ;  /* 0x00136000012c7983 */ /* 0x000f680000300800 */
[----:B-1----:R-:W5:Y:S01]  /*3f520*/  LDL.LU.64 R30, [R1+0x1358] ;  /* 0x00135800011e7983 */ /* 0x002f620000300a00 */
[----:B--2---:R-:W-:Y:S01]  /*3f530*/  ISETP.LT.AND P3, PT, R59, UR4, !P1 ;  /* 0x000000043b007c0c */ /* 0x004fe2000cf61270 */
[----:B------:R-:W4:Y:S01]  /*3f540*/  LDCU UR4, c[0x0][0x39c] ;  /* 0x00007380ff0477ac */ /* 0x000f220008000800 */
[----:B------:R-:W-:-:S02]  /*3f550*/  PRMT R59, R55, 0x9910, RZ ;  /* 0x00009910373b7816 */ /* 0x000fc400000000ff */
[----:B----4-:R-:W-:Y:S01]  /*3f560*/  ISETP.LT.AND P5, PT, R45, UR4, !P1 ;  /* 0x000000042d007c0c */ /* 0x010fe2000cfa1270 */
[----:B------:R-:W3:Y:S01]  /*3f570*/  LDCU UR4, c[0x0][0x39c] ;  /* 0x00007380ff0477ac */ /* 0x000ee20008000800 */
[----:B------:R-:W2:Y:S04]  /*3f580*/  LDL.LU R45, [R1+0x394] ;  /* 0x00039400012d7983 */ /* 0x000ea80000300800 */
[----:B------:R-:W4:Y:S01]  /*3f590*/  LDL.LU R55, [R1+0x1104] ;  /* 0x0011040001377983 */ /* 0x000f220000300800 */
[----:B------:R-:W-:-:S05]  /*3f5a0*/  SHF.R.S32.HI R59, RZ, 0x8, R59 ;  /* 0x00000008ff3b7819 */ /* 0x000fca000001143b */
[----:B------:R0:W-:Y:S04]  /*3f5b0*/  @P2 STG.E.U8 desc[UR18][R32.64], R59 ;  /* 0x0000003b20002986 */ /* 0x0001e8000c101112 */
[----:B0-----:R-:W2:Y:S04]  /*3f5c0*/  LDL.LU.64 R32, [R1+0x1350] ;  /* 0x0013500001207983 */ /* 0x001ea80000300a00 */
[----:B------:R-:W2:Y:S04]  /*3f5d0*/  LDL.LU R59, [R1+0x1100] ;  /* 0x00110000013b7983 */ /* 0x000ea80000300800 */
[----:B------:R0:W-:Y:S04]  /*3f5e0*/  @P0 STG.E.U8 desc[UR18][R34.64], R62 ;  /* 0x0000003e22000986 */ /* 0x0001e8000c101112 */
[----:B0-----:R-:W2:Y:S01]  /*3f5f0*/  LDL.LU.64 R34, [R1+0x1348] ;  /* 0x0013480001227983 */ /* 0x001ea20000300a00 */
[----:B---3--:R-:W-:Y:S01]  /*3f600*/  ISETP.LT.AND P2, PT, R63, UR4, !P1 ;  /* 0x000000043f007c0c */ /* 0x008fe2000cf41270 */
[----:B------:R-:W5:Y:S01]  /*3f610*/  LDCU UR4, c[0x0][0x39c] ;  /* 0x00007380ff0477ac */ /* 0x000f620008000800 */
[----:B------:R-:W-:-:S02]  /*3f620*/  PRMT R63, R62, 0x9910, RZ ;  /* 0x000099103e3f7816 */ /* 0x000fc400000000ff */
[----:B-----5:R-:W-:Y:S01]  /*3f630*/  ISETP.LT.AND P0, PT, R54, UR4, !P1 ;  /* 0x0000000436007c0c */ /* 0x020fe2000cf01270 */
[----:B------:R-:W4:Y:S01]  /*3f640*/  LDCU UR4, c[0x0][0x39c] ;  /* 0x00007380ff0477ac */ /* 0x000f220008000800 */
[----:B------:R-:W3:Y:S04]  /*3f650*/  LDL.LU R54, [R1+0x398] ;  /* 0x0003980001367983 */ /* 0x000ee80000300800 */
[----:B------:R-:W5:Y:S01]  /*3f660*/  LDL.LU R62, [R1+0x10d4] ;  /* 0x0010d400013e7983 */ /* 0x000f620000300800 */
[----:B------:R-:W-:-:S05]  /*3f670*/  SHF.R.S32.HI R63, RZ, 0x8, R63 ;  /* 0x00000008ff3f7819 */ /* 0x000fca000001143f */
[----:B------:R0:W-:Y:S04]  /*3f680*/  @P4 STG.E.U8 desc[UR18][R36.64], R63 ;  /* 0x0000003f24004986 */ /* 0x0001e8000c101112 */
[----:B0-----:R-:W3:Y:S04]  /*3f690*/  LDL.LU.64 R36, [R1+0x1340] ;  /* 0x0013400001247983 */ /* 0x001ee80000300a00 */
[----:B------:R-:W3:Y:S04]  /*3f6a0*/  LDL.LU R63, [R1+0x10d0] ;  /* 0x0010d000013f7983 */ /* 0x000ee80000300800 */
[----:B------:R0:W-:Y:S04]  /*3f6b0*/  @P3 STG.E.U8 desc[UR18][R38.64], R58 ;  /* 0x0000003a26003986 */ /* 0x0001e8000c101112 */
[----:B0-----:R-:W3:Y:S01]  /*3f6c0*/  LDL.LU.64 R38, [R1+0x1338] ;  /* 0x0013380001267983 */ /* 0x001ee20000300a00 */
[----:B------:R-:W-:-:S04]  /*3f6d0*/  PRMT R58, R58, 0x9910, RZ ;  /* 0x000099103a3a7816 */ /* 0x000fc800000000ff */
[----:B------:R-:W-:-:S05]  /*3f6e0*/  SHF.R.S32.HI R58, RZ, 0x8, R58 ;  /* 0x00000008ff3a7819 */ /* 0x000fca000001143a */
[----:B------:R0:W-:Y:S01]  /*3f6f0*/  @P5 STG.E.U8 desc[UR18][R40.64], R58 ;  /* 0x0000003a28005986 */ /* 0x0001e2000c101112 */
[----:B----4-:R-:W-:Y:S01]  /*3f700*/  ISETP.LT.AND P4, PT, R55, UR4, !P1 ;  /* 0x0000000437007c0c */ /* 0x010fe2000cf81270 */
[----:B------:R-:W2:Y:S02]  /*3f710*/  LDCU UR4, c[0x0][0x39c] ;  /* 0x00007380ff0477ac */ /* 0x000ea40008000800 */
[----:B------:R-:W4:Y:S01]  /*3f720*/  LDL.LU R55, [R1+0x39c] ;  /* 0x00039c0001377983 */ /* 0x000f220000300800 */
[----:B--2---:R-:W-:Y:S01]  /*3f730*/  ISETP.LT.AND P3, PT, R59, UR4, !P1 ;  /* 0x000000043b007c0c */ /* 0x004fe2000cf61270 */
[----:B------:R-:W5:Y:S02]  /*3f740*/  LDCU UR4, c[0x0][0x39c] ;  /* 0x00007380ff0477ac */ /* 0x000f640008000800 */
[----:B------:R-:W2:Y:S04]  /*3f750*/  LDL.LU R59, [R1+0x10f0] ;  /* 0x0010f000013b7983 */ /* 0x000ea80000300800 */
[----:B0-----:R-:W4:Y:S04]  /*3f760*/  LDL.LU.64 R40, [R1+0x1330] ;  /* 0x0013300001287983 */ /* 0x001f280000300a00 */
[----:B------:R-:W4:Y:S04]  /*3f770*/  LDL.LU R58, [R1+0x10b8] ;  /* 0x0010b800013a7983 */ /* 0x000f280000300800 */
[----:B------:R0:W-:Y:S01]  /*3f780*/  @P2 STG.E.U8 desc[UR18][R66.64], R45 ;  /* 0x0000002d42002986 */ /* 0x0001e2000c101112 */
[----:B-----5:R-:W-:Y:S01]  /*3f790*/  ISETP.LT.AND P5, PT, R62, UR4, !P1 ;  /* 0x000000043e007c0c */ /* 0x020fe2000cfa1270 */
[----:B------:R-:W3:Y:S02]  /*3f7a0*/  LDCU UR4, c[0x0][0x39c] ;  /* 0x00007380ff0477ac */ /* 0x000ee40008000800 */
[----:B------:R-:W5:Y:S01]  /*3f7b0*/  LDL.LU R62, [R1+0x3a0] ;  /* 0x0003a000013e7983 */ /* 0x000f620000300800 */
[----:B---3--:R-:W-:Y:S01]  /*3f7c0*/  ISETP.LT.AND P2, PT, R63, UR4, !P1 ;  /* 0x000000043f007c0c */ /* 0x008fe2000cf41270 */
[----:B------:R-:W2:Y:S02]  /*3f7d0*/  LDCU UR4, c[0x0][0x39c] ;  /* 0x00007380ff0477ac */ /* 0x000ea40008000800 */
[----:B------:R-:W3:Y:S04]  /*3f7e0*/  LDL.LU R63, [R1+0x10c0] ;  /* 0x0010c000013f7983 */ /* 0x000ee80000300800 */
[----:B0-----:R-:W5:Y:S01]  /*3f7f0*/  LDL.LU R67, [R1+0x1080] ;  /* 0x0010800001437983 */ /* 0x001f620000300800 */
[----:B------:R-:W-:-:S03]  /*3f800*/  PRMT R45, R45, 0x9910, RZ ;  /* 0x000099102d2d7816 */ /* 0x000fc600000000ff */
[----:B------:R-:W5:Y:S01]  /*3f810*/  LDL.LU R66, [R1+0x3a4] ;  /* 0x0003a40001427983 */ /* 0x000f620000300800 */
[----:B------:R-:W-:-:S05]  /*3f820*/  SHF.R.S32.HI R45, RZ, 0x8, R45 ;  /* 0x00000008ff2d7819 */ /* 0x000fca000001142d */
[----:B------:R0:W-:Y:S04]  /*3f830*/  @P0 STG.E.U8 desc[UR18][R42.64], R45 ;  /* 0x0000002d2a000986 */ /* 0x0001e8000c101112 */
[----:B------:R1:W-:Y:S04]  /*3f840*/  @P4 STG.E.U8 desc[UR18][R46.64], R54 ;  /* 0x000000362e004986 */ /* 0x0003e8000c101112 */
[----:B0-----:R-:W5:Y:S04]  /*3f850*/  LDL.LU.64 R42, [R1+0x1328] ;  /* 0x00132800012a7983 */ /* 0x001f680000300a00 */
[----:B------:R-:W5:Y:S04]  /*3f860*/  LDL.LU R45, [R1+0x1320] ;  /* 0x00132000012d7983 */ /* 0x000f680000300800 */
[----:B-1----:R-:W5:Y:S01]  /*3f870*/  LDL.LU.64 R46, [R1+0x1318] ;  /* 0x00131800012e7983 */ /* 0x002f620000300a00 */
[----:B------:R-:W-:-:S04]  /*3f880*/  PRMT R54, R54, 0x9910, RZ ;  /* 0x0000991036367816 */ /* 0x000fc800000000ff */
[----:B------:R-:W-:-:S05]  /*3f890*/  SHF.R.S32.HI R54, RZ, 0x8, R54 ;  /* 0x00000008ff367819 */ /* 0x000fca0000011436 */
[----:B------:R0:W-:Y:S01]  /*3f8a0*/  @P3 STG.E.U8 desc[UR18][R48.64], R54 ;  /* 0x0000003630003986 */ /* 0x0001e2000c101112 */
[----:B--2---:R-:W-:Y:S01]  /*3f8b0*/  ISETP.LT.AND P0, PT, R59, UR4, !P1 ;  /* 0x000000043b007c0c */ /* 0x004fe2000cf01270 */
[----:B------:R-:W4:Y:S02]  /*3f8c0*/  LDCU UR4, c[0x0][0x39c] ;  /* 0x00007380ff0477ac */ /* 0x000f240008000800 */
[----:B----4-:R-:W-:Y:S01]  /*3f8d0*/  ISETP.LT.AND P4, PT, R58, UR4, !P1 ;  /* 0x000000043a007c0c */ /* 0x010fe2000cf81270 */
[----:B------:R-:W3:Y:S01]  /*3f8e0*/  LDCU UR4, c[0x0][0x39c] ;  /* 0x00007380ff0477ac */ /* 0x000ee20008000800 */
[----:B------:R-:W2:Y:S04]  /*3f8f0*/  LDL.LU R58, [R1+0x1098] ;  /* 0x00109800013a7983 */ /* 0x000ea80000300800 */
[----:B------:R-:W4:Y:S04]  /*3f900*/  LDL.LU R59, [R1+0x1094] ;  /* 0x00109400013b7983 */ /* 0x000f280000300800 */
[----:B0-----:R-:W4:Y:S04]  /*3f910*/  LDL.LU.64 R48, [R1+0x1310] ;  /* 0x0013100001307983 */ /* 0x001f280000300a00 */
[----:B------:R-:W4:Y:S04]  /*3f920*/  LDL.LU R54, [R1+0x1308] ;  /* 0x0013080001367983 */ /* 0x000f280000300800 */
[----:B------:R0:W-:Y:S04]  /*3f930*/  @P5 STG.E.U8 desc[UR18][R50.64], R55 ;  /* 0x0000003732005986 */ /* 0x0001e8000c101112 */
[----:B0-----:R-:W4:Y:S01]  /*3f940*/  LDL.LU.64 R50, [R1+0x1300] ;  /* 0x0013000001327983 */ /* 0x001f220000300a00 */
[----:B---3--:R-:W-:Y:S01]  /*3f950*/  ISETP.LT.AND P3, PT, R63, UR4, !P1 ;  /* 0x000000043f007c0c */ /* 0x008fe2000cf61270 */
[----:B------:R-:W5:Y:S02]  /*3f960*/  LDCU UR4, c[0x0][0x39c] ;  /* 0x00007380ff0477ac */ /* 0x000f640008000800 */
        /* <DEDUP_REMOVED lines=8> */
[----:B0-----:R-:W5:Y:S01]  /*3f9f0*/  LDL.LU.64 R52, [R1+0x12f8] ;  /* 0x0012f80001347983 */ /* 0x001f620000300a00 */
[----:B-1----:R-:W-:-:S03]  /*3fa00*/  PRMT R62, R62, 0x9910, RZ ;  /* 0x000099103e3e7816 */ /* 0x002fc600000000ff */
[----:B------:R-:W5:Y:S01]  /*3fa10*/  LDL.LU R55, [R1+0x12f4] ;  /* 0x0012f40001377983 */ /* 0x000f620000300800 */
[----:B------:R-:W-:-:S05]  /*3fa20*/  SHF.R.S32.HI R62, RZ, 0x8, R62 ;  /* 0x00000008ff3e7819 */ /* 0x000fca000001143e */
[----:B------:R-:W-:Y:S04]  /*3fa30*/  @P4 STG.E.U8 desc[UR18][R60.64], R62 ;  /* 0x0000003e3c004986 */ /* 0x000fe8000c101112 */
[----:B------:R0:W-:Y:S02]  /*3fa40*/  @P3 STG.E.U8 desc[UR18][R64.64], R66 ;  /* 0x0000004240003986 */ /* 0x0001e4000c101112 */
[----:B0-----:R-:W-:-:S04]  /*3fa50*/  PRMT R66, R66, 0x9910, RZ ;  /* 0x0000991042427816 */ /* 0x001fc800000000ff */
[----:B------:R-:W-:Y:S02]  /*3fa60*/  SHF.R.S32.HI R66, RZ, 0x8, R66 ;  /* 0x00000008ff427819 */ /* 0x000fe40000011442 */
[----:B--2---:R-:W-:Y:S01]  /*3fa70*/  ISETP.LT.AND P2, PT, R58, UR4, !P1 ;  /* 0x000000043a007c0c */ /* 0x004fe2000cf41270 */
[----:B------:R-:W4:Y:S01]  /*3fa80*/  LDCU UR4, c[0x0][0x39c] ;  /* 0x00007380ff0477ac */ /* 0x000f220008000800 */
[----:B------:R-:W2:Y:S04]  /*3fa90*/  LDL.LU R58, [R1+0x12f0] ;  /* 0x0012f000013a7983 */ /* 0x000ea80000300800 */
[----:B------:R-:W2:Y:S01]  /*3faa0*/  LDL.LU.64 R56, [R1+0x12e8] ;  /* 0x0012e80001387983 */ /* 0x000ea20000300a00 */
[----:B----4-:R-:W-:Y:S01]  /*3fab0*/  ISETP.LT.AND P0, PT, R59, UR4, !P1 ;  /* 0x000000043b007c0c */ /* 0x010fe2000cf01270 */
[----:B------:R-:W3:Y:S02]  /*3fac0*/  LDCU UR4, c[0x0][0x39c] ;  /* 0x00007380ff0477ac */ /* 0x000ee40008000800 */
[----:B------:R-:W4:Y:S04]  /*3fad0*/  LDL.LU R59, [R1+0x12e0] ;  /* 0x0012e000013b7983 */ /* 0x000f280000300800 */
[----:B------:R-:W2:Y:S04]  /*3fae0*/  LDL.LU.64 R60, [R1+0x12d8] ;  /* 0x0012d800013c7983 */ /* 0x000ea80000300a00 */
[----:B------:R-:W2:Y:S04]  /*3faf0*/  LDL.LU R62, [R1+0x12d4] ;  /* 0x0012d400013e7983 */ /* 0x000ea80000300800 */
[----:B------:R0:W-:Y:S01]  /*3fb00*/  @P5 STG.E.U8 desc[UR18][R92.64], R66 ;  /* 0x000000425c005986 */ /* 0x0001e2000c101112 */
[----:B---3--:R-:W-:Y:S01]  /*3fb10*/  ISETP.LT.AND P4, PT, R63, UR4, !P1 ;  /* 0x000000043f007c0c */ /* 0x008fe2000cf81270 */
[----:B------:R-:W5:Y:S02]  /*3fb20*/  LDCU UR4, c[0x0][0x39c] ;  /* 0x00007380ff0477ac */ /* 0x000f640008000800 */
[----:B------:R-:W3:Y:S04]  /*3fb30*/  LDL.LU R63, [R1+0x12d0] ;  /* 0x0012d000013f7983 */ /* 0x000ee80000300800 */
[----:B------:R-:W2:Y:S01]  /*3fb40*/  LDL.LU.64 R64, [R1+0x12c8] ;  /* 0x0012c80001407983 */ /* 0x000ea20000300a00 */
[----:B-----5:R-:W-:Y:S01]  /*3fb50*/  ISETP.LT.AND P3, PT, R67, UR4, !P1 ;  /* 0x0000000443007c0c */ /* 0x020fe2000cf61270 */
[----:B------:R-:W1:Y:S02]  /*3fb60*/  LDCU UR4, c[0x0][0x39c] ;  /* 0x00007380ff0477ac */ /* 0x000e640008000800 */
[----:B------:R-:W5:Y:S04]  /*3fb70*/  LDL.LU R67, [R1+0x1054] ;  /* 0x0010540001437983 */ /* 0x000f680000300800 */
[----:B0-----:R-:W2:Y:S04]  /*3fb80*/  LDL.LU R66, [R1+0x12c0] ;  /* 0x0012c00001427983 */ /* 0x001ea80000300800 */
[----:B------:R-:W1:Y:S04]  /*3fb90*/  LDL.LU R92, [R1+0x1044] ;  /* 0x00104400015c7983 */ /* 0x000e680000300800 */
[----:B------:R-:W2:Y:S01]  /*3fba0*/  LDL.LU R93, [R1+0x3a8] ;  /* 0x0003a800015d7983 */ /* 0x000ea20000300800 */
[----:B-1----:R-:W-:Y:S01]  /*3fbb0*/  ISETP.LT.AND P5, PT, R92, UR4, !P1 ;  /* 0x000000045c007c0c */ /* 0x002fe2000cfa1270 */
[----:B------:R-:W0:Y:S02]  /*3fbc0*/  LDCU UR4, c[0x0][0x39c] ;  /* 0x00007380ff0477ac */ /* 0x000e240008000800 */
[----:B------:R-:W3:Y:S04]  /*3fbd0*/  LDL.LU R92, [R1+0x100c] ;  /* 0x00100c00015c7983 */ /* 0x000ee80000300800 */
[----:B--2---:R1:W-:Y:S04]  /*3fbe0*/  @P2 STG.E.U8 desc[UR18][R90.64], R93 ;  /* 0x0000005d5a002986 */ /* 0x0043e8000c101112 */
[----:B-1----:R-:W0:Y:S01]  /*3fbf0*/  LDL.LU R91, [R1+0x103c] ;  /* 0x00103c00015b7983 */ /* 0x002e220000300800 */
[----:B------:R-:W-:-:S04]  /*3fc00*/  PRMT R90, R93, 0x9910, RZ ;  /* 0x000099105d5a7816 */ /* 0x000fc800000000ff */
[----:B------:R-:W-:-:S05]  /*3fc10*/  SHF.R.S32.HI R90, RZ, 0x8, R90 ;  /* 0x00000008ff5a7819 */ /* 0x000fca000001145a */
[----:B------:R1:W-:Y:S01]  /*3fc20*/  @P0 STG.E.U8 desc[UR18][R88.64], R90 ;  /* 0x0000005a58000986 */ /* 0x0003e2000c101112 */
[----:B0-----:R-:W-:Y:S01]  /*3fc30*/  ISETP.LT.AND P2, PT, R91, UR4, !P1 ;  /* 0x000000045b007c0c */ /* 0x001fe2000cf41270 */
[----:B------:R-:W5:Y:S02]  /*3fc40*/  LDCU UR4, c[0x0][0x39c] ;  /* 0x00007380ff0477ac */ /* 0x000f640008000800 */
[----:B------:R-:W2:Y:S04]  /*3fc50*/  LDL.LU R91, [R1+0x3b4] ;  /* 0x0003b400015b7983 */ /* 0x000ea80000300800 */
[----:B------:R-:W2:Y:S04]  /*3fc60*/  LDL.LU R93, [R1+0x1014] ;  /* 0x00101400015d7983 */ /* 0x000ea80000300800 */
[----:B-1----:R-:W2:Y:S04]  /*3fc70*/  LDL.LU R90, [R1+0x3ac] ;  /* 0x0003ac00015a7983 */ /* 0x002ea80000300800 */
[----:B------:R-:W4:Y:S04]  /*3fc80*/  LDL.LU R88, [R1+0xfe0] ;  /* 0x000fe00001587983 */ /* 0x000f280000300800 */
[----:B------:R-:W4:Y:S01]  /*3fc90*/  LDL.LU R89, [R1+0x3b0] ;  /* 0x0003b00001597983 */ /* 0x000f220000300800 */
[----:B-----5:R-:W-:Y:S01]  /*3fca0*/  ISETP.LT.AND P0, PT, R67, UR4, !P1 ;  /* 0x0000000443007c0c */ /* 0x020fe2000cf01270 */
[----:B------:R-:W3:Y:S02]  /*3fcb0*/  LDCU UR4, c[0x0][0x39c] ;  /* 0x00007380ff0477ac */ /* 0x000ee40008000800 */
[----:B------:R-:W5:Y:S04]  /*3fcc0*/  LDL.LU R67, [R1+0x12bc] ;  /* 0x0012bc0001437983 */ /* 0x000f680000300800 */
[----:B--2---:R0:W-:Y:S01]  /*3fcd0*/  @P4 STG.E.U8 desc[UR18][R86.64], R90 ;  /* 0x0000005a56004986 */ /* 0x0041e2000c101112 */
[----:B---3--:R-:W-:Y:S01]  /*3fce0*/  ISETP.LT.AND P4, PT, R92, UR4, !P1 ;  /* 0x000000045c007c0c */ /* 0x008fe2000cf81270 */
[----:B------:R-:W1:Y:S02]  /*3fcf0*/  LDCU UR4, c[0x0][0x39c] ;  /* 0x00007380ff0477ac */ /* 0x000e640008000800 */
[----:B------:R-:W2:Y:S04]  /*3fd00*/  LDL.LU R92, [R1+0x3bc] ;  /* 0x0003bc00015c7983 */ /* 0x000ea80000300800 */
[----:B0-----:R-:W3:Y:S01]  /*3fd10*/  LDL.LU R87, [R1+0xffc] ;  /* 0x000ffc0001577983 */ /* 0x001ee20000300800 */
[----:B------:R-:W-:-:S04]  /*3fd20*/  PRMT R86, R90, 0x9910, RZ ;  /* 0x000099105a567816 */ /* 0x000fc800000000ff */
[----:B------:R-:W-:-:S05]  /*3fd30*/  SHF.R.S32.HI R86, RZ, 0x8, R86 ;  /* 0x00000008ff567819 */ /* 0x000fca0000011456 */
[----:B------:R0:W-:Y:S04]  /*3fd40*/  @P3 STG.E.U8 desc[UR18][R84.64], R86 ;  /* 0x0000005654003986 */ /* 0x0001e8000c101112 */
[----:B0-----:R-:W5:Y:S01]  /*3fd50*/  LDL.LU R85, [R1+0xff8] ;  /* 0x000ff80001557983 */ /* 0x001f620000300800 */
[----:B-1----:R-:W-:Y:S01]  /*3fd60*/  ISETP.LT.AND P3, PT, R93, UR4, !P1 ;  /* 0x000000045d007c0c */ /* 0x002fe2000cf61270 */
[----:B------:R-:W0:Y:S02]  /*3fd70*/  LDCU UR4, c[0x0][0x39c] ;  /* 0x00007380ff0477ac */ /* 0x000e240008000800 */
[----:B----4-:R1:W-:Y:S04]  /*3fd80*/  @P5 STG.E.U8 desc[UR18][R82.64], R89 ;  /* 0x0000005952005986 */ /* 0x0103e8000c101112 */
[----:B------:R-:W4:Y:S01]  /*3fd90*/  LDL.LU R93, [R1+0x3b8] ;  /* 0x0003b800015d7983 */ /* 0x000f220000300800 */
[----:B0-----:R-:W-:Y:S01]  /*3fda0*/  ISETP.LT.AND P5, PT, R88, UR4, !P1 ;  /* 0x0000000458007c0c */ /* 0x001fe2000cfa1270 */
[----:B------:R-:W3:Y:S01]  /*3fdb0*/  LDCU UR4, c[0x0][0x39c] ;  /* 0x00007380ff0477ac */ /* 0x000ee20008000800 */
[----:B-1----:R-:W-:-:S02]  /*3fdc0*/  PRMT R82, R89, 0x9910, RZ ;  /* 0x0000991059527816 */ /* 0x002fc400000000ff */
[----:B------:R-:W4:Y:S02]  /*3fdd0*/  LDL.LU R89, [R1+0xfd8] ;  /* 0x000fd80001597983 */ /* 0x000f240000300800 */
[----:B------:R-:W-:Y:S02]  /*3fde0*/  SHF.R.S32.HI R82, RZ, 0x8, R82 ;  /* 0x00000008ff527819 */ /* 0x000fe40000011452 */
[----:B------:R-:W4:Y:S04]  /*3fdf0*/  LDL.LU R86, [R1+0xfdc] ;  /* 0x000fdc0001567983 */ /* 0x000f280000300800 */
[----:B------:R-:W-:Y:S04]  /*3fe00*/  @P2 STG.E.U8 desc[UR18][R80.64], R82 ;  /* 0x0000005250002986 */ /* 0x000fe8000c101112 */
[----:B------:R-:W4:Y:S04]  /*3fe10*/  LDL.LU R84, [R1+0xfc4] ;  /* 0x000fc40001547983 */ /* 0x000f280000300800 */
[----:B------:R0:W-:Y:S04]  /*3fe20*/  @P0 STG.E.U8 desc[UR18][R78.64], R91 ;  /* 0x0000005b4e000986 */ /* 0x0001e8000c101112 */
[----:B------:R-:W4:Y:S01]  /*3fe30*/  LDL.LU R83, [R1+0xfc0] ;  /* 0x000fc00001537983 */ /* 0x000f220000300800 */
[----:B0-----:R-:W-:-:S04]  /*3fe40*/  PRMT R78, R91, 0x9910, RZ ;  /* 0x000099105b4e7816 */ /* 0x001fc800000000ff */
[----:B------:R-:W-:-:S05]  /*3fe50*/  SHF.R.S32.HI R78, RZ, 0x8, R78 ;  /* 0x00000008ff4e7819 */ /* 0x000fca000001144e */
[----:B------:R0:W-:Y:S01]  /*3fe60*/  @P4 STG.E.U8 desc[UR18][R76.64], R78 ;  /* 0x0000004e4c004986 */ /* 0x0001e2000c101112 */
[----:B---3--:R-:W-:Y:S01]  /*3fe70*/  ISETP.LT.AND P2, PT, R87, UR4, !P1 ;  /* 0x0000000457007c0c */ /* 0x008fe2000cf41270 */
[----:B------:R-:W5:Y:S01]  /*3fe80*/  LDCU UR4, c[0x0][0x39c] ;  /* 0x00007380ff0477ac */ /* 0x000f620008000800 */
[----:B--2---:R-:W-:-:S04]  /*3fe90*/  PRMT R79, R92, 0x9910, RZ ;  /* 0x000099105c4f7816 */ /* 0x004fc800000000ff */
[----:B0-----:R-:W-:Y:S02]  /*3fea0*/  SHF.R.S32.HI R76, RZ, 0x8, R79 ;  /* 0x00000008ff4c7819 */ /* 0x001fe4000001144f */
[----:B-----5:R-:W-:Y:S01]  /*3feb0*/  ISETP.LT.AND P0, PT, R85, UR4, !P1 ;  /* 0x0000000455007c0c */ /* 0x020fe2000cf01270 */
[----:B------:R-:W-:Y:S01]  /*3fec0*/  @P3 STG.E.U8 desc[UR18][R74.64], R92 ;  /* 0x0000005c4a003986 */ /* 0x000fe2000c101112 */
[----:B------:R-:W0:Y:S03]  /*3fed0*/  LDCU UR4, c[0x0][0x39c] ;  /* 0x00007380ff0477ac */ /* 0x000e260008000800 */
[----:B------:R-:W2:Y:S04]  /*3fee0*/  LDL.LU R85, [R1+0x100] ;  /* 0x0001000001557983 */ /* 0x000ea80000300800 */
[----:B------:R-:W2:Y:S04]  /*3fef0*/  LDL.LU R87, [R1+0x104] ;  /* 0x0001040001577983 */ /* 0x000ea80000300800 */
[----:B------:R-:W3:Y:S04]  /*3ff00*/  LDL.LU R90, [R1+0x108] ;  /* 0x00010800015a7983 */ /* 0x000ee80000300800 */
[----:B------:R-:W3:Y:S04]  /*3ff10*/  LDL.LU R88, [R1+0x10c] ;  /* 0x00010c0001587983 */ /* 0x000ee80000300800 */
[----:B------:R-:W5:Y:S04]  /*3ff20*/  LDL.LU R79, [R1+0x1020] ;  /* 0x00102000014f7983 */ /* 0x000f680000300800 */
[----:B------:R1:W-:Y:S04]  /*3ff30*/  @P5 STG.E.U8 desc[UR18][R72.64], R76 ;  /* 0x0000004c48005986 */ /* 0x0003e8000c101112 */
[----:B------:R-:W3:Y:S04]  /*3ff40*/  LDL.LU R77, [R1+0xff0] ;  /* 0x000ff000014d7983 */ /* 0x000ee80000300800 */
[----:B-1----:R-:W5:Y:S04]  /*3ff50*/  LDL.LU R76, [R1+0xff4] ;  /* 0x000ff400014c7983 */ /* 0x002f680000300800 */
[----:B------:R-:W5:Y:S01]  /*3ff60*/  LDL.LU R75, [R1+0xfcc] ;  /* 0x000fcc00014b7983 */ /* 0x000f620000300800 */
[----:B----4-:R-:W-:-:S05]  /*3ff70*/  PRMT R74, R93, 0x9910, RZ ;  /* 0x000099105d4a7816 */ /* 0x010fca00000000ff */
[----:B------:R-:W-:Y:S01]  /*3ff80*/  IMAD.MOV.U32 R72, RZ, RZ, R74 ;  /* 0x000000ffff487224 */ /* 0x000fe200078e004a */
[----:B------:R1:W-:Y:S01]  /*3ff90*/  @P2 STG.E.U8 desc[UR18][R70.64], R93 ;  /* 0x0000005d46002986 */ /* 0x0003e2000c101112 */
[----:B0-----:R-:W-:Y:S01]  /*3ffa0*/  ISETP.LT.AND P4, PT, R89, UR4, !P1 ;  /* 0x0000000459007c0c */ /* 0x001fe2000cf81270 */
[----:B------:R-:W0:Y:S01]  /*3ffb0*/  LDCU UR4, c[0x0][0x39c] ;  /* 0x00007380ff0477ac */ /* 0x000e220008000800 */
[----:B------:R-:W-:Y:S01]  /*3ffc0*/  ISETP.LT.AND P3, PT, R86, UR6, !P1 ;  /* 0x0000000656007c0c */ /* 0x000fe2000cf61270 */
[----:B------:R-:W4:Y:S01]  /*3ffd0*/  LDL.LU R89, [R1+0x110] ;  /* 0x0001100001597983 */ /* 0x000f220000300800 */
[----:B------:R-:W-:Y:S01]  /*3ffe0*/  ISETP.LT.AND P5, PT, R84, UR7, !P1 ;  /* 0x0000000754007c0c */ /* 0x000fe2000cfa1270 */
[----:B------:R-:W3:Y:S02]  /*3fff0*/  LDCU UR6, c[0x0][0x39c] ;  /* 0x00007380ff0677ac */ /* 0x000ee40008000800 */
[----:B------:R-:W4:Y:S01]  /*40000*/  LDL.LU R91, [R1+0x114] ;  /* 0x00011400015b7983 */ /* 0x000f220000300800 */
[----:B------:R-:W5:Y:S01]  /*40010*/  LDCU UR7, c[0x0][0x39c] ;  /* 0x00007380ff0777ac */ /* 0x000f620008000800 */
[----:B-1----:R-:W-:Y:S01]  /*40020*/  SHF.R.S32.HI R70, RZ, 0x8, R72 ;  /* 0x00000008ff467819 */ /* 0x002fe20000011448 */
[----:B------:R-:W-:Y:S01]  /*40030*/  VIADD R71, R3, UR5 ;  /* 0x0000000503477c36 */ /* 0x000fe20008000000 */
[----:B------:R-:W4:Y:S04]  /*40040*/  LDL.LU R78, [R1+0xfc8] ;  /* 0x000fc800014e7983 */ /* 0x000f280000300800 */
[----:B------:R1:W-:Y:S01]  /*40050*/  @P0 STG.E.U8 desc[UR18][R68.64], R70 ;  /* 0x0000004644000986 */ /* 0x0003e2000c101112 */
[----:B------:R-:W-:Y:S01]  /*40060*/  VIADD R3, R71, UR5 ;  /* 0x0000000547037c36 */ /* 0x000fe20008000000 */
[----:B------:R-:W-:Y:S01]  /*40070*/  ISETP.LT.AND P2, PT, R83, UR9, !P1 ;  /* 0x0000000953007c0c */ /* 0x000fe2000cf41270 */
[----:B------:R-:W0:Y:S01]  /*40080*/  LDCU UR9, c[0x0][0x39c] ;  /* 0x00007380ff0977ac */ /* 0x000e220008000800 */
[----:B------:R-:W4:Y:S04]  /*40090*/  LDL.LU R92, [R1+0x118] ;  /* 0x00011800015c7983 */ /* 0x000f280000300800 */
[----:B------:R-:W4:Y:S01]  /*400a0*/  LDL.LU R93, [R1+0x11c] ;  /* 0x00011c00015d7983 */ /* 0x000f220000300800 */
[----:B-1----:R-:W-:-:S04]  /*400b0*/  IADD3 R70, P0, PT, R71, R2, RZ ;  /* 0x0000000247467210 */ /* 0x002fc80007f1e0ff */
[----:B------:R-:W-:Y:S02]  /*400c0*/  LEA.HI.X.SX32 R71, R71, R0, 0x1, P0 ;  /* 0x0000000047477211 */ /* 0x000fe400000f0eff */
[----:B------:R-:W-:-:S04]  /*400d0*/  IADD3 R68, P0, PT, R3, R2, RZ ;  /* 0x0000000203447210 */ /* 0x000fc80007f1e0ff */
[----:B------:R-:W-:Y:S02]  /*400e0*/  LEA.HI.X.SX32 R69, R3, R0, 0x1, P0 ;  /* 0x0000000003457211 */ /* 0x000fe400000f0eff */
[----:B--2---:R-:W-:-:S04]  /*400f0*/  F2FP.SATFINITE.E4M3.F32.PACK_AB_MERGE_C R74, R87, R85, RZ ;  /* 0x00000055574a723e */ /* 0x004fc800048070ff */
[----:B------:R-:W-:Y:S01]  /*40100*/  PRMT R72, R74, 0x9910, RZ ;  /* 0x000099104a487816 */ /* 0x000fe200000000ff */
[----:B------:R1:W-:Y:S03]  /*40110*/  @P4 STG.E.U8 desc[UR18][R70.64], R74 ;  /* 0x0000004a46004986 */ /* 0x0003e6000c101112 */
[----:B------:R-:W-:Y:S01]  /*40120*/  SHF.R.S32.HI R72, RZ, 0x8, R72 ;  /* 0x00000008ff487819 */ /* 0x000fe20000011448 */
[----:B-1----:R-:W-:-:S04]  /*40130*/  VIADD R71, R3, UR5 ;  /* 0x0000000503477c36 */ /* 0x002fc80008000000 */
[----:B------:R-:W-:Y:S01]  /*40140*/  VIADD R3, R71, UR5 ;  /* 0x0000000547037c36 */ /* 0x000fe20008000000 */
[----:B------:R1:W-:Y:S01]  /*40150*/  @P3 STG.E.U8 desc[UR18][R68.64], R72 ;  /* 0x0000004844003986 */ /* 0x0003e2000c101112 */
[----:B---3--:R-:W-:Y:S01]  /*40160*/  ISETP.LT.AND P3, PT, R77, UR6, !P1 ;  /* 0x000000064d007c0c */ /* 0x008fe2000cf61270 */
[----:B------:R-:W2:Y:S01]  /*40170*/  LDCU UR6, c[0x0][0x39c] ;  /* 0x00007380ff0677ac */ /* 0x000ea20008000800 */
[----:B------:R-:W-:Y:S01]  /*40180*/  F2FP.SATFINITE.E4M3.F32.PACK_AB_MERGE_C R73, R88, R90, RZ ;  /* 0x0000005a5849723e */ /* 0x000fe200048070ff */
[----:B------:R-:W3:Y:S01]  /*40190*/  LDL.LU R77, [R1+0x1008] ;  /* 0x00100800014d7983 */ /* 0x000ee20000300800 */
[----:B-1----:R-:W-:-:S04]  /*401a0*/  IADD3 R68, P4, PT, R3, R2, RZ ;  /* 0x0000000203447210 */ /* 0x002fc80007f9e0ff */
[----:B------:R-:W-:Y:S02]  /*401b0*/  LEA.HI.X.SX32 R69, R3, R0, 0x1, P4 ;  /* 0x0000000003457211 */ /* 0x000fe400020f0eff */
[----:B-----5:R-:W-:Y:S02]  /*401c0*/  ISETP.LT.AND P4, PT, R76, UR7, !P1 ;  /* 0x000000074c007c0c */ /* 0x020fe4000cf81270 */
[----:B------:R-:W-:Y:S01]  /*401d0*/  IADD3 R70, P0, PT, R71, R2, RZ ;  /* 0x0000000247467210 */ /* 0x000fe20007f1e0ff */
[----:B------:R-:W2:Y:S01]  /*401e0*/  LDL.LU R76, [R1+0xfec] ;  /* 0x000fec00014c7983 */ /* 0x000ea20000300800 */
[----:B------:R-:W-:Y:S01]  /*401f0*/  PRMT R72, R73, 0x9910, RZ ;  /* 0x0000991049487816 */ /* 0x000fe200000000ff */
[----:B------:R-:W-:Y:S01]  /*40200*/  VIADD R3, R3, UR5 ;  /* 0x0000000503037c36 */ /* 0x000fe20008000000 */
[----:B------:R-:W-:Y:S01]  /*40210*/  LEA.HI.X.SX32 R71, R71, R0, 0x1, P0 ;  /* 0x0000000047477211 */ /* 0x000fe200000f0eff */
[----:B------:R-:W1:Y:S01]  /*40220*/  LDCU UR7, c[0x0][0x39c] ;  /* 0x00007380ff0777ac */ /* 0x000e620008000800 */
[----:B------:R-:W-:-:S03]  /*40230*/  SHF.R.S32.HI R72, RZ, 0x8, R72 ;  /* 0x00000008ff487819 */ /* 0x000fc60000011448 */
[----:B------:R-:W-:Y:S04]  /*40240*/  @P5 STG.E.U8 desc[UR18][R70.64], R73 ;  /* 0x0000004946005986 */ /* 0x000fe8000c101112 */
[----:B------:R5:W-:Y:S01]  /*40250*/  @P2 STG.E.U8 desc[UR18][R68.64], R72 ;  /* 0x0000004844002986 */ /* 0x000be2000c101112 */
[----:B0-----:R-:W-:Y:S01]  /*40260*/  ISETP.LT.AND P2, PT, R75, UR9, !P1 ;  /* 0x000000094b007c0c */ /* 0x001fe2000cf41270 */
[----:B------:R-:W0:Y:S02]  /*40270*/  LDCU UR9, c[0x0][0x39c] ;  /* 0x00007380ff0977ac */ /* 0x000e240008000800 */
[----:B------:R-:W1:Y:S01]  /*40280*/  LDL.LU R75, [R1+0xfe8] ;  /* 0x000fe800014b7983 */ /* 0x000e620000300800 */
[----:B------:R-:W-:Y:S01]  /*40290*/  ISETP.LT.AND P0, PT, R79, UR4, !P1 ;  /* 0x000000044f007c0c */ /* 0x000fe2000cf01270 */
[----:B------:R-:W3:Y:S02]  /*402a0*/  LDCU UR4, c[0x0][0x39c] ;  /* 0x00007380ff0477ac */ /* 0x000ee40008000800 */
[----:B------:R-:W2:Y:S01]  /*402b0*/  LDL.LU R85, [R1+0x120] ;  /* 0x0001200001557983 */ /* 0x000ea20000300800 */
[----:B-----5:R-:W-:-:S03]  /*402c0*/  IADD3 R68, P5, PT, R3, R2, RZ ;  /* 0x0000000203447210 */ /* 0x020fc60007fbe0ff */
[----:B------:R-:W5:Y:S01]  /*402d0*/  LDL.LU R87, [R1+0x124] ;  /* 0x0001240001577983 */ /* 0x000f620000300800 */
[----:B----4-:R-:W-:Y:S02]  /*402e0*/  F2FP.SATFINITE.E4M3.F32.PACK_AB_MERGE_C R70, R91, R89, RZ ;  /* 0x000000595b46723e */ /* 0x010fe400048070ff */
[C---:B------:R-:W-:Y:S01]  /*402f0*/  LEA.HI.X.SX32 R69, R3.reuse, R0, 0x1, P5 ;  /* 0x0000000003457211 */ /* 0x040fe200028f0eff */
[----:B------:R-:W-:Y:S01]  /*40300*/  VIADD R3, R3, UR5 ;  /* 0x0000000503037c36 */ /* 0x000fe20008000000 */
[----:B------:R-:W4:Y:S03]  /*40310*/  LDL.LU R90, [R1+0x128] ;  /* 0x00012800015a7983 */ /* 0x000f260000300800 */
[----:B------:R-:W-:Y:S01]  /*40320*/  VIADD R71, R3, UR5 ;  /* 0x0000000503477c36 */ /* 0x000fe20008000000 */
[----:B------:R0:W-:Y:S01]  /*40330*/  @P0 STG.E.U8 desc[UR18][R68.64], R70 ;  /* 0x0000004644000986 */ /* 0x0001e2000c101112 */
[----:B------:R-:W-:-:S02]  /*40340*/  PRMT R72, R70, 0x9910, RZ ;  /* 0x0000991046487816 */ /* 0x000fc400000000ff */
[----:B------:R-:W-:Y:S01]  /*40350*/  F2FP.SATFINITE.E4M3.F32.PACK_AB_MERGE_C R73, R93, R92, RZ ;  /* 0x0000005c5d49723e */ /* 0x000fe200048070ff */
[----:B------:R-:W4:Y:S01]  /*40360*/  LDL.LU R88, [R1+0x12c] ;  /* 0x00012c0001587983 */ /* 0x000f220000300800 */
[----:B0-----:R-:W-:-:S03]  /*40370*/  IADD3 R68, P0, PT, R3, R2, RZ ;  /* 0x0000000203447210 */ /* 0x001fc60007f1e0ff */
[----:B------:R-:W4:Y:S01]  /*40380*/  LDL.LU R79, [R1+0x102c] ;  /* 0x00102c00014f7983 */ /* 0x000f220000300800 */
[----:B------:R-:W-:Y:S02]  /*40390*/  LEA.HI.X.SX32 R69, R3, R0, 0x1, P0 ;  /* 0x0000000003457211 */ /* 0x000fe400000f0eff */
[C---:B------:R-:W-:Y:S01]  /*403a0*/  IADD3 R70, P0, PT, R71.reuse, R2, RZ ;  /* 0x0000000247467210 */ /* 0x040fe20007f1e0ff */
[C---:B------:R-:W-:Y:S01]  /*403b0*/  VIADD R3, R71.reuse, UR5 ;  /* 0x0000000547037c36 */ /* 0x040fe20008000000 */
[----:B------:R-:W-:Y:S02]  /*403c0*/  SHF.R.S32.HI R72, RZ, 0x8, R72 ;  /* 0x00000008ff487819 */ /* 0x000fe40000011448 */
[----:B------:R-:W-:-:S03]  /*403d0*/  LEA.HI.X.SX32 R71, R71, R0, 0x1, P0 ;  /* 0x0000000047477211 */ /* 0x000fc600000f0eff */
[----:B------:R0:W-:Y:S04]  /*403e0*/  @P3 STG.E.U8 desc[UR18][R68.64], R72 ;  /* 0x0000004844003986 */ /* 0x0001e8000c101112 */
[----:B------:R3:W-:Y:S01]  /*403f0*/  @P4 STG.E.U8 desc[UR18][R70.64], R73 ;  /* 0x0000004946004986 */ /* 0x0007e2000c101112 */
[----:B0-----:R-:W-:-:S04]  /*40400*/  IADD3 R68, P3, PT, R3, R2, RZ ;  /* 0x0000000203447210 */ /* 0x001fc80007f7e0ff */
[----:B------:R-:W-:Y:S02]  /*40410*/  LEA.HI.X.SX32 R69, R3, R0, 0x1, P3 ;  /* 0x0000000003457211 */ /* 0x000fe400018f0eff */
[----:B---3--:R-:W-:Y:S02]  /*40420*/  ISETP.LT.AND P0, PT, R77, UR4, !P1 ;  /* 0x000000044d007c0c */ /* 0x008fe4000cf01270 */
[----:B------:R-:W-:Y:S01]  /*40430*/  PRMT R74, R73, 0x9910, RZ ;  /* 0x00009910494a7816 */ /* 0x000fe200000000ff */
[----:B------:R-:W3:Y:S01]  /*40440*/  LDL.LU R77, [R1+0x101c] ;  /* 0x00101c00014d7983 */ /* 0x000ee20000300800 */
[----:B------:R-:W-:Y:S01]  /*40450*/  VIADD R71, R3, UR5 ;  /* 0x0000000503477c36 */ /* 0x000fe20008000000 */
[----:B------:R-:W-:Y:S01]  /*40460*/  ISETP.LT.AND P5, PT, R78, UR10, !P1 ;  /* 0x0000000a4e007c0c */ /* 0x000fe2000cfa1270 */
[----:B------:R-:W0:Y:S01]  /*40470*/  LDCU UR4, c[0x0][0x39c] ;  /* 0x00007380ff0477ac */ /* 0x000e220008000800 */
[----:B--2---:R-:W-:Y:S02]  /*40480*/  ISETP.LT.AND P4, PT, R76, UR6, !P1 ;  /* 0x000000064c007c0c */ /* 0x004fe4000cf81270 */
[----:B-1----:R-:W-:Y:S01]  /*40490*/  ISETP.LT.AND P3, PT, R75, UR7, !P1 ;  /* 0x000000074b007c0c */ /* 0x002fe2000cf61270 */
[----:B------:R-:W2:Y:S01]  /*404a0*/  LDL.LU R76, [R1+0x1034] ;  /* 0x00103400014c7983 */ /* 0x000ea20000300800 */
[----:B------:R-:W-:Y:S01]  /*404b0*/  IMAD.MOV.U32 R72, RZ, RZ, R74 ;  /* 0x000000ffff487224 */ /* 0x000fe200078e004a */
[----:B------:R-:W3:Y:S02]  /*404c0*/  LDCU UR6, c[0x0][0x39c] ;  /* 0x00007380ff0677ac */ /* 0x000ee40008000800 */
[----:B------:R-:W2:Y:S02]  /*404d0*/  LDL.LU R75, [R1+0x1004] ;  /* 0x00100400014b7983 */ /* 0x000ea40000300800 */
[----:B------:R-:W-:Y:S01]  /*404e0*/  SHF.R.S32.HI R70, RZ, 0x8, R72 ;  /* 0x00000008ff467819 */ /* 0x000fe20000011448 */
[----:B------:R-:W-:Y:S01]  /*404f0*/  VIADD R3, R71, UR5 ;  /* 0x0000000547037c36 */ /* 0x000fe20008000000 */
[----:B-----5:R-:W-:Y:S01]  /*40500*/  F2FP.SATFINITE.E4M3.F32.PACK_AB_MERGE_C R74, R87, R85, RZ ;  /* 0x00000055574a723e */ /* 0x020fe200048070ff */
[----:B------:R-:W5:Y:S01]  /*40510*/  LDL.LU R89, [R1+0x130] ;  /* 0x0001300001597983 */ /* 0x000f620000300800 */
[----:B------:R-:W2:Y:S03]  /*40520*/  LDCU UR7, c[0x0][0x39c] ;  /* 0x00007380ff0777ac */ /* 0x000ea60008000800 */
[----:B------:R1:W-:Y:S01]  /*40530*/  @P2 STG.E.U8 desc[UR18][R68.64], R70 ;  /* 0x0000004644002986 */ /* 0x0003e2000c101112 */
[----:B------:R-:W-:Y:S01]  /*40540*/  PRMT R72, R74, 0x9910, RZ ;  /* 0x000099104a487816 */ /* 0x000fe200000000ff */
[----:B------:R-:W0:Y:S02]  /*40550*/  LDCU UR10, c[0x0][0x39c] ;  /* 0x00007380ff0a77ac */ /* 0x000e240008000800 */
[----:B------:R-:W5:Y:S01]  /*40560*/  LDL.LU R91, [R1+0x134] ;  /* 0x00013400015b7983 */ /* 0x000f620000300800 */
[----:B-1----:R-:W-:-:S03]  /*40570*/  IADD3 R70, P2, PT, R71, R2, RZ ;  /* 0x0000000247467210 */ /* 0x002fc60007f5e0ff */
[----:B------:R-:W5:Y:S01]  /*40580*/  LDL.LU R78, [R1+0x1000] ;  /* 0x00100000014e7983 */ /* 0x000f620000300800 */
[----:B------:R-:W-:-:S03]  /*40590*/  LEA.HI.X.SX32 R71, R71, R0, 0x1, P2 ;  /* 0x0000000047477211 */ /* 0x000fc600010f0eff */
[----:B------:R-:W5:Y:S01]  /*405a0*/  LDL.LU R92, [R1+0x138] ;  /* 0x00013800015c7983 */ /* 0x000f620000300800 */
[C---:B------:R-:W-:Y:S02]  /*405b0*/  IADD3 R68, P2, PT, R3.reuse, R2, RZ ;  /* 0x0000000203447210 */ /* 0x040fe40007f5e0ff */
[----:B------:R-:W-:Y:S01]  /*405c0*/  SHF.R.S32.HI R72, RZ, 0x8, R72 ;  /* 0x00000008ff487819 */ /* 0x000fe20000011448 */
[----:B------:R1:W-:Y:S01]  /*405d0*/  @P5 STG.E.U8 desc[UR18][R70.64], R74 ;  /* 0x0000004a46005986 */ /* 0x0003e2000c101112 */
[C---:B------:R-:W-:Y:S02]  /*405e0*/  LEA.HI.X.SX32 R69, R3.reuse, R0, 0x1, P2 ;  /* 0x0000000003457211 */ /* 0x040fe400010f0eff */
[----:B----4-:R-:W-:Y:S01]  /*405f0*/  F2FP.SATFINITE.E4M3.F32.PACK_AB_MERGE_C R73, R88, R90, RZ ;  /* 0x0000005a5849723e */ /* 0x010fe200048070ff */
[----:B------:R-:W4:Y:S04]  /*40600*/  LDL.LU R93, [R1+0x13c] ;  /* 0x00013c00015d7983 */ /* 0x000f280000300800 */
[----:B------:R0:W-:Y:S01]  /*40610*/  @P0 STG.E.U8 desc[UR18][R68.64], R72 ;  /* 0x0000004844000986 */ /* 0x0001e2000c101112 */
[----:B-1----:R-:W-:-:S05]  /*40620*/  VIADD R71, R3, UR5 ;  /* 0x0000000503477c36 */ /* 0x002fca0008000000 */
[C---:B------:R-:W-:Y:S01]  /*40630*/  IADD3 R70, P0, PT, R71.reuse, R2, RZ ;  /* 0x0000000247467210 */ /* 0x040fe20007f1e0ff */
[----:B------:R-:W-:-:S03]  /*40640*/  VIADD R3, R71, UR5 ;  /* 0x0000000547037c36 */ /* 0x000fc60008000000 */
[----:B------:R-:W-:-:S05]  /*40650*/  LEA.HI.X.SX32 R71, R71, R0, 0x1, P0 ;  /* 0x0000000047477211 */ /* 0x000fca00000f0eff */
[----:B------:R-:W-:Y:S01]  /*40660*/  @P4 STG.E.U8 desc[UR18][R70.64], R73 ;  /* 0x0000004946004986 */ /* 0x000fe2000c101112 */
[----:B0-----:R-:W-:Y:S02]  /*40670*/  PRMT R72, R73, 0x9910, RZ ;  /* 0x0000991049487816 */ /* 0x001fe400000000ff */
[C---:B------:R-:W-:Y:S02]  /*40680*/  IADD3 R68, P5, PT, R3.reuse, R2, RZ ;  /* 0x0000000203447210 */ /* 0x040fe40007fbe0ff */
[----:B------:R-:W-:Y:S02]  /*40690*/  SHF.R.S32.HI R72, RZ, 0x8, R72 ;  /* 0x00000008ff487819 */ /* 0x000fe40000011448 */
[----:B------:R-:W-:-:S05]  /*406a0*/  LEA.HI.X.SX32 R69, R3, R0, 0x1, P5 ;  /* 0x0000000003457211 */ /* 0x000fca00028f0eff */
[----:B------:R0:W-:Y:S01]  /*406b0*/  @P3 STG.E.U8 desc[UR18][R68.64], R72 ;  /* 0x0000004844003986 */ /* 0x0001e2000c101112 */
[----:B---3--:R-:W-:Y:S02]  /*406c0*/  ISETP.LT.AND P2, PT, R77, UR6, !P1 ;  /* 0x000000064d007c0c */ /* 0x008fe4000cf41270 */
[----:B--2---:R-:W-:Y:S01]  /*406d0*/  ISETP.LT.AND P4, PT, R76, UR7, !P1 ;  /* 0x000000074c007c0c */ /* 0x004fe2000cf81270 */
[----:B------:R-:W2:Y:S01]  /*406e0*/  LDL.LU R77, [R1+0x1010] ;  /* 0x00101000014d7983 */ /* 0x000ea20000300800 */
[----:B------:R-:W-:Y:S01]  /*406f0*/  VIADD R3, R3, UR5 ;  /* 0x0000000503037c36 */ /* 0x000fe20008000000 */
[----:B------:R-:W-:Y:S01]  /*40700*/  ISETP.LT.AND P0, PT, R79, UR4, !P1 ;  /* 0x000000044f007c0c */ /* 0x000fe2000cf01270 */
[----:B------:R-:W2:Y:S01]  /*40710*/  LDCU UR4, c[0x0][0x39c] ;  /* 0x00007380ff0477ac */ /* 0x000ea20008000800 */
[----:B------:R-:W3:Y:S01]  /*40720*/  LDL.LU R76, [R1+0x1018] ;  /* 0x00101800014c7983 */ /* 0x000ee20000300800 */
[----:B------:R-:W-:Y:S02]  /*40730*/  ISETP.LT.AND P3, PT, R75, UR9, !P1 ;  /* 0x000000094b007c0c */ /* 0x000fe4000cf61270 */
[C---:B0-----:R-:W-:Y:S01]  /*40740*/  IADD3 R68, P5, PT, R3.reuse, R2, RZ ;  /* 0x0000000203447210 */ /* 0x041fe20007fbe0ff */
[----:B------:R-:W3:Y:S01]  /*40750*/  LDL.LU R75, [R1+0x1028] ;  /* 0x00102800014b7983 */ /* 0x000ee20000300800 */
[----:B------:R-:W3:Y:S03]  /*40760*/  LDCU UR6, c[0x0][0x39c] ;  /* 0x00007380ff0677ac */ /* 0x000ee60008000800 */
[----:B------:R-:W3:Y:S01]  /*40770*/  LDL.LU R85, [R1+0x140] ;  /* 0x0001400001557983 */ /* 0x000ee20000300800 */
[----:B------:R-:W-:Y:S01]  /*40780*/  LEA.HI.X.SX32 R69, R3, R0, 0x1, P5 ;  /* 0x0000000003457211 */ /* 0x000fe200028f0eff */
[----:B------:R-:W0:Y:S02]  /*40790*/  LDCU UR7, c[0x0][0x39c] ;  /* 0x00007380ff0777ac */ /* 0x000e240008000800 */
[----:B------:R-:W3:Y:S01]  /*407a0*/  LDL.LU R87, [R1+0x144] ;  /* 0x0001440001577983 */ /* 0x000ee20000300800 */
[----:B-----5:R-:W-:Y:S01]  /*407b0*/  F2FP.SATFINITE.E4M3.F32.PACK_AB_MERGE_C R70, R91, R89, RZ ;  /* 0x000000595b46723e */ /* 0x020fe200048070ff */
[----:B------:R-:W-:Y:S01]  /*407c0*/  VIADD R3, R3, UR5 ;  /* 0x0000000503037c36 */ /* 0x000fe20008000000 */
[----:B------:R-:W1:Y:S01]  /*407d0*/  LDCU UR9, c[0x0][0x39c] ;  /* 0x00007380ff0977ac */ /* 0x000e620008000800 */
[----:B------:R-:W5:Y:S02]  /*407e0*/  LDL.LU R90, [R1+0x148] ;  /* 0x00014800015a7983 */ /* 0x000f640000300800 */
[----:B------:R-:W-:-:S02]  /*407f0*/  VIADD R71, R3, UR5 ;  /* 0x0000000503477c36 */ /* 0x000fc40008000000 */
[----:B------:R0:W-:Y:S01]  /*40800*/  @P0 STG.E.U8 desc[UR18][R68.64], R70 ;  /* 0x0000004644000986 */ /* 0x0001e2000c101112 */
[----:B------:R-:W-:-:S03]  /*40810*/  PRMT R72, R70, 0x9910, RZ ;  /* 0x0000991046487816 */ /* 0x000fc600000000ff */
[----:B------:R-:W5:Y:S01]  /*40820*/  LDL.LU R88, [R1+0x14c] ;  /* 0x00014c0001587983 */ /* 0x000f620000300800 */
[----:B0-----:R-:W-:-:S03]  /*40830*/  IADD3 R68, P0, PT, R3, R2, RZ ;  /* 0x0000000203447210 */ /* 0x001fc60007f1e0ff */
[----:B------:R-:W5:Y:S01]  /*40840*/  LDL.LU R79, [R1+0x1068] ;  /* 0x00106800014f7983 */ /* 0x000f620000300800 */
[----:B------:R-:W-:Y:S02]  /*40850*/  LEA.HI.X.SX32 R69, R3, R0, 0x1, P0 ;  /* 0x0000000003457211 */ /* 0x000fe400000f0eff */
[C---:B------:R-:W-:Y:S01]  /*40860*/  IADD3 R70, P0, PT, R71.reuse, R2, RZ ;  /* 0x0000000247467210 */ /* 0x040fe20007f1e0ff */
[----:B------:R-:W-:Y:S01]  /*40870*/  VIADD R3, R71, UR5 ;  /* 0x0000000547037c36 */ /* 0x000fe20008000000 */
[----:B------:R-:W-:Y:S02]  /*40880*/  SHF.R.S32.HI R72, RZ, 0x8, R72 ;  /* 0x00000008ff487819 */ /* 0x000fe40000011448 */
[----:B----4-:R-:W-:Y:S02]  /*40890*/  F2FP.SATFINITE.E4M3.F32.PACK_AB_MERGE_C R73, R93, R92, RZ ;  /* 0x0000005c5d49723e */ /* 0x010fe400048070ff */
[----:B------:R-:W-:Y:S01]  /*408a0*/  LEA.HI.X.SX32 R71, R71, R0, 0x1, P0 ;  /* 0x0000000047477211 */ /* 0x000fe200000f0eff */
[----:B------:R0:W-:Y:S04]  /*408b0*/  @P2 STG.E.U8 desc[UR18][R68.64], R72 ;  /* 0x0000004844002986 */ /* 0x0001e8000c101112 */
[----:B------:R4:W-:Y:S01]  /*408c0*/  @P4 STG.E.U8 desc[UR18][R70.64], R73 ;  /* 0x0000004946004986 */ /* 0x0009e2000c101112 */
[----:B0-----:R-:W-:-:S04]  /*408d0*/  IADD3 R68, P2, PT, R3, R2, RZ ;  /* 0x0000000203447210 */ /* 0x001fc80007f5e0ff */
[----:B------:R-:W-:Y:S02]  /*408e0*/  LEA.HI.X.SX32 R69, R3, R0, 0x1, P2 ;  /* 0x0000000003457211 */ /* 0x000fe400010f0eff */
[----:B--2---:R-:W-:Y:S02]  /*408f0*/  ISETP.LT.AND P0, PT, R77, UR4, !P1 ;  /* 0x000000044d007c0c */ /* 0x004fe4000cf01270 */
[----:B------:R-:W-:Y:S01]  /*40900*/  PRMT R74, R73, 0x9910, RZ ;  /* 0x00009910494a7816 */ /* 0x000fe200000000ff */
[----:B------:R-:W2:Y:S01]  /*40910*/  LDL.LU R77, [R1+0x1060] ;  /* 0x00106000014d7983 */ /* 0x000ea20000300800 */
[----:B---3--:R-:W-:Y:S01]  /*40920*/  ISETP.LT.AND P4, PT, R76, UR6, !P1 ;  /* 0x000000064c007c0c */ /* 0x008fe2000cf81270 */
[----:B----4-:R-:W-:Y:S01]  /*40930*/  VIADD R71, R3, UR5 ;  /* 0x0000000503477c36 */ /* 0x010fe20008000000 */
[----:B------:R-:W-:Y:S01]  /*40940*/  ISETP.LT.AND P5, PT, R78, UR10, !P1 ;  /* 0x0000000a4e007c0c */ /* 0x000fe2000cfa1270 */
[----:B------:R-:W3:Y:S01]  /*40950*/  LDL.LU R76, [R1+0x1038] ;  /* 0x00103800014c7983 */ /* 0x000ee20000300800 */
[----:B------:R-:W-:Y:S01]  /*40960*/  ISETP.LT.AND P2, PT, R75, UR7, !P1 ;  /* 0x000000074b007c0c */ /* 0x000fe2000cf41270 */
[----:B------:R-:W-:Y:S01]  /*40970*/  IMAD.MOV.U32 R72, RZ, RZ, R74 ;  /* 0x000000ffff487224 */ /* 0x000fe200078e004a */
[----:B------:R-:W2:Y:S01]  /*40980*/  LDCU UR6, c[0x0][0x39c] ;  /* 0x00007380ff0677ac */ /* 0x000ea20008000800 */
[----:B------:R-:W1:Y:S03]  /*40990*/  LDL.LU R75, [R1+0x1040] ;  /* 0x00104000014b7983 */ /* 0x000e660000300800 */
[----:B------:R-:W-:Y:S01]  /*409a0*/  SHF.R.S32.HI R70, RZ, 0x8, R72 ;  /* 0x00000008ff467819 */ /* 0x000fe20000011448 */
[----:B------:R-:W-:Y:S01]  /*409b0*/  VIADD R3, R71, UR5 ;  /* 0x0000000547037c36 */ /* 0x000fe20008000000 */
[----:B------:R-:W-:Y:S01]  /*409c0*/  F2FP.SATFINITE.E4M3.F32.PACK_AB_MERGE_C R74, R87, R85, RZ ;  /* 0x00000055574a723e */ /* 0x000fe200048070ff */
[----:B------:R-:W4:Y:S01]  /*409d0*/  LDL.LU R89, [R1+0x150] ;  /* 0x0001500001597983 */ /* 0x000f220000300800 */
[----:B------:R-:W3:Y:S03]  /*409e0*/  LDCU UR7, c[0x0][0x39c] ;  /* 0x00007380ff0777ac */ /* 0x000ee60008000800 */
[----:B------:R0:W-:Y:S01]  /*409f0*/  @P3 STG.E.U8 desc[UR18][R68.64], R70 ;  /* 0x0000004644003986 */ /* 0x0001e2000c101112 */
[----:B------:R-:W-:Y:S01]  /*40a00*/  PRMT R72, R74, 0x9910, RZ ;  /* 0x000099104a487816 */ /* 0x000fe200000000ff */
[----:B------:R-:W2:Y:S02]  /*40a10*/  LDCU UR4, c[0x0][0x39c] ;  /* 0x00007380ff0477ac */ /* 0x000ea40008000800 */
[----:B------:R-:W4:Y:S01]  /*40a20*/  LDL.LU R91, [R1+0x154] ;  /* 0x00015400015b7983 */ /* 0x000f220000300800 */
[----:B------:R-:W1:Y:S01]  /*40a30*/  LDCU UR10, c[0x0][0x39c] ;  /* 0x00007380ff0a77ac */ /* 0x000e620008000800 */
[----:B0-----:R-:W-:-:S02]  /*40a40*/  IADD3 R70, P3, PT, R71, R2, RZ ;  /* 0x0000000247467210 */ /* 0x001fc40007f7e0ff */
[----:B------:R-:W4:Y:S02]  /*40a50*/  LDL.LU R78, [R1+0x104c] ;  /* 0x00104c00014e7983 */ /* 0x000f240000300800 */
[----:B------:R-:W-:Y:S02]  /*40a60*/  LEA.HI.X.SX32 R71, R71, R0, 0x1, P3 ;  /* 0x0000000047477211 */ /* 0x000fe400018f0eff */
[----:B------:R-:W4:Y:S01]  /*40a70*/  LDL.LU R92, [R1+0x158] ;  /* 0x00015800015c7983 */ /* 0x000f220000300800 */
[C---:B------:R-:W-:Y:S02]  /*40a80*/  IADD3 R68, P3, PT, R3.reuse, R2, RZ ;  /* 0x0000000203447210 */ /* 0x040fe40007f7e0ff */
[----:B------:R-:W-:Y:S01]  /*40a90*/  SHF.R.S32.HI R72, RZ, 0x8, R72 ;  /* 0x00000008ff487819 */ /* 0x000fe20000011448 */
[----:B------:R0:W-:Y:S01]  /*40aa0*/  @P5 STG.E.U8 desc[UR18][R70.64], R74 ;  /* 0x0000004a46005986 */ /* 0x0001e2000c101112 */
[C---:B------:R-:W-:Y:S02]  /*40ab0*/  LEA.HI.X.SX32 R69, R3.reuse, R0, 0x1, P3 ;  /* 0x0000000003457211 */ /* 0x040fe400018f0eff */
[----:B-----5:R-:W-:Y:S01]  /*40ac0*/  F2FP.SATFINITE.E4M3.F32.PACK_AB_MERGE_C R73, R88, R90, RZ ;  /* 0x0000005a5849723e */ /* 0x020fe200048070ff */
[----:B------:R-:W5:Y:S04]  /*40ad0*/  LDL.LU R93, [R1+0x15c] ;  /* 0x00015c00015d7983 */ /* 0x000f680000300800 */
[----:B------:R0:W-:Y:S02]  /*40ae0*/  @P0 STG.E.U8 desc[UR18][R68.64], R72 ;  /* 0x0000004844000986 */ /* 0x0001e4000c101112 */
[----:B0-----:R-:W-:-:S05]  /*40af0*/  VIADD R71, R3, UR5 ;  /* 0x0000000503477c36 */ /* 0x001fca0008000000 */
[C---:B------:R-:W-:Y:S01]  /*40b00*/  IADD3 R70, P0, PT, R71.reuse, R2, RZ ;  /* 0x0000000247467210 */ /* 0x040fe20007f1e0ff */
[----:B------:R-:W-:-:S03]  /*40b10*/  VIADD R3, R71, UR5 ;  /* 0x0000000547037c36 */ /* 0x000fc60008000000 */
[----:B------:R-:W-:-:S05]  /*40b20*/  LEA.HI.X.SX32 R71, R71, R0, 0x1, P0 ;  /* 0x0000000047477211 */ /* 0x000fca00000f0eff */
[----:B------:R-:W-:Y:S01]  /*40b30*/  @P4 STG.E.U8 desc[UR18][R70.64], R73 ;  /* 0x0000004946004986 */ /* 0x000fe2000c101112 */
[----:B------:R-:W-:Y:S02]  /*40b40*/  PRMT R72, R73, 0x9910, RZ ;  /* 0x0000991049487816 */ /* 0x000fe400000000ff */
[C---:B------:R-:W-:Y:S02]  /*40b50*/  IADD3 R68, P5, PT, R3.reuse, R2, RZ ;  /* 0x0000000203447210 */ /* 0x040fe40007fbe0ff */
[----:B------:R-:W-:Y:S02]  /*40b60*/  SHF.R.S32.HI R72, RZ, 0x8, R72 ;  /* 0x00000008ff487819 */ /* 0x000fe40000011448 */
[----:B------:R-:W-:-:S05]  /*40b70*/  LEA.HI.X.SX32 R69, R3, R0, 0x1, P5 ;  /* 0x0000000003457211 */ /* 0x000fca00028f0eff */
[----:B------:R0:W-:Y:S01]  /*40b80*/  @P2 STG.E.U8 desc[UR18][R68.64], R72 ;  /* 0x0000004844002986 */ /* 0x0001e2000c101112 */
[----:B--2---:R-:W-:Y:S02]  /*40b90*/  ISETP.LT.AND P3, PT, R77, UR6, !P1 ;  /* 0x000000064d007c0c */ /* 0x004fe4000cf61270 */
[----:B---3--:R-:W-:Y:S01]  /*40ba0*/  ISETP.LT.AND P4, PT, R76, UR7, !P1 ;  /* 0x000000074c007c0c */ /* 0x008fe2000cf81270 */
[----:B------:R-:W2:Y:S01]  /*40bb0*/  LDL.LU R77, [R1+0x1058] ;  /* 0x00105800014d7983 */ /* 0x000ea20000300800 */
[----:B------:R-:W-:Y:S01]  /*40bc0*/  VIADD R3, R3, UR5 ;  /* 0x0000000503037c36 */ /* 0x000fe20008000000 */
[----:B------:R-:W-:Y:S01]  /*40bd0*/  ISETP.LT.AND P0, PT, R79, UR4, !P1 ;  /* 0x000000044f007c0c */ /* 0x000fe2000cf01270 */
[----:B------:R-:W2:Y:S01]  /*40be0*/  LDCU UR4, c[0x0][0x39c] ;  /* 0x00007380ff0477ac */ /* 0x000ea20008000800 */
[----:B------:R-:W3:Y:S01]  /*40bf0*/  LDL.LU R76, [R1+0x105c] ;  /* 0x00105c00014c7983 */ /* 0x000ee20000300800 */
[----:B-1----:R-:W-:Y:S02]  /*40c00*/  ISETP.LT.AND P2, PT, R75, UR9, !P1 ;  /* 0x000000094b007c0c */ /* 0x002fe4000cf41270 */
[C---:B0-----:R-:W-:Y:S01]  /*40c10*/  IADD3 R68, P5, PT, R3.reuse, R2, RZ ;  /* 0x0000000203447210 */ /* 0x041fe20007fbe0ff */
[----:B------:R-:W3:Y:S01]  /*40c20*/  LDL.LU R75, [R1+0x1030] ;  /* 0x00103000014b7983 */ /* 0x000ee20000300800 */
[----:B------:R-:W3:Y:S03]  /*40c30*/  LDCU UR6, c[0x0][0x39c] ;  /* 0x00007380ff0677ac */ /* 0x000ee60008000800 */
[----:B------:R-:W3:Y:S01]  /*40c40*/  LDL.LU R85, [R1+0x160] ;  /* 0x0001600001557983 */ /* 0x000ee20000300800 */
[----:B------:R-:W-:Y:S01]  /*40c50*/  LEA.HI.X.SX32 R69, R3, R0, 0x1, P5 ;  /* 0x0000000003457211 */ /* 0x000fe200028f0eff */
[----:B------:R-:W0:Y:S02]  /*40c60*/  LDCU UR7, c[0x0][0x39c] ;  /* 0x00007380ff0777ac */ /* 0x000e240008000800 */
[----:B------:R-:W3:Y:S01]  /*40c70*/  LDL.LU R87, [R1+0x164] ;  /* 0x0001640001577983 */ /* 0x000ee20000300800 */
[----:B----4-:R-:W-:Y:S01]  /*40c80*/  F2FP.SATFINITE.E4M3.F32.PACK_AB_MERGE_C R70, R91, R89, RZ ;  /* 0x000000595b46723e */ /* 0x010fe200048070ff */
[----:B------:R-:W-:Y:S01]  /*40c90*/  VIADD R3, R3, UR5 ;  /* 0x0000000503037c36 */ /* 0x000fe20008000000 */
[----:B------:R-:W1:Y:S01]  /*40ca0*/  LDCU UR9, c[0x0][0x39c] ;  /* 0x00007380ff0977ac */ /* 0x000e620008000800 */
[----:B------:R-:W4:Y:S02]  /*40cb0*/  LDL.LU R90, [R1+0x168] ;  /* 0x00016800015a7983 */ /* 0x000f240000300800 */
[----:B------:R-:W-:-:S02]  /*40cc0*/  VIADD R71, R3, UR5 ;  /* 0x0000000503477c36 */ /* 0x000fc40008000000 */
[----:B------:R0:W-:Y:S01]  /*40cd0*/  @P0 STG.E.U8 desc[UR18][R68.64], R70 ;  /* 0x0000004644000986 */ /* 0x0001e2000c101112 */
[----:B------:R-:W-:-:S03]  /*40ce0*/  PRMT R72, R70, 0x9910, RZ ;  /* 0x0000991046487816 */ /* 0x000fc600000000ff */
[----:B------:R-:W4:Y:S01]  /*40cf0*/  LDL.LU R88, [R1+0x16c] ;  /* 0x00016c0001587983 */ /* 0x000f220000300800 */
[----:B0-----:R-:W-:-:S03]  /*40d00*/  IADD3 R68, P0, PT, R3, R2, RZ ;  /* 0x0000000203447210 */ /* 0x001fc60007f1e0ff */
[----:B------:R-:W4:Y:S01]  /*40d10*/  LDL.LU R79, [R1+0x10a4] ;  /* 0x0010a400014f7983 */ /* 0x000f220000300800 */
[----:B------:R-:W-:Y:S02]  /*40d20*/  LEA.HI.X.SX32 R69, R3, R0, 0x1, P0 ;  /* 0x0000000003457211 */ /* 0x000fe400000f0eff */
[C---:B------:R-:W-:Y:S01]  /*40d30*/  IADD3 R70, P0, PT, R71.reuse, R2, RZ ;  /* 0x0000000247467210 */ /* 0x040fe20007f1e0ff */
[----:B------:R-:W-:Y:S01]  /*40d40*/  VIADD R3, R71, UR5 ;  /* 0x0000000547037c36 */ /* 0x000fe20008000000 */
[----:B------:R-:W-:Y:S02]  /*40d50*/  SHF.R.S32.HI R72, RZ, 0x8, R72 ;  /* 0x00000008ff487819 */ /* 0x000fe40000011448 */
[----:B-----5:R-:W-:Y:S02]  /*40d60*/  F2FP.SATFINITE.E4M3.F32.PACK_AB_MERGE_C R73, R93, R92, RZ ;  /* 0x0000005c5d49723e */ /* 0x020fe400048070ff */
        /* <DEDUP_REMOVED lines=9> */
[----:B-----5:R-:W-:Y:S01]  /*40e00*/  VIADD R71, R3, UR5 ;  /* 0x0000000503477c36 */ /* 0x020fe20008000000 */
        /* <DEDUP_REMOVED lines=9> */
[----:B------:R-:W5:Y:S01]  /*40ea0*/  LDL.LU R89, [R1+0x170] ;  /* 0x0001700001597983 */ /* 0x000f620000300800 */
[----:B------:R-:W3:Y:S03]  /*40eb0*/  LDCU UR7, c[0x0][0x39c] ;  /* 0x00007380ff0777ac */ /* 0x000ee60008000800 */
[----:B------:R0:W-:Y:S01]  /*40ec0*/  @P2 STG.E.U8 desc[UR18][R68.64], R70 ;  /* 0x0000004644002986 */ /* 0x0001e2000c101112 */
[----:B------:R-:W-:Y:S01]  /*40ed0*/  PRMT R72, R74, 0x9910, RZ ;  /* 0x000099104a487816 */ /* 0x000fe200000000ff */
[----:B------:R-:W2:Y:S02]  /*40ee0*/  LDCU UR4, c[0x0][0x39c] ;  /* 0x00007380ff0477ac */ /* 0x000ea40008000800 */
[----:B------:R-:W5:Y:S01]  /*40ef0*/  LDL.LU R91, [R1+0x174] ;  /* 0x00017400015b7983 */ /* 0x000f620000300800 */
[----:B------:R-:W1:Y:S01]  /*40f00*/  LDCU UR10, c[0x0][0x39c] ;  /* 0x00007380ff0a77ac */ /* 0x000e620008000800 */
[----:B0-----:R-:W-:-:S02]  /*40f10*/  IADD3 R70, P2, PT, R71, R2, RZ ;  /* 0x0000000247467210 */ /* 0x001fc40007f5e0ff */
[----:B------:R-:W5:Y:S02]  /*40f20*/  LDL.LU R78, [R1+0x1050] ;  /* 0x00105000014e7983 */ /* 0x000f640000300800 */
[----:B------:R-:W-:Y:S02]  /*40f30*/  LEA.HI.X.SX32 R71, R71, R0, 0x1, P2 ;  /* 0x0000000047477211 */ /* 0x000fe400010f0eff */
[----:B------:R-:W5:Y:S01]  /*40f40*/  LDL.LU R92, [R1+0x178] ;  /* 0x00017800015c7983 */ /* 0x000f620000300800 */
[C---:B------:R-:W-:Y:S02]  /*40f50*/  IADD3 R68, P2, PT, R3.reuse, R2, RZ ;  /* 0x0000000203447210 */ /* 0x040fe40007f5e0ff */
[----:B------:R-:W-:Y:S01]  /*40f60*/  SHF.R.S32.HI R72, RZ, 0x8, R72 ;  /* 0x00000008ff487819 */ /* 0x000fe20000011448 */
[----:B------:R0:W-:Y:S01]  /*40f70*/  @P5 STG.E.U8 desc[UR18][R70.64], R74 ;  /* 0x0000004a46005986 */ /* 0x0001e2000c101112 */
[C---:B------:R-:W-:Y:S02]  /*40f80*/  LEA.HI.X.SX32 R69, R3.reuse, R0, 0x1, P2 ;  /* 0x0000000003457211 */ /* 0x040fe400010f0eff */
[----:B----4-:R-:W-:Y:S01]  /*40f90*/  F2FP.SATFINITE.E4M3.F32.PACK_AB_MERGE_C R73, R88, R90, RZ ;  /* 0x0000005a5849723e */ /* 0x010fe200048070ff */
[----:B------:R-:W4:Y:S04]  /*40fa0*/  LDL.LU R93, [R1+0x17c] ;  /* 0x00017c00015d7983 */ /* 0x000f280000300800 */
        /* <DEDUP_REMOVED lines=330> */
[----:B------:R-:W3:Y:S01]  /*42450*/  LDL.LU R85, [R1] ;  /* 0x0000000001557983 */ /* 0x000ee20000300800 */
        /* <DEDUP_REMOVED lines=435> */
[----:B------:R-:W-:Y:S01]  /*43f90*/  @P5 STG.E.U8 desc[UR18][R70.64], R74 ;  /* 0x0000004a46005986 */ /* 0x000fe2000c101112 */
[C---:B------:R-:W-:Y:S01]  /*43fa0*/  LEA.HI.X.SX32 R69, R3.reuse, R0, 0x1, P2 ;  /* 0x0000000003457211 */ /* 0x040fe200010f0eff */
[----:B------:R-:W-:Y:S01]  /*43fb0*/  VIADD R3, R3, UR5 ;  /* 0x0000000503037c36 */ /* 0x000fe20008000000 */
[----:B----4-:R-:W-:Y:S01]  /*43fc0*/  F2FP.SATFINITE.E4M3.F32.PACK_AB_MERGE_C R73, R88, R90, RZ ;  /* 0x0000005a5849723e */ /* 0x010fe200048070ff */
[----:B------:R-:W4:Y:S04]  /*43fd0*/  LDL.LU R93, [R1+0xbc] ;  /* 0x0000bc00015d7983 */ /* 0x000f280000300800 */
[----:B------:R0:W-:Y:S02]  /*43fe0*/  @P0 STG.E.U8 desc[UR18][R68.64], R72 ;  /* 0x0000004844000986 */ /* 0x0001e4000c101112 */
[----:B0-----:R-:W-:-:S04]  /*43ff0*/  IADD3 R68, P0, PT, R3, R2, RZ ;  /* 0x0000000203447210 */ /* 0x001fc80007f1e0ff */
[C---:B------:R-:W-:Y:S01]  /*44000*/  LEA.HI.X.SX32 R69, R3.reuse, R0, 0x1, P0 ;  /* 0x0000000003457211 */ /* 0x040fe200000f0eff */
[----:B------:R-:W-:-:S04]  /*44010*/  VIADD R72, R3, UR5 ;  /* 0x0000000503487c36 */ /* 0x000fc80008000000 */
[----:B------:R0:W-:Y:S01]  /*44020*/  @P4 STG.E.U8 desc[UR18][R68.64], R73 ;  /* 0x0000004944004986 */ /* 0x0001e2000c101112 */
        /* <DEDUP_REMOVED lines=17> */
[C---:B------:R-:W-:Y:S01]  /*44140*/  LEA.HI.X.SX32 R69, R72.reuse, R0, 0x1, P5 ;  /* 0x0000000048457211 */ /* 0x040fe200028f0eff */
[----:B------:R-:W0:Y:S02]  /*44150*/  LDCU UR7, c[0x0][0x39c] ;  /* 0x00007380ff0777ac */ /* 0x000e240008000800 */
[----:B------:R-:W3:Y:S01]  /*44160*/  LDL.LU R87, [R1+0xc4] ;  /* 0x0000c40001577983 */ /* 0x000ee20000300800 */
[----:B-----5:R-:W-:Y:S01]  /*44170*/  F2FP.SATFINITE.E4M3.F32.PACK_AB_MERGE_C R70, R91, R89, RZ ;  /* 0x000000595b46723e */ /* 0x020fe200048070ff */
[----:B------:R-:W-:Y:S01]  /*44180*/  VIADD R72, R72, UR5 ;  /* 0x0000000548487c36 */ /* 0x000fe20008000000 */
[----:B------:R-:W1:Y:S01]  /*44190*/  LDCU UR9, c[0x0][0x39c] ;  /* 0x00007380ff0977ac */ /* 0x000e620008000800 */
[----:B------:R-:W5:Y:S01]  /*441a0*/  LDL.LU R90, [R1+0xc8] ;  /* 0x0000c800015a7983 */ /* 0x000f620000300800 */
[----:B------:R-:W-:Y:S01]  /*441b0*/  PRMT R3, R70, 0x9910, RZ ;  /* 0x0000991046037816 */ /* 0x000fe200000000ff */
[----:B------:R-:W-:-:S02]  /*441c0*/  VIADD R71, R72, UR5 ;  /* 0x0000000548477c36 */ /* 0x000fc40008000000 */
[----:B------:R0:W-:Y:S02]  /*441d0*/  @P0 STG.E.U8 desc[UR18][R68.64], R70 ;  /* 0x0000004644000986 */ /* 0x0001e4000c101112 */
[----:B------:R-:W-:Y:S02]  /*441e0*/  IMAD.MOV.U32 R73, RZ, RZ, R3 ;  /* 0x000000ffff497224 */ /* 0x000fe400078e0003 */
        /* <DEDUP_REMOVED lines=14> */
[----:B---3--:R-:W-:Y:S01]  /*442d0*/  ISETP.LT.AND P4, PT, R76, UR6, !P1 ;  /* 0x000000064c007c0c */ /* 0x008fe2000cf81270 */
[----:B------:R-:W2:Y:S01]  /*442e0*/  LDL.LU R77, [R1+0x1224] ;  /* 0x00122400014d7983 */ /* 0x000ea20000300800 */
[----:B------:R-:W-:Y:S01]  /*442f0*/  PRMT R74, R3, 0x9910, RZ ;  /* 0x00009910034a7816 */ /* 0x000fe200000000ff */
[----:B------:R-:W-:Y:S01]  /*44300*/  VIADD R72, R72, UR5 ;  /* 0x0000000548487c36 */ /* 0x000fe20008000000 */
[----:B------:R-:W-:Y:S01]  /*44310*/  ISETP.LT.AND P2, PT, R75, UR7, !P1 ;  /* 0x000000074b007c0c */ /* 0x000fe2000cf41270 */
[----:B------:R-:W3:Y:S01]  /*44320*/  LDL.LU R76, [R1+0x122c] ;  /* 0x00122c00014c7983 */ /* 0x000ee20000300800 */
[----:B------:R-:W-:Y:S01]  /*44330*/  SHF.R.S32.HI R74, RZ, 0x8, R74 ;  /* 0x00000008ff4a7819 */ /* 0x000fe2000001144a */
[----:B------:R-:W-:Y:S01]  /*44340*/  VIADD R73, R72, UR5 ;  /* 0x0000000548497c36 */ /* 0x000fe20008000000 */
[----:B------:R-:W-:Y:S01]  /*44350*/  ISETP.LT.AND P5, PT, R78, UR10, !P1 ;  /* 0x0000000a4e007c0c */ /* 0x000fe2000cfa1270 */
[----:B------:R-:W1:Y:S01]  /*44360*/  LDL.LU R75, [R1+0x1230] ;  /* 0x00123000014b7983 */ /* 0x000e620000300800 */
[----:B------:R-:W2:Y:S01]  /*44370*/  LDCU UR6, c[0x0][0x39c] ;  /* 0x00007380ff0677ac */ /* 0x000ea20008000800 */
[----:B----4-:R-:W-:-:S02]  /*44380*/  F2FP.SATFINITE.E4M3.F32.PACK_AB_MERGE_C R3, R87, R85, RZ ;  /* 0x000000555703723e */ /* 0x010fc400048070ff */
[----:B------:R0:W-:Y:S01]  /*44390*/  @P3 STG.E.U8 desc[UR18][R68.64], R74 ;  /* 0x0000004a44003986 */ /* 0x0001e2000c101112 */
[----:B------:R-:W3:Y:S03]  /*443a0*/  LDCU UR7, c[0x0][0x39c] ;  /* 0x00007380ff0777ac */ /* 0x000ee60008000800 */
[----:B------:R-:W4:Y:S01]  /*443b0*/  LDL.LU R89, [R1+0xd0] ;  /* 0x0000d00001597983 */ /* 0x000f220000300800 */
        /* <DEDUP_REMOVED lines=11> */
[C---:B------:R-:W-:Y:S01]  /*44470*/  LEA.HI.X.SX32 R71, R73.reuse, R0, 0x1, P3 ;  /* 0x0000000049477211 */ /* 0x040fe200018f0eff */
[----:B------:R-:W-:Y:S01]  /*44480*/  VIADD R73, R73, UR5 ;  /* 0x0000000549497c36 */ /* 0x000fe20008000000 */
[----:B-----5:R-:W-:Y:S01]  /*44490*/  F2FP.SATFINITE.E4M3.F32.PACK_AB_MERGE_C R72, R88, R90, RZ ;  /* 0x0000005a5848723e */ /* 0x020fe200048070ff */
[----:B------:R-:W5:Y:S04]  /*444a0*/  LDL.LU R93, [R1+0xdc] ;  /* 0x0000dc00015d7983 */ /* 0x000f680000300800 */
        /* <DEDUP_REMOVED lines=20> */
[C---:B------:R-:W-:Y:S01]  /*445f0*/  VIADD R70, R3.reuse, UR5 ;  /* 0x0000000503467c36 */ /* 0x040fe20008000000 */
[----:B------:R-:W3:Y:S01]  /*44600*/  LDCU UR6, c[0x0][0x39c] ;  /* 0x00007380ff0677ac */ /* 0x000ee20008000800 */
[----:B------:R-:W-:Y:S01]  /*44610*/  LEA.HI.X.SX32 R69, R3, R0, 0x1, P5 ;  /* 0x0000000003457211 */ /* 0x000fe200028f0eff */
[----:B------:R-:W3:Y:S01]  /*44620*/  LDL.LU R85, [R1+0xe0] ;  /* 0x0000e00001557983 */ /* 0x000ee20000300800 */
[----:B------:R-:W0:Y:S01]  /*44630*/  LDCU UR7, c[0x0][0x39c] ;  /* 0x00007380ff0777ac */ /* 0x000e220008000800 */
[----:B----4-:R-:W-:-:S02]  /*44640*/  F2FP.SATFINITE.E4M3.F32.PACK_AB_MERGE_C R72, R91, R89, RZ ;  /* 0x000000595b48723e */ /* 0x010fc400048070ff */
[----:B------:R-:W4:Y:S01]  /*44650*/  LDL.LU R87, [R1+0xe4] ;  /* 0x0000e40001577983 */ /* 0x000f220000300800 */
[----:B------:R-:W1:Y:S01]  /*44660*/  LDCU UR9, c[0x0][0x39c] ;  /* 0x00007380ff0977ac */ /* 0x000e620008000800 */
[----:B------:R-:W-:Y:S02]  /*44670*/  PRMT R71, R72, 0x9910, RZ ;  /* 0x0000991048477816 */ /* 0x000fe400000000ff */
[----:B------:R0:W-:Y:S03]  /*44680*/  @P0 STG.E.U8 desc[UR18][R68.64], R72 ;  /* 0x0000004844000986 */ /* 0x0001e6000c101112 */
[----:B------:R-:W-:Y:S01]  /*44690*/  IMAD.MOV.U32 R73, RZ, RZ, R71 ;  /* 0x000000ffff497224 */ /* 0x000fe200078e0047 */
[----:B------:R-:W4:Y:S01]  /*446a0*/  LDL.LU R90, [R1+0xe8] ;  /* 0x0000e800015a7983 */ /* 0x000f220000300800 */
[C---:B------:R-:W-:Y:S01]  /*446b0*/  VIADD R71, R70.reuse, UR5 ;  /* 0x0000000546477c36 */ /* 0x040fe20008000000 */
[----:B0-----:R-:W-:-:S02]  /*446c0*/  IADD3 R68, P0, PT, R70, R2, RZ ;  /* 0x0000000246447210 */ /* 0x001fc40007f1e0ff */
[----:B------:R-:W4:Y:S02]  /*446d0*/  LDL.LU R88, [R1+0xec] ;  /* 0x0000ec0001587983 */ /* 0x000f240000300800 */
        /* <DEDUP_REMOVED lines=20> */
[----:B------:R-:W5:Y:S01]  /*44820*/  LDL.LU R75, [R1+0x1250] ;  /* 0x00125000014b7983 */ /* 0x000f620000300800 */
[----:B------:R-:W2:Y:S03]  /*44830*/  LDCU UR4, c[0x0][0x39c] ;  /* 0x00007380ff0477ac */ /* 0x000ea60008000800 */
[----:B------:R-:W1:Y:S01]  /*44840*/  LDL.LU R79, [R1+0x1238] ;  /* 0x00123800014f7983 */ /* 0x000e620000300800 */
[----:B----4-:R-:W-:Y:S01]  /*44850*/  F2FP.SATFINITE.E4M3.F32.PACK_AB_MERGE_C R3, R87, R85, RZ ;  /* 0x000000555703723e */ /* 0x010fe200048070ff */
[----:B------:R-:W3:Y:S02]  /*44860*/  LDCU UR6, c[0x0][0x39c] ;  /* 0x00007380ff0677ac */ /* 0x000ee40008000800 */
[----:B------:R-:W4:Y:S01]  /*44870*/  LDL.LU R89, [R1+0xf0] ;  /* 0x0000f00001597983 */ /* 0x000f220000300800 */
[----:B------:R-:W5:Y:S03]  /*44880*/  LDCU UR7, c[0x0][0x39c] ;  /* 0x00007380ff0777ac */ /* 0x000f660008000800 */
[----:B------:R-:W4:Y:S04]  /*44890*/  LDL.LU R91, [R1+0xf4] ;  /* 0x0000f400015b7983 */ /* 0x000f280000300800 */
[----:B------:R0:W-:Y:S01]  /*448a0*/  @P2 STG.E.U8 desc[UR18][R68.64], R74 ;  /* 0x0000004a44002986 */ /* 0x0001e2000c101112 */
[----:B------:R-:W-:Y:S01]  /*448b0*/  PRMT R71, R3, 0x9910, RZ ;  /* 0x0000991003477816 */ /* 0x000fe200000000ff */
[----:B------:R-:W1:Y:S02]  /*448c0*/  LDCU UR10, c[0x0][0x39c] ;  /* 0x00007380ff0a77ac */ /* 0x000e640008000800 */
[----:B------:R-:W4:Y:S04]  /*448d0*/  LDL.LU R78, [R1+0x1234] ;  /* 0x00123400014e7983 */ /* 0x000f280000300800 */
[----:B------:R-:W4:Y:S01]  /*448e0*/  LDL.LU R92, [R1+0xf8] ;  /* 0x0000f800015c7983 */ /* 0x000f220000300800 */
[----:B0-----:R-:W-:-:S03]  /*448f0*/  IADD3 R68, P2, PT, R72, R2, RZ ;  /* 0x0000000248447210 */ /* 0x001fc60007f5e0ff */
[----:B------:R-:W4:Y:S01]  /*44900*/  LDL.LU R93, [R1+0xfc] ;  /* 0x0000fc00015d7983 */ /* 0x000f220000300800 */
[----:B------:R-:W-:Y:S02]  /*44910*/  LEA.HI.X.SX32 R69, R72, R0, 0x1, P2 ;  /* 0x0000000048457211 */ /* 0x000fe400010f0eff */
[C---:B------:R-:W-:Y:S02]  /*44920*/  IADD3 R70, P2, PT, R73.reuse, R2, RZ ;  /* 0x0000000249467210 */ /* 0x040fe40007f5e0ff */
[----:B------:R-:W-:Y:S02]  /*44930*/  SHF.R.S32.HI R74, RZ, 0x8, R71 ;  /* 0x00000008ff4a7819 */ /* 0x000fe40000011447 */
[C---:B------:R-:W-:Y:S01]  /*44940*/  LEA.HI.X.SX32 R71, R73.reuse, R0, 0x1, P2 ;  /* 0x0000000049477211 */ /* 0x040fe200010f0eff */
[----:B------:R-:W-:Y:S01]  /*44950*/  VIADD R73, R73, UR5 ;  /* 0x0000000549497c36 */ /* 0x000fe20008000000 */
[----:B------:R0:W-:Y:S04]  /*44960*/  @P5 STG.E.U8 desc[UR18][R68.64], R3 ;  /* 0x0000000344005986 */ /* 0x0001e8000c101112 */
[----:B------:R2:W-:Y:S01]  /*44970*/  @P0 STG.E.U8 desc[UR18][R70.64], R74 ;  /* 0x0000004a46000986 */ /* 0x0005e2000c101112 */
[----:B0-----:R-:W-:-:S04]  /*44980*/  IADD3 R68, P0, PT, R73, R2, RZ ;  /* 0x0000000249447210 */ /* 0x001fc80007f1e0ff */
[----:B------:R-:W-:Y:S02]  /*44990*/  LEA.HI.X.SX32 R69, R73, R0, 0x1, P0 ;  /* 0x0000000049457211 */ /* 0x000fe400000f0eff */
[----:B------:R-:W-:-:S05]  /*449a0*/  F2FP.SATFINITE.E4M3.F32.PACK_AB_MERGE_C R72, R88, R90, RZ ;  /* 0x0000005a5848723e */ /* 0x000fca00048070ff */
[----:B------:R4:W-:Y:S01]  /*449b0*/  @P4 STG.E.U8 desc[UR18][R68.64], R72 ;  /* 0x0000004844004986 */ /* 0x0009e2000c101112 */
[----:B--2---:R-:W-:Y:S02]  /*449c0*/  ISETP.LT.AND P0, PT, R77, UR4, !P1 ;  /* 0x000000044d007c0c */ /* 0x004fe4000cf01270 */
[----:B---3--:R-:W-:Y:S01]  /*449d0*/  ISETP.LT.AND P2, PT, R76, UR6, !P1 ;  /* 0x000000064c007c0c */ /* 0x008fe2000cf41270 */
[----:B------:R-:W2:Y:S01]  /*449e0*/  LDL.LU R77, [R1+0x125c] ;  /* 0x00125c00014d7983 */ /* 0x000ea20000300800 */
[----:B------:R-:W-:Y:S01]  /*449f0*/  VIADD R3, R73, UR5 ;  /* 0x0000000549037c36 */ /* 0x000fe20008000000 */
[----:B------:R-:W-:Y:S01]  /*44a00*/  PRMT R71, R72, 0x9910, RZ ;  /* 0x0000991048477816 */ /* 0x000fe200000000ff */
[----:B------:R-:W2:Y:S01]  /*44a10*/  LDCU UR4, c[0x0][0x39c] ;  /* 0x00007380ff0477ac */ /* 0x000ea20008000800 */
[----:B------:R-:W3:Y:S01]  /*44a20*/  LDL.LU R76, [R1+0x1248] ;  /* 0x00124800014c7983 */ /* 0x000ee20000300800 */
[----:B-----5:R-:W-:Y:S02]  /*44a30*/  ISETP.LT.AND P4, PT, R75, UR7, !P1 ;  /* 0x000000074b007c0c */ /* 0x020fe4000cf81270 */
[C---:B------:R-:W-:Y:S01]  /*44a40*/  IADD3 R70, P5, PT, R3.reuse, R2, RZ ;  /* 0x0000000203467210 */ /* 0x040fe20007fbe0ff */
[----:B------:R-:W5:Y:S01]  /*44a50*/  LDL.LU R75, [R1+0x1244] ;  /* 0x00124400014b7983 */ /* 0x000f620000300800 */
[----:B------:R-:W-:Y:S01]  /*44a60*/  SHF.R.S32.HI R73, RZ, 0x8, R71 ;  /* 0x00000008ff497819 */ /* 0x000fe20000011447 */
[----:B------:R-:W3:Y:S01]  /*44a70*/  LDCU UR6, c[0x0][0x39c] ;  /* 0x00007380ff0677ac */ /* 0x000ee20008000800 */
[C---:B------:R-:W-:Y:S01]  /*44a80*/  LEA.HI.X.SX32 R71, R3.reuse, R0, 0x1, P5 ;  /* 0x0000000003477211 */ /* 0x040fe200028f0eff */
[----:B------:R-:W-:Y:S01]  /*44a90*/  VIADD R3, R3, UR5 ;  /* 0x0000000503037c36 */ /* 0x000fe20008000000 */
[----:B------:R-:W5:Y:S01]  /*44aa0*/  LDCU UR7, c[0x0][0x39c] ;  /* 0x00007380ff0777ac */ /* 0x000f620008000800 */
[----:B----4-:R-:W-:-:S03]  /*44ab0*/  F2FP.SATFINITE.E4M3.F32.PACK_AB_MERGE_C R72, R91, R89, RZ ;  /* 0x000000595b48723e */ /* 0x010fc600048070ff */
[C---:B------:R-:W-:Y:S01]  /*44ac0*/  IADD3 R68, P5, PT, R3.reuse, R2, RZ ;  /* 0x0000000203447210 */ /* 0x040fe20007fbe0ff */
[----:B------:R0:W-:Y:S03]  /*44ad0*/  @P3 STG.E.U8 desc[UR18][R70.64], R73 ;  /* 0x0000004946003986 */ /* 0x0001e6000c101112 */
[C---:B------:R-:W-:Y:S02]  /*44ae0*/  LEA.HI.X.SX32 R69, R3.reuse, R0, 0x1, P5 ;  /* 0x0000000003457211 */ /* 0x040fe400028f0eff */
[----:B0-----:R-:W-:Y:S01]  /*44af0*/  PRMT R71, R72, 0x9910, RZ ;  /* 0x0000991048477816 */ /* 0x001fe200000000ff */
[----:B------:R-:W-:Y:S02]  /*44b00*/  VIADD R70, R3, UR5 ;  /* 0x0000000503467c36 */ /* 0x000fe40008000000 */
[----:B------:R0:W-:Y:S02]  /*44b10*/  @P0 STG.E.U8 desc[UR18][R68.64], R72 ;  /* 0x0000004844000986 */ /* 0x0001e4000c101112 */
[----:B------:R-:W-:-:S02]  /*44b20*/  IMAD.MOV.U32 R73, RZ, RZ, R71 ;  /* 0x000000ffff497224 */ /* 0x000fc400078e0047 */
[C---:B------:R-:W-:Y:S01]  /*44b30*/  VIADD R71, R70.reuse, UR5 ;  /* 0x0000000546477c36 */ /* 0x040fe20008000000 */
[----:B-1----:R-:W-:Y:S01]  /*44b40*/  ISETP.LT.AND P3, PT, R79, UR9, !P1 ;  /* 0x000000094f007c0c */ /* 0x002fe2000cf61270 */
[----:B------:R-:W1:Y:S01]  /*44b50*/  LDCU UR9, c[0x0][0x39c] ;  /* 0x00007380ff0977ac */ /* 0x000e620008000800 */
[----:B------:R-:W-:Y:S02]  /*44b60*/  SHF.R.S32.HI R73, RZ, 0x8, R73 ;  /* 0x00000008ff497819 */ /* 0x000fe40000011449 */
[C---:B0-----:R-:W-:Y:S01]  /*44b70*/  IADD3 R68, P0, PT, R70.reuse, R2, RZ ;  /* 0x0000000246447210 */ /* 0x041fe20007f1e0ff */
[----:B------:R-:W-:Y:S01]  /*44b80*/  VIADD R72, R71, UR5 ;  /* 0x0000000547487c36 */ /* 0x000fe20008000000 */
[----:B------:R-:W-:Y:S02]  /*44b90*/  F2FP.SATFINITE.E4M3.F32.PACK_AB_MERGE_C R3, R93, R92, RZ ;  /* 0x0000005c5d03723e */ /* 0x000fe400048070ff */
[----:B------:R-:W-:Y:S02]  /*44ba0*/  LEA.HI.X.SX32 R69, R70, R0, 0x1, P0 ;  /* 0x0000000046457211 */ /* 0x000fe400000f0eff */
[----:B------:R-:W-:-:S02]  /*44bb0*/  IADD3 R70, P0, PT, R71, R2, RZ ;  /* 0x0000000247467210 */ /* 0x000fc40007f1e0ff */
[----:B------:R-:W-:Y:S01]  /*44bc0*/  PRMT R74, R3, 0x9910, RZ ;  /* 0x00009910034a7816 */ /* 0x000fe200000000ff */
[----:B------:R0:W-:Y:S01]  /*44bd0*/  @P2 STG.E.U8 desc[UR18][R68.64], R73 ;  /* 0x0000004944002986 */ /* 0x0001e2000c101112 */
[----:B------:R-:W-:Y:S01]  /*44be0*/  ISETP.LT.AND P5, PT, R78, UR10, !P1 ;  /* 0x0000000a4e007c0c */ /* 0x000fe2000cfa1270 */
[----:B------:R-:W4:Y:S01]  /*44bf0*/  LDCU UR10, c[0x0][0x39c] ;  /* 0x00007380ff0a77ac */ /* 0x000f220008000800 */
[----:B------:R-:W-:Y:S01]  /*44c00*/  LEA.HI.X.SX32 R71, R71, R0, 0x1, P0 ;  /* 0x0000000047477211 */ /* 0x000fe200000f0eff */
[----:B------:R-:W4:Y:S01]  /*44c10*/  LDL.LU R78, [R1+0x127c] ;  /* 0x00127c00014e7983 */ /* 0x000f220000300800 */
[----:B------:R-:W-:Y:S02]  /*44c20*/  SHF.R.S32.HI R74, RZ, 0x8, R74 ;  /* 0x00000008ff4a7819 */ /* 0x000fe4000001144a */
[----:B0-----:R-:W-:-:S04]  /*44c30*/  IADD3 R68, P2, PT, R72, R2, RZ ;  /* 0x0000000248447210 */ /* 0x001fc80007f5e0ff */
[C---:B------:R-:W-:Y:S01]  /*44c40*/  LEA.HI.X.SX32 R69, R72.reuse, R0, 0x1, P2 ;  /* 0x0000000048457211 */ /* 0x040fe200010f0eff */
[----:B------:R-:W-:Y:S01]  /*44c50*/  VIADD R72, R72, UR5 ;  /* 0x0000000548487c36 */ /* 0x000fe20008000000 */
[----:B------:R0:W-:Y:S04]  /*44c60*/  @P4 STG.E.U8 desc[UR18][R70.64], R3 ;  /* 0x0000000346004986 */ /* 0x0001e8000c101112 */
[----:B------:R1:W-:Y:S01]  /*44c70*/  @P3 STG.E.U8 desc[UR18][R68.64], R74 ;  /* 0x0000004a44003986 */ /* 0x0003e2000c101112 */
[----:B0-----:R-:W-:Y:S01]  /*44c80*/  F2FP.SATFINITE.E4M3.F32.PACK_AB_MERGE_C R3, R5, R4, RZ ;  /* 0x000000040503723e */ /* 0x001fe200048070ff */
[C---:B------:R-:W-:Y:S01]  /*44c90*/  VIADD R71, R72.reuse, UR5 ;  /* 0x0000000548477c36 */ /* 0x040fe20008000000 */
[----:B------:R-:W-:Y:S02]  /*44ca0*/  IADD3 R4, P3, PT, R72, R2, RZ ;  /* 0x0000000248047210 */ /* 0x000fe40007f7e0ff */
[----:B-1----:R-:W-:-:S02]  /*44cb0*/  PRMT R69, R3, 0x9910, RZ ;  /* 0x0000991003457816 */ /* 0x002fc400000000ff */
[----:B------:R-:W-:Y:S02]  /*44cc0*/  LEA.HI.X.SX32 R5, R72, R0, 0x1, P3 ;  /* 0x0000000048057211 */ /* 0x000fe400018f0eff */
[----:B------:R-:W-:Y:S02]  /*44cd0*/  IADD3 R68, P3, PT, R71, R2, RZ ;  /* 0x0000000247447210 */ /* 0x000fe40007f7e0ff */
[----:B------:R-:W-:Y:S02]  /*44ce0*/  F2FP.SATFINITE.E4M3.F32.PACK_AB_MERGE_C R70, R7, R6, RZ ;  /* 0x000000060746723e */ /* 0x000fe400048070ff */
[----:B------:R-:W-:Y:S02]  /*44cf0*/  SHF.R.S32.HI R6, RZ, 0x8, R69 ;  /* 0x00000008ff067819 */ /* 0x000fe40000011445 */
[C---:B------:R-:W-:Y:S01]  /*44d00*/  LEA.HI.X.SX32 R69, R71.reuse, R0, 0x1, P3 ;  /* 0x0000000047457211 */ /* 0x040fe200018f0eff */
[----:B------:R-:W-:Y:S01]  /*44d10*/  VIADD R71, R71, UR5 ;  /* 0x0000000547477c36 */ /* 0x000fe20008000000 */
[----:B------:R0:W-:Y:S03]  /*44d20*/  @P5 STG.E.U8 desc[UR18][R4.64], R3 ;  /* 0x0000000304005986 */ /* 0x0001e6000c101112 */
[----:B0-----:R-:W-:Y:S01]  /*44d30*/  VIADD R3, R71, UR5 ;  /* 0x0000000547037c36 */ /* 0x001fe20008000000 */
[----:B--2---:R-:W-:Y:S01]  /*44d40*/  ISETP.LT.AND P0, PT, R77, UR4, !P1 ;  /* 0x000000044d007c0c */ /* 0x004fe2000cf01270 */
[----:B------:R-:W4:Y:S01]  /*44d50*/  LDCU UR4, c[0x0][0x39c] ;  /* 0x00007380ff0477ac */ /* 0x000f220008000800 */
[----:B------:R-:W2:Y:S01]  /*44d60*/  LDL.LU R77, [R1+0x1270] ;  /* 0x00127000014d7983 */ /* 0x000ea20000300800 */
[----:B---3--:R-:W-:Y:S01]  /*44d70*/  ISETP.LT.AND P4, PT, R76, UR6, !P1 ;  /* 0x000000064c007c0c */ /* 0x008fe2000cf81270 */
[----:B------:R-:W2:Y:S02]  /*44d80*/  LDCU UR6, c[0x0][0x39c] ;  /* 0x00007380ff0677ac */ /* 0x000ea40008000800 */
[----:B------:R-:W3:Y:S01]  /*44d90*/  LDL.LU R76, [R1+0x1280] ;  /* 0x00128000014c7983 */ /* 0x000ee20000300800 */
[----:B-----5:R-:W-:Y:S01]  /*44da0*/  ISETP.LT.AND P2, PT, R75, UR7, !P1 ;  /* 0x000000074b007c0c */ /* 0x020fe2000cf41270 */
[----:B------:R-:W3:Y:S02]  /*44db0*/  LDCU UR7, c[0x0][0x39c] ;  /* 0x00007380ff0777ac */ /* 0x000ee40008000800 */
[----:B------:R-:W5:Y:S04]  /*44dc0*/  LDL.LU R75, [R1+0x1258] ;  /* 0x00125800014b7983 */ /* 0x000f680000300800 */
[----:B------:R0:W-:Y:S01]  /*44dd0*/  @P0 STG.E.U8 desc[UR18][R68.64], R6 ;  /* 0x0000000644000986 */ /* 0x0001e2000c101112 */
[----:B------:R-:W-:-:S03]  /*44de0*/  IADD3 R4, P0, PT, R71, R2, RZ ;  /* 0x0000000247047210 */ /* 0x000fc60007f1e0ff */
[----:B------:R-:W5:Y:S01]  /*44df0*/  LDL.LU R73, [R1+0x1254] ;  /* 0x0012540001497983 */ /* 0x000f620000300800 */
[----:B------:R-:W-:-:S03]  /*44e00*/  LEA.HI.X.SX32 R5, R71, R0, 0x1, P0 ;  /* 0x0000000047057211 */ /* 0x000fc600000f0eff */
[----:B------:R-:W5:Y:S04]  /*44e10*/  LDL.LU R72, [R1+0x1264] ;  /* 0x0012640001487983 */ /* 0x000f680000300800 */
[----:B------:R-:W5:Y:S04]  /*44e20*/  LDL.LU R71, [R1+0x126c] ;  /* 0x00126c0001477983 */ /* 0x000f680000300800 */
[----:B0-----:R-:W5:Y:S01]  /*44e30*/  LDL.LU R69, [R1+0x1278] ;  /* 0x0012780001457983 */ /* 0x001f620000300800 */
[----:B------:R-:W-:Y:S02]  /*44e40*/  PRMT R7, R70, 0x9910, RZ ;  /* 0x0000991046077816 */ /* 0x000fe400000000ff */
[----:B------:R-:W-:-:S02]  /*44e50*/  IADD3 R6, P5, PT, R3, R2, RZ ;  /* 0x0000000203067210 */ /* 0x000fc40007fbe0ff */
[----:B------:R-:W-:Y:S02]  /*44e60*/  SHF.R.S32.HI R68, RZ, 0x8, R7 ;  /* 0x00000008ff447819 */ /* 0x000fe40000011407 */
[C---:B------:R-:W-:Y:S01]  /*44e70*/  LEA.HI.X.SX32 R7, R3.reuse, R0, 0x1, P5 ;  /* 0x0000000003077211 */ /* 0x040fe200028f0eff */
[----:B------:R-:W-:Y:S01]  /*44e80*/  VIADD R3, R3, UR5 ;  /* 0x0000000503037c36 */ /* 0x000fe20008000000 */
[----:B------:R0:W-:Y:S01]  /*44e90*/  @P4 STG.E.U8 desc[UR18][R4.64], R70 ;  /* 0x0000004604004986 */ /* 0x0001e2000c101112 */
[----:B------:R-:W-:-:S03]  /*44ea0*/  F2FP.SATFINITE.E4M3.F32.PACK_AB_MERGE_C R8, R9, R8, RZ ;  /* 0x000000080908723e */ /* 0x000fc600048070ff */
[----:B------:R1:W-:Y:S01]  /*44eb0*/  @P2 STG.E.U8 desc[UR18][R6.64], R68 ;  /* 0x0000004406002986 */ /* 0x0003e2000c101112 */
[----:B0-----:R-:W-:-:S03]  /*44ec0*/  IADD3 R4, P5, PT, R3, R2, RZ ;  /* 0x0000000203047210 */ /* 0x001fc60007fbe0ff */
[----:B------:R-:W5:Y:S01]  /*44ed0*/  LDL.LU R70, [R1+0x12a8] ;  /* 0x0012a80001467983 */ /* 0x000f620000300800 */
[----:B----4-:R-:W-:Y:S01]  /*44ee0*/  ISETP.LT.AND P0, PT, R78, UR4, !P1 ;  /* 0x000000044e007c0c */ /* 0x010fe2000cf01270 */
[C---:B-1----:R-:W-:Y:S01]  /*44ef0*/  VIADD R6, R3.reuse, UR5 ;  /* 0x0000000503067c36 */ /* 0x042fe20008000000 */
[----:B------:R-:W-:Y:S01]  /*44f00*/  LEA.HI.X.SX32 R5, R3, R0, 0x1, P5 ;  /* 0x0000000003057211 */ /* 0x000fe200028f0eff */
[----:B------:R-:W0:Y:S01]  /*44f10*/  LDCU UR4, c[0x0][0x39c] ;  /* 0x00007380ff0477ac */ /* 0x000e220008000800 */
[----:B------:R-:W-:Y:S01]  /*44f20*/  PRMT R7, R8, 0x9910, RZ ;  /* 0x0000991008077816 */ /* 0x000fe200000000ff */
[----:B------:R-:W-:-:S03]  /*44f30*/  VIADD R3, R6, UR5 ;  /* 0x0000000506037c36 */ /* 0x000fc60008000000 */
[----:B------:R-:W-:-:S05]  /*44f40*/  SHF.R.S32.HI R9, RZ, 0x8, R7 ;  /* 0x00000008ff097819 */ /* 0x000fca0000011407 */
[----:B------:R1:W-:Y:S02]  /*44f50*/  @P0 STG.E.U8 desc[UR18][R4.64], R8 ;  /* 0x0000000804000986 */ /* 0x0003e4000c101112 */
[----:B-1----:R-:W-:Y:S01]  /*44f60*/  IADD3 R4, P0, PT, R6, R2, RZ ;  /* 0x0000000206047210 */ /* 0x002fe20007f1e0ff */
[----:B------:R-:W-:-:S03]  /*44f70*/  VIADD R8, R3, UR5 ;  /* 0x0000000503087c36 */ /* 0x000fc60008000000 */
[----:B------:R-:W-:Y:S02]  /*44f80*/  LEA.HI.X.SX32 R5, R6, R0, 0x1, P0 ;  /* 0x0000000006057211 */ /* 0x000fe400000f0eff */
[----:B------:R-:W-:Y:S02]  /*44f90*/  IADD3 R6, P0, PT, R3, R2, RZ ;  /* 0x0000000203067210 */ /* 0x000fe40007f1e0ff */
[----:B------:R-:W-:Y:S02]  /*44fa0*/  F2FP.SATFINITE.E4M3.F32.PACK_AB_MERGE_C R10, R11, R10, RZ ;  /* 0x0000000a0b0a723e */ /* 0x000fe400048070ff */
[----:B------:R-:W-:Y:S02]  /*44fb0*/  LEA.HI.X.SX32 R7, R3, R0, 0x1, P0 ;  /* 0x0000000003077211 */ /* 0x000fe400000f0eff */
[----:B------:R-:W-:-:S04]  /*44fc0*/  PRMT R11, R10, 0x9910, RZ ;  /* 0x000099100a0b7816 */ /* 0x000fc800000000ff */
[----:B------:R-:W-:Y:S02]  /*44fd0*/  SHF.R.S32.HI R11, RZ, 0x8, R11 ;  /* 0x00000008ff0b7819 */ /* 0x000fe4000001140b */
[----:B------:R-:W-:Y:S02]  /*44fe0*/  F2FP.SATFINITE.E4M3.F32.PACK_AB_MERGE_C R12, R13, R12, RZ ;  /* 0x0000000c0d0c723e */ /* 0x000fe400048070ff */
[----:B--2---:R-:W-:Y:S01]  /*44ff0*/  ISETP.LT.AND P3, PT, R77, UR6, !P1 ;  /* 0x000000064d007c0c */ /* 0x004fe2000cf61270 */
[----:B------:R-:W1:Y:S01]  /*45000*/  LDCU UR6, c[0x0][0x39c] ;  /* 0x00007380ff0677ac */ /* 0x000e620008000800 */
[----:B---3--:R-:W-:Y:S01]  /*45010*/  ISETP.LT.AND P4, PT, R76, UR7, !P1 ;  /* 0x000000074c007c0c */ /* 0x008fe2000cf81270 */
[----:B------:R-:W2:Y:S01]  /*45020*/  LDCU UR7, c[0x0][0x39c] ;  /* 0x00007380ff0777ac */ /* 0x000ea20008000800 */
[----:B-----5:R-:W-:Y:S01]  /*45030*/  ISETP.LT.AND P2, PT, R75, UR9, !P1 ;  /* 0x000000094b007c0c */ /* 0x020fe2000cf41270 */
[----:B------:R-:W3:Y:S08]  /*45040*/  LDCU UR9, c[0x0][0x39c] ;  /* 0x00007380ff0977ac */ /* 0x000ef00008000800 */
[----:B------:R4:W-:Y:S04]  /*45050*/  @P3 STG.E.U8 desc[UR18][R4.64], R9 ;  /* 0x0000000904003986 */ /* 0x0009e8000c101112 */
[----:B------:R5:W-:Y:S01]  /*45060*/  @P4 STG.E.U8 desc[UR18][R6.64], R10 ;  /* 0x0000000a06004986 */ /* 0x000be2000c101112 */
[----:B----4-:R-:W-:-:S04]  /*45070*/  IADD3 R4, P3, PT, R8, R2, RZ ;  /* 0x0000000208047210 */ /* 0x010fc80007f7e0ff */
[C---:B------:R-:W-:Y:S02]  /*45080*/  LEA.HI.X.SX32 R5, R8.reuse, R0, 0x1, P3 ;  /* 0x0000000008057211 */ /* 0x040fe400018f0eff */
[----:B--2---:R-:W-:Y:S01]  /*45090*/  ISETP.LT.AND P3, PT, R69, UR7, !P1 ;  /* 0x0000000745007c0c */ /* 0x004fe2000cf61270 */
[----:B------:R-:W-:Y:S01]  /*450a0*/  VIADD R8, R8, UR5 ;  /* 0x0000000508087c36 */ /* 0x000fe20008000000 */
[----:B------:R-:W2:Y:S01]  /*450b0*/  LDL.LU R69, [R1+0x12a4] ;  /* 0x0012a40001457983 */ /* 0x000ea20000300800 */
[----:B------:R-:W-:Y:S01]  /*450c0*/  ISETP.LT.AND P5, PT, R73, UR10, !P1 ;  /* 0x0000000a49007c0c */ /* 0x000fe2000cfa1270 */
[----:B------:R-:W4:Y:S02]  /*450d0*/  LDCU UR10, c[0x0][0x39c] ;  /* 0x00007380ff0a77ac */ /* 0x000f240008000800 */
[----:B------:R-:W3:Y:S01]  /*450e0*/  LDL.LU R68, [R1+0x1284] ;  /* 0x0012840001447983 */ /* 0x000ee20000300800 */
[----:B-----5:R-:W-:Y:S01]  /*450f0*/  PRMT R7, R12, 0x9910, RZ ;  /* 0x000099100c077816 */ /* 0x020fe200000000ff */
[----:B------:R-:W3:Y:S02]  /*45100*/  LDCU UR7, c[0x0][0x39c] ;  /* 0x00007380ff0777ac */ /* 0x000ee40008000800 */
[----:B------:R-:W5:Y:S04]  /*45110*/  LDL.LU R10, [R1+0x1288] ;  /* 0x00128800010a7983 */ /* 0x000f680000300800 */
[----:B------:R-:W4:Y:S04]  /*45120*/  LDL.LU R9, [R1+0x128c] ;  /* 0x00128c0001097983 */ /* 0x000f280000300800 */
[----:B------:R0:W-:Y:S04]  /*45130*/  @P2 STG.E.U8 desc[UR18][R4.64], R11 ;  /* 0x0000000b04002986 */ /* 0x0001e8000c101112 */
[----:B------:R-:W5:Y:S01]  /*45140*/  LDL.LU R13, [R1+0x1298] ;  /* 0x00129800010d7983 */ /* 0x000f620000300800 */
[----:B0-----:R-:W-:-:S04]  /*45150*/  IADD3 R4, P2, PT, R8, R2, RZ ;  /* 0x0000000208047210 */ /* 0x001fc80007f5e0ff */
[----:B------:R-:W-:-:S05]  /*45160*/  LEA.HI.X.SX32 R5, R8, R0, 0x1, P2 ;  /* 0x0000000008057211 */ /* 0x000fca00010f0eff */
[----:B------:R0:W-:Y:S04]  /*45170*/  @P5 STG.E.U8 desc[UR18][R4.64], R12 ;  /* 0x0000000c04005986 */ /* 0x0001e8000c101112 */
[----:B0-----:R-:W5:Y:S01]  /*45180*/  LDL.LU R12, [R1+0x12a0] ;  /* 0x0012a000010c7983 */ /* 0x001f620000300800 */
[----:B------:R-:W-:Y:S01]  /*45190*/  VIADD R3, R8, UR5 ;  /* 0x0000000508037c36 */ /* 0x000fe20008000000 */
[----:B------:R-:W-:Y:S01]  /*451a0*/  ISETP.LT.AND P0, PT, R72, UR4, !P1 ;  /* 0x0000000448007c0c */ /* 0x000fe2000cf01270 */
[----:B------:R-:W0:Y:S01]  /*451b0*/  LDCU UR4, c[0x0][0x39c] ;  /* 0x00007380ff0477ac */ /* 0x000e220008000800 */
[----:B------:R-:W-:Y:S01]  /*451c0*/  F2FP.SATFINITE.E4M3.F32.PACK_AB_MERGE_C R14, R15, R14, RZ ;  /* 0x0000000e0f0e723e */ /* 0x000fe200048070ff */
[----:B------:R-:W5:Y:S01]  /*451d0*/  LDL.LU R11, [R1+0x1268] ;  /* 0x00126800010b7983 */ /* 0x000f620000300800 */
[----:B------:R-:W-:-:S02]  /*451e0*/  IADD3 R6, P2, PT, R3, R2, RZ ;  /* 0x0000000203067210 */ /* 0x000fc40007f5e0ff */
[----:B------:R-:W-:Y:S02]  /*451f0*/  SHF.R.S32.HI R8, RZ, 0x8, R7 ;  /* 0x00000008ff087819 */ /* 0x000fe40000011407 */
[C---:B------:R-:W-:Y:S01]  /*45200*/  LEA.HI.X.SX32 R7, R3.reuse, R0, 0x1, P2 ;  /* 0x0000000003077211 */ /* 0x040fe200010f0eff */
[----:B------:R-:W-:Y:S01]  /*45210*/  VIADD R3, R3, UR5 ;  /* 0x0000000503037c36 */ /* 0x000fe20008000000 */
[----:B-1----:R-:W-:Y:S01]  /*45220*/  ISETP.LT.AND P4, PT, R71, UR6, !P1 ;  /* 0x0000000647007c0c */ /* 0x002fe2000cf81270 */
[----:B------:R-:W2:Y:S02]  /*45230*/  LDCU UR6, c[0x0][0x39c] ;  /* 0x00007380ff0677ac */ /* 0x000ea40008000800 */
[----:B------:R1:W-:Y:S01]  /*45240*/  @P0 STG.E.U8 desc[UR18][R6.64], R8 ;  /* 0x0000000806000986 */ /* 0x0003e2000c101112 */
[----:B------:R-:W-:-:S04]  /*45250*/  IADD3 R4, P0, PT, R3, R2, RZ ;  /* 0x0000000203047210 */ /* 0x000fc80007f1e0ff */
[C---:B------:R-:W-:Y:S01]  /*45260*/  LEA.HI.X.SX32 R5, R3.reuse, R0, 0x1, P0 ;  /* 0x0000000003057211 */ /* 0x040fe200000f0eff */
[----:B-1----:R-:W-:Y:S01]  /*45270*/  VIADD R8, R3, UR5 ;  /* 0x0000000503087c36 */ /* 0x002fe20008000000 */
[----:B------:R-:W-:-:S04]  /*45280*/  PRMT R7, R14, 0x9910, RZ ;  /* 0x000099100e077816 */ /* 0x000fc800000000ff */
[C---:B------:R-:W-:Y:S02]  /*45290*/  IADD3 R6, P5, PT, R8.reuse, R2, RZ ;  /* 0x0000000208067210 */ /* 0x040fe40007fbe0ff */
[----:B------:R-:W-:Y:S02]  /*452a0*/  SHF.R.S32.HI R3, RZ, 0x8, R7 ;  /* 0x00000008ff037819 */ /* 0x000fe40000011407 */
[C---:B------:R-:W-:Y:S01]  /*452b0*/  LEA.HI.X.SX32 R7, R8.reuse, R0, 0x1, P5 ;  /* 0x0000000008077211 */ /* 0x040fe200028f0eff */
[----:B------:R-:W-:Y:S01]  /*452c0*/  VIADD R8, R8, UR5 ;  /* 0x0000000508087c36 */ /* 0x000fe20008000000 */
[----:B0-----:R-:W-:Y:S01]  /*452d0*/  ISETP.LT.AND P0, PT, R70, UR4, !P1 ;  /* 0x0000000446007c0c */ /* 0x001fe2000cf01270 */
[----:B------:R0:W-:Y:S01]  /*452e0*/  @P4 STG.E.U8 desc[UR18][R4.64], R14 ;  /* 0x0000000e04004986 */ /* 0x0001e2000c101112 */
[----:B------:R-:W-:Y:S01]  /*452f0*/  F2FP.SATFINITE.E4M3.F32.PACK_AB_MERGE_C R16, R17, R16, RZ ;  /* 0x000000101110723e */ /* 0x000fe200048070ff */
[----:B------:R-:W1:Y:S02]  /*45300*/  LDCU UR4, c[0x0][0x39c] ;  /* 0x00007380ff0477ac */ /* 0x000e640008000800 */
[----:B------:R1:W-:Y:S01]  /*45310*/  @P3 STG.E.U8 desc[UR18][R6.64], R3 ;  /* 0x0000000306003986 */ /* 0x0003e2000c101112 */
[----:B0-----:R-:W-:-:S04]  /*45320*/  IADD3 R4, P5, PT, R8, R2, RZ ;  /* 0x0000000208047210 */ /* 0x001fc80007fbe0ff */
[C---:B------:R-:W-:Y:S01]  /*45330*/  LEA.HI.X.SX32 R5, R8.reuse, R0, 0x1, P5 ;  /* 0x0000000008057211 */ /* 0x040fe200028f0eff */
[----:B------:R-:W-:Y:S01]  /*45340*/  VIADD R8, R8, UR5 ;  /* 0x0000000508087c36 */ /* 0x000fe20008000000 */
[----:B-1----:R-:W-:-:S03]  /*45350*/  PRMT R3, R16, 0x9910, RZ ;  /* 0x0000991010037816 */ /* 0x002fc600000000ff */
[----:B------:R0:W-:Y:S01]  /*45360*/  @P0 STG.E.U8 desc[UR18][R4.64], R16 ;  /* 0x0000001004000986 */ /* 0x0001e2000c101112 */
[----:B------:R-:W-:Y:S02]  /*45370*/  F2FP.SATFINITE.E4M3.F32.PACK_AB_MERGE_C R18, R19, R18, RZ ;  /* 0x000000121312723e */ /* 0x000fe400048070ff */
[----:B0-----:R-:W-:-:S04]  /*45380*/  IADD3 R4, P0, PT, R8, R2, RZ ;  /* 0x0000000208047210 */ /* 0x001fc80007f1e0ff */
[----:B------:R-:W-:Y:S02]  /*45390*/  LEA.HI.X.SX32 R5, R8, R0, 0x1, P0 ;  /* 0x0000000008057211 */ /* 0x000fe400000f0eff */
[----:B--2---:R-:W-:Y:S01]  /*453a0*/  ISETP.LT.AND P2, PT, R69, UR6, !P1 ;  /* 0x0000000645007c0c */ /* 0x004fe2000cf41270 */
[----:B------:R-:W0:Y:S01]  /*453b0*/  LDCU UR6, c[0x0][0x39c] ;  /* 0x00007380ff0677ac */ /* 0x000e220008000800 */
[----:B---3--:R-:W-:Y:S01]  /*453c0*/  ISETP.LT.AND P4, PT, R68, UR7, !P1 ;  /* 0x0000000744007c0c */ /* 0x008fe2000cf81270 */
[----:B------:R-:W1:Y:S01]  /*453d0*/  LDCU UR7, c[0x0][0x39c] ;  /* 0x00007380ff0777ac */ /* 0x000e620008000800 */
[----:B----4-:R-:W-:Y:S01]  /*453e0*/  ISETP.LT.AND P5, PT, R9, UR10, !P1 ;  /* 0x0000000a09007c0c */ /* 0x010fe2000cfa1270 */
[----:B------:R-:W-:Y:S01]  /*453f0*/  IMAD.MOV.U32 R9, RZ, RZ, R3 ;  /* 0x000000ffff097224 */ /* 0x000fe200078e0003 */
[----:B-----5:R-:W-:Y:S01]  /*45400*/  ISETP.LT.AND P3, PT, R10, UR9, !P1 ;  /* 0x000000090a007c0c */ /* 0x020fe2000cf61270 */
[----:B------:R-:W-:Y:S01]  /*45410*/  VIADD R3, R8, UR5 ;  /* 0x0000000508037c36 */ /* 0x000fe20008000000 */
[----:B------:R-:W-:Y:S01]  /*45420*/  F2FP.SATFINITE.E4M3.F32.PACK_AB_MERGE_C R20, R21, R20, RZ ;  /* 0x000000141514723e */ /* 0x000fe200048070ff */
[----:B------:R-:W2:Y:S03]  /*45430*/  LDCU UR9, c[0x0][0x39c] ;  /* 0x00007380ff0977ac */ /* 0x000ea60008000800 */
[----:B------:R-:W-:Y:S01]  /*45440*/  IADD3 R6, P0, PT, R3, R2, RZ ;  /* 0x0000000203067210 */ /* 0x000fe20007f1e0ff */
[----:B------:R-:W3:Y:S01]  /*45450*/  LDCU UR10, c[0x0][0x39c] ;  /* 0x00007380ff0a77ac */ /* 0x000ee20008000800 */
[----:B------:R-:W-:-:S02]  /*45460*/  SHF.R.S32.HI R9, RZ, 0x8, R9 ;  /* 0x00000008ff097819 */ /* 0x000fc40000011409 */
[----:B------:R-:W-:-:S03]  /*45470*/  LEA.HI.X.SX32 R7, R3, R0, 0x1, P0 ;  /* 0x0000000003077211 */ /* 0x000fc600000f0eff */
[----:B------:R4:W-:Y:S04]  /*45480*/  @P2 STG.E.U8 desc[UR18][R4.64], R9 ;  /* 0x0000000904002986 */ /* 0x0009e8000c101112 */
[----:B------:R5:W-:Y:S01]  /*45490*/  @P4 STG.E.U8 desc[UR18][R6.64], R18 ;  /* 0x0000001206004986 */ /* 0x000be2000c101112 */
[----:B0-----:R-:W-:Y:S01]  /*454a0*/  ISETP.LT.AND P4, PT, R12, UR6, !P1 ;  /* 0x000000060c007c0c */ /* 0x001fe2000cf81270 */
[----:B------:R-:W-:Y:S02]  /*454b0*/  VIADD R8, R3, UR5 ;  /* 0x0000000503087c36 */ /* 0x000fe40008000000 */
[----:B------:R-:W2:Y:S01]  /*454c0*/  LDL.LU R12, [R1+0x12b4] ;  /* 0x0012b400010c7983 */ /* 0x000ea20000300800 */
[----:B------:R-:W-:Y:S01]  /*454d0*/  PRMT R10, R18, 0x9910, RZ ;  /* 0x00009910120a7816 */ /* 0x000fe200000000ff */
[----:B------:R-:W0:Y:S01]  /*454e0*/  LDCU UR6, c[0x0][0x39c] ;  /* 0x00007380ff0677ac */ /* 0x000e220008000800 */
[----:B----4-:R-:W-:Y:S01]  /*454f0*/  IADD3 R4, P2, PT, R8, R2, RZ ;  /* 0x0000000208047210 */ /* 0x010fe20007f5e0ff */
[----:B------:R-:W0:Y:S01]  /*45500*/  LDL.LU R9, [R1+0xf84] ;  /* 0x000f840001097983 */ /* 0x000e220000300800 */
[----:B------:R-:W-:-:S02]  /*45510*/  SHF.R.S32.HI R10, RZ, 0x8, R10 ;  /* 0x00000008ff0a7819 */ /* 0x000fc4000001140a */
[C---:B------:R-:W-:Y:S01]  /*45520*/  LEA.HI.X.SX32 R5, R8.reuse, R0, 0x1, P2 ;  /* 0x0000000008057211 */ /* 0x040fe200010f0eff */
[----:B------:R-:W-:Y:S01]  /*45530*/  VIADD R8, R8, UR5 ;  /* 0x0000000508087c36 */ /* 0x000fe20008000000 */
[----:B------:R-:W-:Y:S01]  /*45540*/  ISETP.LT.AND P0, PT, R13, UR4, !P1 ;  /* 0x000000040d007c0c */ /* 0x000fe2000cf01270 */
[----:B------:R-:W2:Y:S01]  /*45550*/  LDCU UR4, c[0x0][0x39c] ;  /* 0x00007380ff0477ac */ /* 0x000ea20008000800 */
[----:B-----5:R-:W-:Y:S01]  /*45560*/  PRMT R7, R20, 0x9910, RZ ;  /* 0x0000991014077816 */ /* 0x020fe200000000ff */
[----:B------:R4:W-:Y:S01]  /*45570*/  @P3 STG.E.U8 desc[UR18][R4.64], R10 ;  /* 0x0000000a04003986 */ /* 0x0009e2000c101112 */
[----:B------:R-:W-:-:S03]  /*45580*/  VIADD R3, R8, UR5 ;  /* 0x0000000508037c36 */ /* 0x000fc60008000000 */
[----:B------:R-:W5:Y:S01]  /*45590*/  LDL.LU R15, [R1+0xf30] ;  /* 0x000f3000010f7983 */ /* 0x000f620000300800 */
[----:B-1----:R-:W-:Y:S01]  /*455a0*/  ISETP.LT.AND P2, PT, R11, UR7, !P1 ;  /* 0x000000070b007c0c */ /* 0x002fe2000cf41270 */
[----:B------:R-:W5:Y:S02]  /*455b0*/  LDCU UR7, c[0x0][0x39c] ;  /* 0x00007380ff0777ac */ /* 0x000f640008000800 */
[----:B------:R-:W3:Y:S01]  /*455c0*/  LDL.LU R14, [R1+0xf34] ;  /* 0x000f3400010e7983 */ /* 0x000ee20000300800 */
[----:B----4-:R-:W-:-:S03]  /*455d0*/  IADD3 R4, P3, PT, R8, R2, RZ ;  /* 0x0000000208047210 */ /* 0x010fc60007f7e0ff */
[----:B------:R-:W4:Y:S01]  /*455e0*/  LDL.LU R11, [R1+0x1290] ;  /* 0x00129000010b7983 */ /* 0x000f220000300800 */
[----:B------:R-:W-:-:S03]  /*455f0*/  LEA.HI.X.SX32 R5, R8, R0, 0x1, P3 ;  /* 0x0000000008057211 */ /* 0x000fc600018f0eff */
[----:B------:R-:W3:Y:S01]  /*45600*/  LDL.LU R13, [R1+0x129c] ;  /* 0x00129c00010d7983 */ /* 0x000ee20000300800 */
[C---:B------:R-:W-:Y:S02]  /*45610*/  IADD3 R6, P3, PT, R3.reuse, R2, RZ ;  /* 0x0000000203067210 */ /* 0x040fe40007f7e0ff */
[----:B------:R-:W-:Y:S02]  /*45620*/  SHF.R.S32.HI R8, RZ, 0x8, R7 ;  /* 0x00000008ff087819 */ /* 0x000fe40000011407 */
[C---:B------:R-:W-:Y:S01]  /*45630*/  LEA.HI.X.SX32 R7, R3.reuse, R0, 0x1, P3 ;  /* 0x0000000003077211 */ /* 0x040fe200018f0eff */
[----:B------:R-:W-:Y:S01]  /*45640*/  VIADD R3, R3, UR5 ;  /* 0x0000000503037c36 */ /* 0x000fe20008000000 */
[----:B------:R1:W-:Y:S04]  /*45650*/  @P5 STG.E.U8 desc[UR18][R4.64], R20 ;  /* 0x0000001404005986 */ /* 0x0003e8000c101112 */
[----:B------:R2:W-:Y:S01]  /*45660*/  @P0 STG.E.U8 desc[UR18][R6.64], R8 ;  /* 0x0000000806000986 */ /* 0x0005e2000c101112 */
[----:B-1----:R-:W-:-:S04]  /*45670*/  IADD3 R4, P0, PT, R3, R2, RZ ;  /* 0x0000000203047210 */ /* 0x002fc80007f1e0ff */
[C---:B------:R-:W-:Y:S02]  /*45680*/  LEA.HI.X.SX32 R5, R3.reuse, R0, 0x1, P0 ;  /* 0x0000000003057211 */ /* 0x040fe400000f0eff */
[----:B--2---:R-:W-:Y:S01]  /*45690*/  ISETP.LT.AND P0, PT, R12, UR4, !P1 ;  /* 0x000000040c007c0c */ /* 0x004fe2000cf01270 */
[----:B------:R-:W-:Y:S01]  /*456a0*/  VIADD R8, R3, UR5 ;  /* 0x0000000503087c36 */ /* 0x000fe20008000000 */
[----:B------:R-:W2:Y:S01]  /*456b0*/  LDL.LU R12, [R1+0xf3c] ;  /* 0x000f3c00010c7983 */ /* 0x000ea20000300800 */
[----:B------:R-:W-:Y:S01]  /*456c0*/  F2FP.SATFINITE.E4M3.F32.PACK_AB_MERGE_C R22, R23, R22, RZ ;  /* 0x000000161716723e */ /* 0x000fe200048070ff */
[----:B------:R-:W1:Y:S01]  /*456d0*/  LDCU UR4, c[0x0][0x39c] ;  /* 0x00007380ff0477ac */ /* 0x000e620008000800 */
[----:B0-----:R-:W-:Y:S01]  /*456e0*/  ISETP.LT.AND P3, PT, R9, UR6, !P1 ;  /* 0x0000000609007c0c */ /* 0x001fe2000cf61270 */
[----:B------:R-:W-:Y:S01]  /*456f0*/  VIADD R9, R8, UR5 ;  /* 0x0000000508097c36 */ /* 0x000fe20008000000 */
[----:B------:R-:W-:Y:S02]  /*45700*/  PRMT R7, R22, 0x9910, RZ ;  /* 0x0000991016077816 */ /* 0x000fe400000000ff */
[C---:B------:R-:W-:Y:S01]  /*45710*/  IADD3 R6, P5, PT, R8.reuse, R2, RZ ;  /* 0x0000000208067210 */ /* 0x040fe20007fbe0ff */
[----:B------:R0:W-:Y:S01]  /*45720*/  @P4 STG.E.U8 desc[UR18][R4.64], R22 ;  /* 0x0000001604004986 */ /* 0x0001e2000c101112 */
[----:B------:R-:W-:Y:S01]  /*45730*/  SHF.R.S32.HI R3, RZ, 0x8, R7 ;  /* 0x00000008ff037819 */ /* 0x000fe20000011407 */
[----:B------:R-:W2:Y:S01]  /*45740*/  LDCU UR6, c[0x0][0x39c] ;  /* 0x00007380ff0677ac */ /* 0x000ea20008000800 */
[----:B------:R-:W-:Y:S01]  /*45750*/  LEA.HI.X.SX32 R7, R8, R0, 0x1, P5 ;  /* 0x0000000008077211 */ /* 0x000fe200028f0eff */
[----:B------:R-:W4:Y:S01]  /*45760*/  LDL.LU R10, [R1+0xf38] ;  /* 0x000f3800010a7983 */ /* 0x000f220000300800 */
[----:B------:R-:W-:-:S02]  /*45770*/  F2FP.SATFINITE.E4M3.F32.PACK_AB_MERGE_C R25, R25, R24, RZ ;  /* 0x000000181919723e */ /* 0x000fc400048070ff */
[C---:B0-----:R-:W-:Y:S01]  /*45780*/  IADD3 R4, P5, PT, R9.reuse, R2, RZ ;  /* 0x0000000209047210 */ /* 0x041fe20007fbe0ff */
[----:B------:R0:W-:Y:S03]  /*45790*/  @P2 STG.E.U8 desc[UR18][R6.64], R3 ;  /* 0x0000000306002986 */ /* 0x0001e6000c101112 */
[C---:B------:R-:W-:Y:S01]  /*457a0*/  LEA.HI.X.SX32 R5, R9.reuse, R0, 0x1, P5 ;  /* 0x0000000009057211 */ /* 0x040fe200028f0eff */
[----:B------:R-:W-:Y:S01]  /*457b0*/  VIADD R9, R9, UR5 ;  /* 0x0000000509097c36 */ /* 0x000fe20008000000 */
[----:B------:R-:W-:Y:S01]  /*457c0*/  PRMT R8, R25, 0x9910, RZ ;  /* 0x0000991019087816 */ /* 0x000fe200000000ff */
[----:B------:R-:W4:Y:S01]  /*457d0*/  LDL.LU R16, [R1+0xf40] ;  /* 0x000f400001107983 */ /* 0x000f220000300800 */
[----:B-----5:R-:W-:Y:S01]  /*457e0*/  ISETP.LT.AND P4, PT, R15, UR7, !P1 ;  /* 0x000000070f007c0c */ /* 0x020fe2000cf81270 */
[----:B------:R-:W5:Y:S02]  /*457f0*/  LDCU UR7, c[0x0][0x39c] ;  /* 0x00007380ff0777ac */ /* 0x000f640008000800 */
[----:B------:R1:W-:Y:S01]  /*45800*/  @P0 STG.E.U8 desc[UR18][R4.64], R25 ;  /* 0x0000001904000986 */ /* 0x0003e2000c101112 */
[----:B0-----:R-:W-:-:S02]  /*45810*/  VIADD R7, R9, UR5 ;  /* 0x0000000509077c36 */ /* 0x001fc40008000000 */
[----:B------:R-:W-:Y:S01]  /*45820*/  IMAD.MOV.U32 R3, RZ, RZ, R8 ;  /* 0x000000ffff037224 */ /* 0x000fe200078e0008 */
[----:B-1----:R-:W-:-:S04]  /*45830*/  IADD3 R4, P0, PT, R9, R2, RZ ;  /* 0x0000000209047210 */ /* 0x002fc80007f1e0ff */
[----:B------:R-:W-:Y:S02]  /*45840*/  LEA.HI.X.SX32 R5, R9, R0, 0x1, P0 ;  /* 0x0000000009057211 */ /* 0x000fe400000f0eff */
[C---:B------:R-:W-:Y:S02]  /*45850*/  IADD3 R6, P0, PT, R7.reuse, R2, RZ ;  /* 0x0000000207067210 */ /* 0x040fe40007f1e0ff */
[----:B------:R-:W-:Y:S01]  /*45860*/  SHF.R.S32.HI R9, RZ, 0x8, R3 ;  /* 0x00000008ff097819 */ /* 0x000fe20000011403 */
[----:B------:R-:W-:Y:S01]  /*45870*/  VIADD R3, R7, UR5 ;  /* 0x0000000507037c36 */ /* 0x000fe20008000000 */
[----:B------:R-:W-:Y:S02]  /*45880*/  F2FP.SATFINITE.E4M3.F32.PACK_AB_MERGE_C R27, R27, R26, RZ ;  /* 0x0000001a1b1b723e */ /* 0x000fe400048070ff */
[----:B------:R-:W-:Y:S01]  /*45890*/  LEA.HI.X.SX32 R7, R7, R0, 0x1, P0 ;  /* 0x0000000007077211 */ /* 0x000fe200000f0eff */
[----:B------:R0:W-:Y:S04]  /*458a0*/  @P3 STG.E.U8 desc[UR18][R4.64], R9 ;  /* 0x0000000904003986 */ /* 0x0001e8000c101112 */
[----:B------:R-:W-:Y:S01]  /*458b0*/  @P4 STG.E.U8 desc[UR18][R6.64], R27 ;  /* 0x0000001b06004986 */ /* 0x000fe2000c101112 */
[----:B--2---:R-:W-:Y:S01]  /*458c0*/  ISETP.LT.AND P4, PT, R12, UR6, !P1 ;  /* 0x000000060c007c0c */ /* 0x004fe2000cf81270 */
[----:B------:R-:W1:Y:S02]  /*458d0*/  LDCU UR6, c[0x0][0x39c] ;  /* 0x00007380ff0677ac */ /* 0x000e640008000800 */
[----:B------:R-:W1:Y:S01]  /*458e0*/  LDL.LU R12, [R1+0xf2c] ;  /* 0x000f2c00010c7983 */ /* 0x000e620000300800 */
[----:B---3--:R-:W-:-:S02]  /*458f0*/  ISETP.LT.AND P2, PT, R14, UR9, !P1 ;  /* 0x000000090e007c0c */ /* 0x008fc4000cf41270 */
[----:B----4-:R-:W-:Y:S01]  /*45900*/  ISETP.LT.AND P5, PT, R11, UR10, !P1 ;  /* 0x0000000a0b007c0c */ /* 0x010fe2000cfa1270 */
[----:B------:R-:W2:Y:S01]  /*45910*/  LDCU UR10, c[0x0][0x39c] ;  /* 0x00007380ff0a77ac */ /* 0x000ea20008000800 */
[----:B------:R-:W-:Y:S02]  /*45920*/  PRMT R11, R27, 0x9910, RZ ;  /* 0x000099101b0b7816 */ /* 0x000fe400000000ff */
[C---:B0-----:R-:W-:Y:S01]  /*45930*/  IADD3 R4, P3, PT, R3.reuse, R2, RZ ;  /* 0x0000000203047210 */ /* 0x041fe20007f7e0ff */
[----:B------:R-:W0:Y:S01]  /*45940*/  LDCU UR9, c[0x0][0x39c] ;  /* 0x00007380ff0977ac */ /* 0x000e220008000800 */
[----:B------:R-:W-:Y:S02]  /*45950*/  SHF.R.S32.HI R11, RZ, 0x8, R11 ;  /* 0x00000008ff0b7819 */ /* 0x000fe4000001140b */
[C---:B------:R-:W-:Y:S01]  /*45960*/  LEA.HI.X.SX32 R5, R3.reuse, R0, 0x1, P3 ;  /* 0x0000000003057211 */ /* 0x040fe200018f0eff */
[----:B------:R-:W-:-:S04]  /*45970*/  VIADD R3, R3, UR5 ;  /* 0x0000000503037c36 */ /* 0x000fc80008000000 */
[----:B------:R3:W-:Y:S01]  /*45980*/  @P2 STG.E.U8 desc[UR18][R4.64], R11 ;  /* 0x0000000b04002986 */ /* 0x0007e2000c101112 */
[C---:B------:R-:W-:Y:S01]  /*45990*/  VIADD R9, R3.reuse, UR5 ;  /* 0x0000000503097c36 */ /* 0x040fe20008000000 */
[----:B-----5:R-:W-:Y:S01]  /*459a0*/  ISETP.LT.AND P3, PT, R10, UR7, !P1 ;  /* 0x000000070a007c0c */ /* 0x020fe2000cf61270 */
[----:B------:R-:W4:Y:S01]  /*459b0*/  LDCU UR7, c[0x0][0x39c] ;  /* 0x00007380ff0777ac */ /* 0x000f220008000800 */
[----:B------:R-:W4:Y:S04]  /*459c0*/  LDL.LU R10, [R1+0xf28] ;  /* 0x000f2800010a7983 */ /* 0x000f280000300800 */
[----:B------:R-:W0:Y:S01]  /*459d0*/  LDL.LU R15, [R1+0xf24] ;  /* 0x000f2400010f7983 */ /* 0x000e220000300800 */
[----:B---3--:R-:W-:-:S03]  /*459e0*/  IADD3 R4, P2, PT, R3, R2, RZ ;  /* 0x0000000203047210 */ /* 0x008fc60007f5e0ff */
[----:B------:R-:W2:Y:S01]  /*459f0*/  LDL.LU R14, [R1+0x12ac] ;  /* 0x0012ac00010e7983 */ /* 0x000ea20000300800 */
[----:B------:R-:W-:Y:S02]  /*45a00*/  LEA.HI.X.SX32 R5, R3, R0, 0x1, P2 ;  /* 0x0000000003057211 */ /* 0x000fe400010f0eff */
[----:B------:R-:W-:-:S04]  /*45a10*/  IADD3 R6, P2, PT, R9, R2, RZ ;  /* 0x0000000209067210 */ /* 0x000fc80007f5e0ff */
[----:B------:R-:W-:Y:S02]  /*45a20*/  LEA.HI.X.SX32 R7, R9, R0, 0x1, P2 ;  /* 0x0000000009077211 */ /* 0x000fe400010f0eff */
[----:B------:R-:W-:Y:S01]  /*45a30*/  ISETP.LT.AND P0, PT, R13, UR4, !P1 ;  /* 0x000000040d007c0c */ /* 0x000fe2000cf01270 */
[----:B------:R-:W3:Y:S01]  /*45a40*/  LDCU UR4, c[0x0][0x39c] ;  /* 0x00007380ff0477ac */ /* 0x000ee20008000800 */
[----:B------:R-:W-:Y:S02]  /*45a50*/  F2FP.SATFINITE.E4M3.F32.PACK_AB_MERGE_C R29, R29, R28, RZ ;  /* 0x0000001c1d1d723e */ /* 0x000fe400048070ff */
[----:B-1----:R-:W-:Y:S01]  /*45a60*/  ISETP.LT.AND P2, PT, R12, UR6, !P1 ;  /* 0x000000060c007c0c */ /* 0x002fe2000cf41270 */
[----:B------:R-:W-:Y:S01]  /*45a70*/  VIADD R9, R9, UR5 ;  /* 0x0000000509097c36 */ /* 0x000fe20008000000 */
[----:B------:R-:W5:Y:S01]  /*45a80*/  LDL.LU R12, [R1+0x12b0] ;  /* 0x0012b000010c7983 */ /* 0x000f620000300800 */
[----:B------:R-:W-:Y:S01]  /*45a90*/  PRMT R13, R29, 0x9910, RZ ;  /* 0x000099101d0d7816 */ /* 0x000fe200000000ff */
[----:B------:R-:W1:Y:S01]  /*45aa0*/  LDCU UR6, c[0x0][0x39c] ;  /* 0x00007380ff0677ac */ /* 0x000e620008000800 */
[----:B------:R-:W-:Y:S01]  /*45ab0*/  VIADD R3, R9, UR5 ;  /* 0x0000000509037c36 */ /* 0x000fe20008000000 */
[----:B------:R3:W-:Y:S01]  /*45ac0*/  @P5 STG.E.U8 desc[UR18][R4.64], R29 ;  /* 0x0000001d04005986 */ /* 0x0007e2000c101112 */
[----:B------:R-:W-:-:S02]  /*45ad0*/  SHF.R.S32.HI R13, RZ, 0x8, R13 ;  /* 0x00000008ff0d7819 */ /* 0x000fc4000001140d */
[----:B------:R-:W-:Y:S01]  /*45ae0*/  F2FP.SATFINITE.E4M3.F32.PACK_AB_MERGE_C R31, R31, R30, RZ ;  /* 0x0000001e1f1f723e */ /* 0x000fe200048070ff */
[----:B------:R-:W1:Y:S04]  /*45af0*/  LDL.LU R11, [R1+0xf20] ;  /* 0x000f2000010b7983 */ /* 0x000e680000300800 */
[----:B------:R0:W-:Y:S01]  /*45b00*/  @P0 STG.E.U8 desc[UR18][R6.64], R13 ;  /* 0x0000000d06000986 */ /* 0x0001e2000c101112 */
[----:B---3--:R-:W-:-:S04]  /*45b10*/  IADD3 R4, P0, PT, R9, R2, RZ ;  /* 0x0000000209047210 */ /* 0x008fc80007f1e0ff */
[----:B------:R-:W-:Y:S02]  /*45b20*/  LEA.HI.X.SX32 R5, R9, R0, 0x1, P0 ;  /* 0x0000000009057211 */ /* 0x000fe400000f0eff */
[C---:B0-----:R-:W-:Y:S02]  /*45b30*/  IADD3 R6, P5, PT, R3.reuse, R2, RZ ;  /* 0x0000000203067210 */ /* 0x041fe40007fbe0ff */
[----:B------:R-:W-:Y:S01]  /*45b40*/  ISETP.LT.AND P0, PT, R16, UR4, !P1 ;  /* 0x0000000410007c0c */ /* 0x000fe2000cf01270 */
[----:B------:R0:W-:Y:S01]  /*45b50*/  @P4 STG.E.U8 desc[UR18][R4.64], R31 ;  /* 0x0000001f04004986 */ /* 0x0001e2000c101112 */
[C---:B------:R-:W-:Y:S01]  /*45b60*/  LEA.HI.X.SX32 R7, R3.reuse, R0, 0x1, P5 ;  /* 0x0000000003077211 */ /* 0x040fe200028f0eff */
[----:B------:R-:W-:Y:S01]  /*45b70*/  VIADD R3, R3, UR5 ;  /* 0x0000000503037c36 */ /* 0x000fe20008000000 */
[----:B------:R-:W-:Y:S01]  /*45b80*/  PRMT R8, R31, 0x9910, RZ ;  /* 0x000099101f087816 */ /* 0x000fe200000000ff */
[----:B------:R-:W5:Y:S01]  /*45b90*/  LDCU UR4, c[0x0][0x39c] ;  /* 0x00007380ff0477ac */ /* 0x000f620008000800 */
[----:B------:R-:W-:-:S02]  /*45ba0*/  F2FP.SATFINITE.E4M3.F32.PACK_AB_MERGE_C R33, R33, R32, RZ ;  /* 0x000000202121723e */ /* 0x000fc400048070ff */
[----:B------:R-:W-:Y:S02]  /*45bb0*/  SHF.R.S32.HI R9, RZ, 0x8, R8 ;  /* 0x00000008ff097819 */ /* 0x000fe40000011408 */
[----:B0-----:R-:W-:-:S04]  /*45bc0*/  IADD3 R4, P5, PT, R3, R2, RZ ;  /* 0x0000000203047210 */ /* 0x001fc80007fbe0ff */
[C---:B------:R-:W-:Y:S01]  /*45bd0*/  LEA.HI.X.SX32 R5, R3.reuse, R0, 0x1, P5 ;  /* 0x0000000003057211 */ /* 0x040fe200028f0eff */
[----:B------:R-:W-:Y:S01]  /*45be0*/  VIADD R3, R3, UR5 ;  /* 0x0000000503037c36 */ /* 0x000fe20008000000 */
[----:B------:R0:W-:Y:S04]  /*45bf0*/  @P3 STG.E.U8 desc[UR18][R6.64], R9 ;  /* 0x0000000906003986 */ /* 0x0001e8000c101112 */
[----:B------:R3:W-:Y:S01]  /*45c00*/  @P0 STG.E.U8 desc[UR18][R4.64], R33 ;  /* 0x0000002104000986 */ /* 0x0007e2000c101112 */
[C---:B0-----:R-:W-:Y:S01]  /*45c10*/  VIADD R7, R3.reuse, UR5 ;  /* 0x0000000503077c36 */ /* 0x041fe20008000000 */
[----:B---3--:R-:W-:-:S04]  /*45c20*/  IADD3 R4, P0, PT, R3, R2, RZ ;  /* 0x0000000203047210 */ /* 0x008fc80007f1e0ff */
[----:B------:R-:W-:Y:S02]  /*45c30*/  LEA.HI.X.SX32 R5, R3, R0, 0x1, P0 ;  /* 0x0000000003057211 */ /* 0x000fe400000f0eff */
[C---:B------:R-:W-:Y:S01]  /*45c40*/  IADD3 R6, P0, PT, R7.reuse, R2, RZ ;  /* 0x0000000207067210 */ /* 0x040fe20007f1e0ff */
[C---:B------:R-:W-:Y:S01]  /*45c50*/  VIADD R3, R7.reuse, UR5 ;  /* 0x0000000507037c36 */ /* 0x040fe20008000000 */
[----:B----4-:R-:W-:Y:S01]  /*45c60*/  ISETP.LT.AND P4, PT, R10, UR7, !P1 ;  /* 0x000000070a007c0c */ /* 0x010fe2000cf81270 */
[----:B------:R-:W0:Y:S01]  /*45c70*/  LDCU UR7, c[0x0][0x39c] ;  /* 0x00007380ff0777ac */ /* 0x000e220008000800 */
[----:B------:R-:W0:Y:S01]  /*45c80*/  LDL.LU R10, [R1+0xf1c] ;  /* 0x000f1c00010a7983 */ /* 0x000e220000300800 */
[----:B--2---:R-:W-:Y:S02]  /*45c90*/  ISETP.LT.AND P5, PT, R14, UR10, !P1 ;  /* 0x0000000a0e007c0c */ /* 0x004fe4000cfa1270 */
[----:B------:R-:W-:Y:S01]  /*45ca0*/  LEA.HI.X.SX32 R7, R7, R0, 0x1, P0 ;  /* 0x0000000007077211 */ /* 0x000fe200000f0eff */
[----:B------:R-:W2:Y:S01]  /*45cb0*/  LDL.LU R14, [R1+0xf18] ;  /* 0x000f1800010e7983 */ /* 0x000ea20000300800 */
[----:B------:R-:W-:Y:S01]  /*45cc0*/  PRMT R8, R33, 0x9910, RZ ;  /* 0x0000991021087816 */ /* 0x000fe200000000ff */
[----:B------:R-:W3:Y:S01]  /*45cd0*/  LDCU UR10, c[0x0][0x39c] ;  /* 0x00007380ff0a77ac */ /* 0x000ee20008000800 */
[----:B-----5:R-:W-:-:S03]  /*45ce0*/  ISETP.LT.AND P0, PT, R12, UR4, !P1 ;  /* 0x000000040c007c0c */ /* 0x020fc6000cf01270 */
[----:B------:R-:W-:Y:S01]  /*45cf0*/  IMAD.MOV.U32 R9, RZ, RZ, R8 ;  /* 0x000000ffff097224 */ /* 0x000fe200078e0008 */
[----:B------:R-:W4:Y:S01]  /*45d00*/  LDL.LU R12, [R1+0xf14] ;  /* 0x000f1400010c7983 */ /* 0x000f220000300800 */
[----:B------:R-:W-:Y:S01]  /*45d10*/  ISETP.LT.AND P3, PT, R15, UR9, !P1 ;  /* 0x000000090f007c0c */ /* 0x000fe2000cf61270 */
[----:B------:R-:W2:Y:S02]  /*45d20*/  LDCU UR4, c[0x0][0x39c] ;  /* 0x00007380ff0477ac */ /* 0x000ea40008000800 */
[----:B------:R-:W-:Y:S01]  /*45d30*/  SHF.R.S32.HI R9, RZ, 0x8, R9 ;  /* 0x00000008ff097819 */ /* 0x000fe20000011409 */
[----:B------:R-:W5:Y:S01]  /*45d40*/  LDL.LU R18, [R1+0xf10] ;  /* 0x000f100001127983 */ /* 0x000f620000300800 */
[----:B------:R-:W-:Y:S01]  /*45d50*/  F2FP.SATFINITE.E4M3.F32.PACK_AB_MERGE_C R35, R35, R34, RZ ;  /* 0x000000222323723e */ /* 0x000fe200048070ff */
[----:B------:R-:W0:Y:S02]  /*45d60*/  LDCU UR9, c[0x0][0x39c] ;  /* 0x00007380ff0977ac */ /* 0x000e240008000800 */
[----:B------:R1:W-:Y:S01]  /*45d70*/  @P2 STG.E.U8 desc[UR18][R4.64], R9 ;  /* 0x0000000904002986 */ /* 0x0003e2000c101112 */
[----:B------:R-:W-:-:S02]  /*45d80*/  PRMT R13, R35, 0x9910, RZ ;  /* 0x00009910230d7816 */ /* 0x000fc400000000ff */
[----:B------:R-:W-:Y:S01]  /*45d90*/  F2FP.SATFINITE.E4M3.F32.PACK_AB_MERGE_C R37, R37, R36, RZ ;  /* 0x000000242525723e */ /* 0x000fe200048070ff */
[----:B------:R-:W3:Y:S01]  /*45da0*/  LDL.LU R17, [R1+0xf0c] ;  /* 0x000f0c0001117983 */ /* 0x000ee20000300800 */
[----:B------:R-:W-:Y:S02]  /*45db0*/  SHF.R.S32.HI R13, RZ, 0x8, R13 ;  /* 0x00000008ff0d7819 */ /* 0x000fe4000001140d */
[C---:B-1----:R-:W-:Y:S01]  /*45dc0*/  IADD3 R4, P2, PT, R3.reuse, R2, RZ ;  /* 0x0000000203047210 */ /* 0x042fe20007f5e0ff */
[----:B------:R1:W-:Y:S03]  /*45dd0*/  @P4 STG.E.U8 desc[UR18][R6.64], R35 ;  /* 0x0000002306004986 */ /* 0x0003e6000c101112 */
[C---:B------:R-:W-:Y:S01]  /*45de0*/  LEA.HI.X.SX32 R5, R3.reuse, R0, 0x1, P2 ;  /* 0x0000000003057211 */ /* 0x040fe200010f0eff */
[----:B------:R-:W-:Y:S01]  /*45df0*/  VIADD R3, R3, UR5 ;  /* 0x0000000503037c36 */ /* 0x000fe20008000000 */
[----:B------:R-:W-:Y:S01]  /*45e00*/  ISETP.LT.AND P4, PT, R11, UR6, !P1 ;  /* 0x000000060b007c0c */ /* 0x000fe2000cf81270 */
[----:B------:R-:W4:Y:S01]  /*45e10*/  LDCU UR6, c[0x0][0x39c] ;  /* 0x00007380ff0677ac */ /* 0x000f220008000800 */
[----:B------:R-:W-:Y:S01]  /*45e20*/  PRMT R15, R37, 0x9910, RZ ;  /* 0x00009910250f7816 */ /* 0x000fe200000000ff */
[----:B------:R1:W-:Y:S01]  /*45e30*/  @P3 STG.E.U8 desc[UR18][R4.64], R13 ;  /* 0x0000000d04003986 */ /* 0x0003e2000c101112 */
[C---:B------:R-:W-:Y:S01]  /*45e40*/  IADD3 R8, P3, PT, R3.reuse, R2, RZ ;  /* 0x0000000203087210 */ /* 0x040fe20007f7e0ff */
[----:B------:R-:W-:-:S02]  /*45e50*/  VIADD R11, R3, UR5 ;  /* 0x00000005030b7c36 */ /* 0x000fc40008000000 */
[----:B------:R-:W3:Y:S01]  /*45e60*/  LDL.LU R16, [R1+0x12b8] ;  /* 0x0012b80001107983 */ /* 0x000ee20000300800 */
[----:B------:R-:W-:Y:S02]  /*45e70*/  LEA.HI.X.SX32 R9, R3, R0, 0x1, P3 ;  /* 0x0000000003097211 */ /* 0x000fe400018f0eff */
[C---:B-1----:R-:W-:Y:S02]  /*45e80*/  IADD3 R6, P3, PT, R11.reuse, R2, RZ ;  /* 0x000000020b067210 */ /* 0x042fe40007f7e0ff */
[----:B------:R-:W-:Y:S02]  /*45e90*/  SHF.R.S32.HI R15, RZ, 0x8, R15 ;  /* 0x00000008ff0f7819 */ /* 0x000fe4000001140f */
[C---:B------:R-:W-:Y:S01]  /*45ea0*/  LEA.HI.X.SX32 R7, R11.reuse, R0, 0x1, P3 ;  /* 0x000000000b077211 */ /* 0x040fe200018f0eff */
[----:B------:R-:W-:Y:S01]  /*45eb0*/  VIADD R11, R11, UR5 ;  /* 0x000000050b0b7c36 */ /* 0x000fe20008000000 */
[----:B------:R1:W-:Y:S04]  /*45ec0*/  @P5 STG.E.U8 desc[UR18][R8.64], R37 ;  /* 0x0000002508005986 */ /* 0x0003e8000c101112 */
[----:B------:R0:W-:Y:S01]  /*45ed0*/  @P0 STG.E.U8 desc[UR18][R6.64], R15 ;  /* 0x0000000f06000986 */ /* 0x0001e2000c101112 */
[----:B------:R-:W-:-:S04]  /*45ee0*/  IADD3 R4, P0, PT, R11, R2, RZ ;  /* 0x000000020b047210 */ /* 0x000fc80007f1e0ff */
[C---:B------:R-:W-:Y:S02]  /*45ef0*/  LEA.HI.X.SX32 R5, R11.reuse, R0, 0x1, P0 ;  /* 0x000000000b057211 */ /* 0x040fe400000f0eff */
[----:B--2---:R-:W-:Y:S02]  /*45f00*/  ISETP.LT.AND P0, PT, R14, UR4, !P1 ;  /* 0x000000040e007c0c */ /* 0x004fe4000cf01270 */
[----:B----4-:R-:W-:Y:S01]  /*45f10*/  ISETP.LT.AND P3, PT, R12, UR6, !P1 ;  /* 0x000000060c007c0c */ /* 0x010fe2000cf61270 */
[----:B------:R-:W2:Y:S01]  /*45f20*/  LDL.LU R14, [R1+0x1294] ;  /* 0x00129400010e7983 */ /* 0x000ea20000300800 */
[----:B------:R-:W-:Y:S01]  /*45f30*/  VIADD R3, R11, UR5 ;  /* 0x000000050b037c36 */ /* 0x000fe20008000000 */
[----:B0-----:R-:W-:Y:S01]  /*45f40*/  ISETP.LT.AND P2, PT, R10, UR7, !P1 ;  /* 0x000000070a007c0c */ /* 0x001fe2000cf41270 */
[----:B------:R-:W5:Y:S01]  /*45f50*/  LDCU UR7, c[0x0][0x39c] ;  /* 0x00007380ff0777ac */ /* 0x000f620008000800 */
[----:B------:R-:W4:Y:S02]  /*45f60*/  LDL.LU R12, [R1+0xf08] ;  /* 0x000f0800010c7983 */ /* 0x000f240000300800 */
[----:B-1----:R-:W-:Y:S01]  /*45f70*/  IADD3 R8, P5, PT, R3, R2, RZ ;  /* 0x0000000203087210 */ /* 0x002fe20007fbe0ff */
[----:B------:R-:W2:Y:S01]  /*45f80*/  LDCU UR4, c[0x0][0x39c] ;  /* 0x00007380ff0477ac */ /* 0x000ea20008000800 */
[----:B------:R-:W-:-:S02]  /*45f90*/  F2FP.SATFINITE.E4M3.F32.PACK_AB_MERGE_C R39, R39, R38, RZ ;  /* 0x000000262727723e */ /* 0x000fc400048070ff */
[C---:B------:R-:W-:Y:S01]  /*45fa0*/  LEA.HI.X.SX32 R9, R3.reuse, R0, 0x1, P5 ;  /* 0x0000000003097211 */ /* 0x040fe200028f0eff */
[----:B------:R-:W-:Y:S01]  /*45fb0*/  VIADD R3, R3, UR5 ;  /* 0x0000000503037c36 */ /* 0x000fe20008000000 */
[----:B------:R-:W-:Y:S01]  /*45fc0*/  PRMT R10, R39, 0x9910, RZ ;  /* 0x00009910270a7816 */ /* 0x000fe200000000ff */
[----:B------:R-:W4:Y:S03]  /*45fd0*/  LDCU UR6, c[0x0][0x39c] ;  /* 0x00007380ff0677ac */ /* 0x000f260008000800 */
[----:B------:R-:W-:Y:S02]  /*45fe0*/  IADD3 R6, P5, PT, R3, R2, RZ ;  /* 0x0000000203067210 */ /* 0x000fe40007fbe0ff */
[----:B------:R-:W-:Y:S02]  /*45ff0*/  SHF.R.S32.HI R11, RZ, 0x8, R10 ;  /* 0x00000008ff0b7819 */ /* 0x000fe4000001140a */
[----:B------:R-:W-:Y:S01]  /*46000*/  F2FP.SATFINITE.E4M3.F32.PACK_AB_MERGE_C R41, R41, R40, RZ ;  /* 0x000000282929723e */ /* 0x000fe200048070ff */
[----:B------:R0:W-:Y:S01]  /*46010*/  @P4 STG.E.U8 desc[UR18][R4.64], R39 ;  /* 0x0000002704004986 */ /* 0x0001e2000c101112 */
[C---:B------:R-:W-:Y:S01]  /*46020*/  LEA.HI.X.SX32 R7, R3.reuse, R0, 0x1, P5 ;  /* 0x0000000003077211 */ /* 0x040fe200028f0eff */
[----:B------:R-:W-:-:S02]  /*46030*/  VIADD R3, R3, UR5 ;  /* 0x0000000503037c36 */ /* 0x000fc40008000000 */
[----:B------:R1:W-:Y:S01]  /*46040*/  @P2 STG.E.U8 desc[UR18][R8.64], R11 ;  /* 0x0000000b08002986 */ /* 0x0003e2000c101112 */
[----:B-----5:R-:W-:Y:S01]  /*46050*/  ISETP.LT.AND P4, PT, R18, UR7, !P1 ;  /* 0x0000000712007c0c */ /* 0x020fe2000cf81270 */
[----:B------:R-:W5:Y:S02]  /*46060*/  LDCU UR7, c[0x0][0x39c] ;  /* 0x00007380ff0777ac */ /* 0x000f640008000800 */
[----:B------:R2:W-:Y:S01]  /*46070*/  @P0 STG.E.U8 desc[UR18][R6.64], R41 ;  /* 0x0000002906000986 */ /* 0x0005e2000c101112 */
[----:B0-----:R-:W-:-:S03]  /*46080*/  PRMT R5, R41, 0x9910, RZ ;  /* 0x0000991029057816 */ /* 0x001fc600000000ff */
[----:B------:R-:W5:Y:S01]  /*46090*/  LDL.LU R10, [R1+0xf00] ;  /* 0x000f0000010a7983 */ /* 0x000f620000300800 */
[C---:B------:R-:W-:Y:S01]  /*460a0*/  IADD3 R4, P0, PT, R3.reuse, R2, RZ ;  /* 0x0000000203047210 */ /* 0x040fe20007f1e0ff */
[C---:B-1----:R-:W-:Y:S02]  /*460b0*/  VIADD R9, R3.reuse, UR5 ;  /* 0x0000000503097c36 */ /* 0x042fe40008000000 */
[----:B------:R-:W-:Y:S01]  /*460c0*/  IMAD.MOV.U32 R11, RZ, RZ, R5 ;  /* 0x000000ffff0b7224 */ /* 0x000fe200078e0005 */
[----:B------:R-:W-:Y:S02]  /*460d0*/  LEA.HI.X.SX32 R5, R3, R0, 0x1, P0 ;  /* 0x0000000003057211 */ /* 0x000fe400000f0eff */
[C---:B------:R-:W-:Y:S01]  /*460e0*/  IADD3 R8, P0, PT, R9.reuse, R2, RZ ;  /* 0x0000000209087210 */ /* 0x040fe20007f1e0ff */
[----:B------:R-:W-:Y:S01]  /*460f0*/  VIADD R3, R9, UR5 ;  /* 0x0000000509037c36 */ /* 0x000fe20008000000 */
[----:B------:R-:W-:Y:S02]  /*46100*/  SHF.R.S32.HI R11, RZ, 0x8, R11 ;  /* 0x00000008ff0b7819 */ /* 0x000fe4000001140b */
[----:B------:R-:W-:-:S02]  /*46110*/  F2FP.SATFINITE.E4M3.F32.PACK_AB_MERGE_C R43, R43, R42, RZ ;  /* 0x0000002a2b2b723e */ /* 0x000fc400048070ff */
[----:B------:R-:W-:Y:S01]  /*46120*/  LEA.HI.X.SX32 R9, R9, R0, 0x1, P0 ;  /* 0x0000000009097211 */ /* 0x000fe200000f0eff */
[----:B------:R0:W-:Y:S04]  /*46130*/  @P3 STG.E.U8 desc[UR18][R4.64], R11 ;  /* 0x0000000b04003986 */ /* 0x0001e8000c101112 */
[----:B------:R1:W-:Y:S01]  /*46140*/  @P4 STG.E.U8 desc[UR18][R8.64], R43 ;  /* 0x0000002b08004986 */ /* 0x0003e2000c101112 */
[----:B--2---:R-:W-:Y:S01]  /*46150*/  ISETP.LT.AND P0, PT, R14, UR4, !P1 ;  /* 0x000000040e007c0c */ /* 0x004fe2000cf01270 */
[----:B------:R-:W2:Y:S02]  /*46160*/  LDCU UR4, c[0x0][0x39c] ;  /* 0x00007380ff0477ac */ /* 0x000ea40008000800 */
[----:B------:R-:W2:Y:S01]  /*46170*/  LDL.LU R14, [R1+0xefc] ;  /* 0x000efc00010e7983 */ /* 0x000ea20000300800 */
[----:B----4-:R-:W-:Y:S01]  /*46180*/  ISETP.LT.AND P4, PT, R12, UR6, !P1 ;  /* 0x000000060c007c0c */ /* 0x010fe2000cf81270 */
[----:B------:R-:W4:Y:S02]  /*46190*/  LDCU UR6, c[0x0][0x39c] ;  /* 0x00007380ff0677ac */ /* 0x000f240008000800 */
[----:B------:R-:W4:Y:S01]  /*461a0*/  LDL.LU R12, [R1+0xef8] ;  /* 0x000ef800010c7983 */ /* 0x000f220000300800 */
[----:B---3--:R-:W-:-:S02]  /*461b0*/  ISETP.LT.AND P2, PT, R17, UR9, !P1 ;  /* 0x0000000911007c0c */ /* 0x008fc4000cf41270 */
[----:B------:R-:W-:Y:S01]  /*461c0*/  PRMT R13, R43, 0x9910, RZ ;  /* 0x000099102b0d7816 */ /* 0x000fe200000000ff */
[----:B------:R-:W3:Y:S01]  /*461d0*/  LDL.LU R18, [R1+0xef4] ;  /* 0x000ef40001127983 */ /* 0x000ee20000300800 */
[C---:B------:R-:W-:Y:S01]  /*461e0*/  IADD3 R6, P3, PT, R3.reuse, R2, RZ ;  /* 0x0000000203067210 */ /* 0x040fe20007f7e0ff */
[----:B------:R-:W2:Y:S01]  /*461f0*/  LDCU UR9, c[0x0][0x39c] ;  /* 0x00007380ff0977ac */ /* 0x000ea20008000800 */
[----:B------:R-:W-:Y:S01]  /*46200*/  SHF.R.S32.HI R13, RZ, 0x8, R13 ;  /* 0x00000008ff0d7819 */ /* 0x000fe2000001140d */
[----:B------:R-:W3:Y:S01]  /*46210*/  LDL.LU R17, [R1+0xec8] ;  /* 0x000ec80001117983 */ /* 0x000ee20000300800 */
[C---:B------:R-:W-:Y:S01]  /*46220*/  LEA.HI.X.SX32 R7, R3.reuse, R0, 0x1, P3 ;  /* 0x0000000003077211 */ /* 0x040fe200018f0eff */
[----:B------:R-:W-:Y:S01]  /*46230*/  VIADD R3, R3, UR5 ;  /* 0x0000000503037c36 */ /* 0x000fe20008000000 */
[----:B------:R-:W-:Y:S01]  /*46240*/  ISETP.LT.AND P5, PT, R16, UR10, !P1 ;  /* 0x0000000a10007c0c */ /* 0x000fe2000cfa1270 */
[----:B------:R-:W2:Y:S01]  /*46250*/  LDCU UR10, c[0x0][0x39c] ;  /* 0x00007380ff0a77ac */ /* 0x000ea20008000800 */
[----:B------:R-:W-:Y:S01]  /*46260*/  F2FP.SATFINITE.E4M3.F32.PACK_AB_MERGE_C R45, R45, R44, RZ ;  /* 0x0000002c2d2d723e */ /* 0x000fe200048070ff */
[----:B------:R5:W-:Y:S01]  /*46270*/  @P2 STG.E.U8 desc[UR18][R6.64], R13 ;  /* 0x0000000d06002986 */ /* 0x000be2000c101112 */
[C---:B0-----:R-:W-:Y:S01]  /*46280*/  IADD3 R4, P2, PT, R3.reuse, R2, RZ ;  /* 0x0000000203047210 */ /* 0x041fe20007f5e0ff */
[----:B------:R-:W-:Y:S01]  /*46290*/  VIADD R11, R3, UR5 ;  /* 0x00000005030b7c36 */ /* 0x000fe20008000000 */
[----:B------:R-:W-:Y:S01]  /*462a0*/  PRMT R15, R45, 0x9910, RZ ;  /* 0x000099102d0f7816 */ /* 0x000fe200000000ff */
[----:B------:R-:W3:Y:S01]  /*462b0*/  LDL.LU R16, [R1+0x1260] ;  /* 0x0012600001107983 */ /* 0x000ee20000300800 */
[----:B------:R-:W-:-:S02]  /*462c0*/  LEA.HI.X.SX32 R5, R3, R0, 0x1, P2 ;  /* 0x0000000003057211 */ /* 0x000fc400010f0eff */
[C---:B-1----:R-:W-:Y:S02]  /*462d0*/  IADD3 R8, P2, PT, R11.reuse, R2, RZ ;  /* 0x000000020b087210 */ /* 0x042fe40007f5e0ff */
[----:B------:R-:W-:Y:S02]  /*462e0*/  SHF.R.S32.HI R15, RZ, 0x8, R15 ;  /* 0x00000008ff0f7819 */ /* 0x000fe4000001140f */
[C---:B------:R-:W-:Y:S01]  /*462f0*/  LEA.HI.X.SX32 R9, R11.reuse, R0, 0x1, P2 ;  /* 0x000000000b097211 */ /* 0x040fe200010f0eff */
[----:B------:R-:W-:Y:S01]  /*46300*/  VIADD R11, R11, UR5 ;  /* 0x000000050b0b7c36 */ /* 0x000fe20008000000 */
[----:B------:R0:W-:Y:S04]  /*46310*/  @P5 STG.E.U8 desc[UR18][R4.64], R45 ;  /* 0x0000002d04005986 */ /* 0x0001e8000c101112 */
[----:B------:R1:W-:Y:S01]  /*46320*/  @P0 STG.E.U8 desc[UR18][R8.64], R15 ;  /* 0x0000000f08000986 */ /* 0x0003e2000c101112 */
[----:B-----5:R-:W-:-:S04]  /*46330*/  IADD3 R6, P0, PT, R11, R2, RZ ;  /* 0x000000020b067210 */ /* 0x020fc80007f1e0ff */
[C---:B------:R-:W-:Y:S02]  /*46340*/  LEA.HI.X.SX32 R7, R11.reuse, R0, 0x1, P0 ;  /* 0x000000000b077211 */ /* 0x040fe400000f0eff */
[----:B--2---:R-:W-:Y:S02]  /*46350*/  ISETP.LT.AND P0, PT, R14, UR4, !P1 ;  /* 0x000000040e007c0c */ /* 0x004fe4000cf01270 */
[----:B----4-:R-:W-:Y:S01]  /*46360*/  ISETP.LT.AND P2, PT, R12, UR6, !P1 ;  /* 0x000000060c007c0c */ /* 0x010fe2000cf41270 */
[----:B------:R-:W2:Y:S01]  /*46370*/  LDL.LU R14, [R1+0x1228] ;  /* 0x00122800010e7983 */ /* 0x000ea20000300800 */
[----:B------:R-:W-:Y:S01]  /*46380*/  VIADD R3, R11, UR5 ;  /* 0x000000050b037c36 */ /* 0x000fe20008000000 */
[----:B------:R-:W-:Y:S01]  /*46390*/  ISETP.LT.AND P3, PT, R10, UR7, !P1 ;  /* 0x000000070a007c0c */ /* 0x000fe2000cf61270 */
[----:B------:R-:W3:Y:S01]  /*463a0*/  LDCU UR7, c[0x0][0x39c] ;  /* 0x00007380ff0777ac */ /* 0x000ee20008000800 */
[----:B------:R-:W4:Y:S02]  /*463b0*/  LDL.LU R12, [R1+0xef0] ;  /* 0x000ef000010c7983 */ /* 0x000f240000300800 */
[----:B0-----:R-:W-:Y:S01]  /*463c0*/  IADD3 R4, P5, PT, R3, R2, RZ ;  /* 0x0000000203047210 */ /* 0x001fe20007fbe0ff */
[----:B------:R-:W2:Y:S01]  /*463d0*/  LDCU UR4, c[0x0][0x39c] ;  /* 0x00007380ff0477ac */ /* 0x000ea20008000800 */
[----:B------:R-:W-:-:S02]  /*463e0*/  F2FP.SATFINITE.E4M3.F32.PACK_AB_MERGE_C R47, R47, R46, RZ ;  /* 0x0000002e2f2f723e */ /* 0x000fc400048070ff */
[C---:B------:R-:W-:Y:S01]  /*463f0*/  LEA.HI.X.SX32 R5, R3.reuse, R0, 0x1, P5 ;  /* 0x0000000003057211 */ /* 0x040fe200028f0eff */
[----:B------:R-:W-:Y:S01]  /*46400*/  VIADD R3, R3, UR5 ;  /* 0x0000000503037c36 */ /* 0x000fe20008000000 */
[----:B------:R-:W-:Y:S01]  /*46410*/  PRMT R10, R47, 0x9910, RZ ;  /* 0x000099102f0a7816 */ /* 0x000fe200000000ff */
[----:B------:R-:W4:Y:S03]  /*46420*/  LDCU UR6, c[0x0][0x39c] ;  /* 0x00007380ff0677ac */ /* 0x000f260008000800 */
[----:B-1----:R-:W-:Y:S02]  /*46430*/  IADD3 R8, P5, PT, R3, R2, RZ ;  /* 0x0000000203087210 */ /* 0x002fe40007fbe0ff */
[----:B------:R-:W-:Y:S02]  /*46440*/  SHF.R.S32.HI R11, RZ, 0x8, R10 ;  /* 0x00000008ff0b7819 */ /* 0x000fe4000001140a */
[----:B------:R-:W-:Y:S01]  /*46450*/  F2FP.SATFINITE.E4M3.F32.PACK_AB_MERGE_C R49, R49, R48, RZ ;  /* 0x000000303131723e */ /* 0x000fe200048070ff */
[----:B------:R0:W-:Y:S01]  /*46460*/  @P4 STG.E.U8 desc[UR18][R6.64], R47 ;  /* 0x0000002f06004986 */ /* 0x0001e2000c101112 */
[C---:B------:R-:W-:Y:S01]  /*46470*/  LEA.HI.X.SX32 R9, R3.reuse, R0, 0x1, P5 ;  /* 0x0000000003097211 */ /* 0x040fe200028f0eff */
[----:B------:R-:W-:-:S02]  /*46480*/  VIADD R3, R3, UR5 ;  /* 0x0000000503037c36 */ /* 0x000fc40008000000 */
[----:B------:R1:W-:Y:S01]  /*46490*/  @P3 STG.E.U8 desc[UR18][R4.64], R11 ;  /* 0x0000000b04003986 */ /* 0x0003e2000c101112 */
[----:B---3--:R-:W-:Y:S01]  /*464a0*/  ISETP.LT.AND P4, PT, R18, UR7, !P1 ;  /* 0x0000000712007c0c */ /* 0x008fe2000cf81270 */
[----:B------:R-:W3:Y:S02]  /*464b0*/  LDCU UR7, c[0x0][0x39c] ;  /* 0x00007380ff0777ac */ /* 0x000ee40008000800 */
[----:B------:R5:W-:Y:S01]  /*464c0*/  @P0 STG.E.U8 desc[UR18][R8.64], R49 ;  /* 0x0000003108000986 */ /* 0x000be2000c101112 */
[----:B0-----:R-:W-:Y:S01]  /*464d0*/  PRMT R6, R49, 0x9910, RZ ;  /* 0x0000991031067816 */ /* 0x001fe200000000ff */
[----:B------:R-:W-:Y:S01]  /*464e0*/  VIADD R7, R3, UR5 ;  /* 0x0000000503077c36 */ /* 0x000fe20008000000 */
[----:B------:R-:W-:Y:S01]  /*464f0*/  F2FP.SATFINITE.E4M3.F32.PACK_AB_MERGE_C R51, R51, R50, RZ ;  /* 0x000000323333723e */ /* 0x000fe200048070ff */
[----:B------:R-:W3:Y:S01]  /*46500*/  LDL.LU R10, [R1+0xeec] ;  /* 0x000eec00010a7983 */ /* 0x000ee20000300800 */
[----:B-1----:R-:W-:Y:S01]  /*46510*/  IADD3 R4, P0, PT, R3, R2, RZ ;  /* 0x0000000203047210 */ /* 0x002fe20007f1e0ff */
[----:B------:R-:W-:-:S03]  /*46520*/  IMAD.MOV.U32 R11, RZ, RZ, R6 ;  /* 0x000000ffff0b7224 */ /* 0x000fc600078e0006 */
[----:B------:R-:W-:Y:S02]  /*46530*/  LEA.HI.X.SX32 R5, R3, R0, 0x1, P0 ;  /* 0x0000000003057211 */ /* 0x000fe400000f0eff */
[C---:B------:R-:W-:Y:S01]  /*46540*/  IADD3 R6, P0, PT, R7.reuse, R2, RZ ;  /* 0x0000000207067210 */ /* 0x040fe20007f1e0ff */
[C---:B------:R-:W-:Y:S01]  /*46550*/  VIADD R3, R7.reuse, UR5 ;  /* 0x0000000507037c36 */ /* 0x040fe20008000000 */
[----:B------:R-:W-:Y:S02]  /*46560*/  SHF.R.S32.HI R11, RZ, 0x8, R11 ;  /* 0x00000008ff0b7819 */ /* 0x000fe4000001140b */
[----:B------:R-:W-:-:S03]  /*46570*/  LEA.HI.X.SX32 R7, R7, R0, 0x1, P0 ;  /* 0x0000000007077211 */ /* 0x000fc600000f0eff */
        /* <DEDUP_REMOVED lines=8> */
[----:B------:R-:W-:-:S02]  /*46600*/  ISETP.LT.AND P3, PT, R17, UR9, !P1 ;  /* 0x0000000911007c0c */ /* 0x000fc4000cf61270 */
[----:B------:R-:W-:Y:S01]  /*46610*/  PRMT R13, R51, 0x9910, RZ ;  /* 0x00009910330d7816 */ /* 0x000fe200000000ff */
[----:B------:R-:W3:Y:S01]  /*46620*/  LDL.LU R18, [R1+0xee0] ;  /* 0x000ee00001127983 */ /* 0x000ee20000300800 */
[C---:B-----5:R-:W-:Y:S01]  /*46630*/  IADD3 R8, P2, PT, R3.reuse, R2, RZ ;  /* 0x0000000203087210 */ /* 0x060fe20007f5e0ff */
[----:B------:R-:W5:Y:S01]  /*46640*/  LDCU UR9, c[0x0][0x39c] ;  /* 0x00007380ff0977ac */ /* 0x000f620008000800 */
[----:B------:R-:W-:Y:S01]  /*46650*/  SHF.R.S32.HI R13, RZ, 0x8, R13 ;  /* 0x00000008ff0d7819 */ /* 0x000fe2000001140d */
[----:B------:R-:W5:Y:S01]  /*46660*/  LDL.LU R17, [R1+0xec4] ;  /* 0x000ec40001117983 */ /* 0x000f620000300800 */
        /* <DEDUP_REMOVED lines=9> */
[----:B------:R-:W5:Y:S01]  /*46700*/  LDL.LU R16, [R1+0x11b8] ;  /* 0x0011b80001107983 */ /* 0x000f620000300800 */
[----:B------:R-:W-:-:S02]  /*46710*/  LEA.HI.X.SX32 R5, R3, R0, 0x1, P3 ;  /* 0x0000000003057211 */ /* 0x000fc400018f0eff */
        /* <DEDUP_REMOVED lines=8> */
[----:B----4-:R-:W-:Y:S01]  /*467a0*/  ISETP.LT.AND P3, PT, R12, UR6, !P1 ;  /* 0x000000060c007c0c */ /* 0x010fe2000cf61270 */
[----:B------:R-:W-:Y:S01]  /*467b0*/  VIADD R3, R11, UR5 ;  /* 0x000000050b037c36 */ /* 0x000fe20008000000 */
[----:B------:R-:W4:Y:S01]  /*467c0*/  LDL.LU R12, [R1+0x1160] ;  /* 0x00116000010c7983 */ /* 0x000f220000300800 */
[----:B--2---:R-:W-:Y:S01]  /*467d0*/  ISETP.LT.AND P0, PT, R14, UR4, !P1 ;  /* 0x000000040e007c0c */ /* 0x004fe2000cf01270 */
[----:B------:R-:W4:Y:S02]  /*467e0*/  LDCU UR4, c[0x0][0x39c] ;  /* 0x00007380ff0477ac */ /* 0x000f240008000800 */
[----:B------:R-:W2:Y:S01]  /*467f0*/  LDL.LU R14, [R1+0xedc] ;  /* 0x000edc00010e7983 */ /* 0x000ea20000300800 */
[----:B0-----:R-:W-:Y:S01]  /*46800*/  IADD3 R4, P5, PT, R3, R2, RZ ;  /* 0x0000000203047210 */ /* 0x001fe20007fbe0ff */
[----:B------:R-:W2:Y:S01]  /*46810*/  LDCU UR6, c[0x0][0x39c] ;  /* 0x00007380ff0677ac */ /* 0x000ea20008000800 */
[----:B---3--:R-:W-:-:S02]  /*46820*/  ISETP.LT.AND P2, PT, R10, UR7, !P1 ;  /* 0x000000070a007c0c */ /* 0x008fc4000cf41270 */
[C---:B------:R-:W-:Y:S01]  /*46830*/  LEA.HI.X.SX32 R5, R3.reuse, R0, 0x1, P5 ;  /* 0x0000000003057211 */ /* 0x040fe200028f0eff */
[----:B------:R-:W-:Y:S01]  /*46840*/  VIADD R3, R3, UR5 ;  /* 0x0000000503037c36 */ /* 0x000fe20008000000 */
[----:B------:R-:W-:Y:S01]  /*46850*/  F2FP.SATFINITE.E4M3.F32.PACK_AB_MERGE_C R55, R55, R54, RZ ;  /* 0x000000363737723e */ /* 0x000fe200048070ff */
[----:B------:R-:W0:Y:S03]  /*46860*/  LDCU UR7, c[0x0][0x39c] ;  /* 0x00007380ff0777ac */ /* 0x000e260008000800 */
[----:B------:R-:W-:Y:S02]  /*46870*/  PRMT R10, R55, 0x9910, RZ ;  /* 0x00009910370a7816 */ /* 0x000fe400000000ff */
[----:B-1----:R-:W-:Y:S02]  /*46880*/  IADD3 R6, P5, PT, R3, R2, RZ ;  /* 0x0000000203067210 */ /* 0x002fe40007fbe0ff */
[----:B------:R-:W-:-:S02]  /*46890*/  SHF.R.S32.HI R11, RZ, 0x8, R10 ;  /* 0x00000008ff0b7819 */ /* 0x000fc4000001140a */
[----:B------:R-:W-:Y:S01]  /*468a0*/  F2FP.SATFINITE.E4M3.F32.PACK_AB_MERGE_C R57, R57, R56, RZ ;  /* 0x000000383939723e */ /* 0x000fe200048070ff */
[----:B------:R1:W-:Y:S01]  /*468b0*/  @P4 STG.E.U8 desc[UR18][R8.64], R55 ;  /* 0x0000003708004986 */ /* 0x0003e2000c101112 */
[C---:B------:R-:W-:Y:S01]  /*468c0*/  LEA.HI.X.SX32 R7, R3.reuse, R0, 0x1, P5 ;  /* 0x0000000003077211 */ /* 0x040fe200028f0eff */
[----:B------:R-:W-:Y:S02]  /*468d0*/  VIADD R3, R3, UR5 ;  /* 0x0000000503037c36 */ /* 0x000fe40008000000 */
[----:B------:R3:W-:Y:S04]  /*468e0*/  @P2 STG.E.U8 desc[UR18][R4.64], R11 ;  /* 0x0000000b04002986 */ /* 0x0007e8000c101112 */
[----:B------:R2:W-:Y:S01]  /*468f0*/  @P0 STG.E.U8 desc[UR18][R6.64], R57 ;  /* 0x0000003906000986 */ /* 0x0005e2000c101112 */
[----:B-1----:R-:W-:-:S03]  /*46900*/  PRMT R8, R57, 0x9910, RZ ;  /* 0x0000991039087816 */ /* 0x002fc600000000ff */
[----:B------:R-:W2:Y:S01]  /*46910*/  LDL.LU R10, [R1+0xed8] ;  /* 0x000ed800010a7983 */ /* 0x000ea20000300800 */
[C---:B------:R-:W-:Y:S01]  /*46920*/  VIADD R9, R3.reuse, UR5 ;  /* 0x0000000503097c36 */ /* 0x040fe20008000000 */
[C---:B---3--:R-:W-:Y:S01]  /*46930*/  IADD3 R4, P0, PT, R3.reuse, R2, RZ ;  /* 0x0000000203047210 */ /* 0x048fe20007f1e0ff */
[----:B------:R-:W-:Y:S01]  /*46940*/  IMAD.MOV.U32 R11, RZ, RZ, R8 ;  /* 0x000000ffff0b7224 */ /* 0x000fe200078e0008 */
[----:B0-----:R-:W-:Y:S01]  /*46950*/  ISETP.LT.AND P4, PT, R18, UR7, !P1 ;  /* 0x0000000712007c0c */ /* 0x001fe2000cf81270 */
[----:B------:R-:W0:Y:S01]  /*46960*/  LDCU UR7, c[0x0][0x39c] ;  /* 0x00007380ff0777ac */ /* 0x000e220008000800 */
[----:B------:R-:W-:Y:S02]  /*46970*/  LEA.HI.X.SX32 R5, R3, R0, 0x1, P0 ;  /* 0x0000000003057211 */ /* 0x000fe400000f0eff */
[C---:B------:R-:W-:Y:S01]  /*46980*/  IADD3 R8, P0, PT, R9.reuse, R2, RZ ;  /* 0x0000000209087210 */ /* 0x040fe20007f1e0ff */
[----:B------:R-:W-:Y:S01]  /*46990*/  VIADD R3, R9, UR5 ;  /* 0x0000000509037c36 */ /* 0x000fe20008000000 */
[----:B------:R-:W-:-:S02]  /*469a0*/  SHF.R.S32.HI R11, RZ, 0x8, R11 ;  /* 0x00000008ff0b7819 */ /* 0x000fc4000001140b */
[----:B------:R-:W-:Y:S02]  /*469b0*/  LEA.HI.X.SX32 R9, R9, R0, 0x1, P0 ;  /* 0x0000000009097211 */ /* 0x000fe400000f0eff */
[----:B------:R-:W-:Y:S01]  /*469c0*/  F2FP.SATFINITE.E4M3.F32.PACK_AB_MERGE_C R59, R59, R58, RZ ;  /* 0x0000003a3b3b723e */ /* 0x000fe200048070ff */
[----:B------:R1:W-:Y:S01]  /*469d0*/  @P3 STG.E.U8 desc[UR18][R4.64], R11 ;  /* 0x0000000b04003986 */ /* 0x0003e2000c101112 */
[----:B-----5:R-:W-:-:S03]  /*469e0*/  ISETP.LT.AND P5, PT, R16, UR10, !P1 ;  /* 0x0000000a10007c0c */ /* 0x020fc6000cfa1270 */
[----:B------:R3:W-:Y:S01]  /*469f0*/  @P4 STG.E.U8 desc[UR18][R8.64], R59 ;  /* 0x0000003b08004986 */ /* 0x0007e2000c101112 */
[----:B----4-:R-:W-:Y:S01]  /*46a00*/  ISETP.LT.AND P0, PT, R12, UR4, !P1 ;  /* 0x000000040c007c0c */ /* 0x010fe2000cf01270 */
[----:B------:R-:W4:Y:S02]  /*46a10*/  LDCU UR4, c[0x0][0x39c] ;  /* 0x00007380ff0477ac */ /* 0x000f240008000800 */
[----:B------:R-:W4:Y:S01]  /*46a20*/  LDL.LU R12, [R1+0xed4] ;  /* 0x000ed400010c7983 */ /* 0x000f220000300800 */
[----:B--2---:R-:W-:Y:S01]  /*46a30*/  ISETP.LT.AND P4, PT, R14, UR6, !P1 ;  /* 0x000000060e007c0c */ /* 0x004fe2000cf81270 */
[----:B------:R-:W2:Y:S02]  /*46a40*/  LDCU UR6, c[0x0][0x39c] ;  /* 0x00007380ff0677ac */ /* 0x000ea40008000800 */
[----:B------:R-:W2:Y:S04]  /*46a50*/  LDL.LU R16, [R1+0xed0] ;  /* 0x000ed00001107983 */ /* 0x000ea80000300800 */
[----:B------:R-:W5:Y:S01]  /*46a60*/  LDL.LU R14, [R1+0xecc] ;  /* 0x000ecc00010e7983 */ /* 0x000f620000300800 */
[----:B------:R-:W-:-:S02]  /*46a70*/  ISETP.LT.AND P2, PT, R17, UR9, !P1 ;  /* 0x0000000911007c0c */ /* 0x000fc4000cf41270 */
[----:B------:R-:W-:Y:S02]  /*46a80*/  PRMT R13, R59, 0x9910, RZ ;  /* 0x000099103b0d7816 */ /* 0x000fe400000000ff */
[C---:B------:R-:W-:Y:S02]  /*46a90*/  IADD3 R6, P3, PT, R3.reuse, R2, RZ ;  /* 0x0000000203067210 */ /* 0x040fe40007f7e0ff */
[----:B------:R-:W-:Y:S02]  /*46aa0*/  SHF.R.S32.HI R13, RZ, 0x8, R13 ;  /* 0x00000008ff0d7819 */ /* 0x000fe4000001140d */
[C---:B------:R-:W-:Y:S01]  /*46ab0*/  LEA.HI.X.SX32 R7, R3.reuse, R0, 0x1, P3 ;  /* 0x0000000003077211 */ /* 0x040fe200018f0eff */
[----:B------:R-:W-:-:S04]  /*46ac0*/  VIADD R3, R3, UR5 ;  /* 0x0000000503037c36 */ /* 0x000fc80008000000 */
[----:B------:R0:W-:Y:S01]  /*46ad0*/  @P2 STG.E.U8 desc[UR18][R6.64], R13 ;  /* 0x0000000d06002986 */ /* 0x0001e2000c101112 */
[C---:B-1----:R-:W-:Y:S01]  /*46ae0*/  IADD3 R4, P2, PT, R3.reuse, R2, RZ ;  /* 0x0000000203047210 */ /* 0x042fe20007f5e0ff */
[----:B------:R-:W-:Y:S01]  /*46af0*/  VIADD R11, R3, UR5 ;  /* 0x00000005030b7c36 */ /* 0x000fe20008000000 */
[----:B------:R-:W-:Y:S02]  /*46b00*/  F2FP.SATFINITE.E4M3.F32.PACK_AB_MERGE_C R61, R61, R60, RZ ;  /* 0x0000003c3d3d723e */ /* 0x000fe400048070ff */
[----:B------:R-:W-:Y:S01]  /*46b10*/  LEA.HI.X.SX32 R5, R3, R0, 0x1, P2 ;  /* 0x0000000003057211 */ /* 0x000fe200010f0eff */
[C---:B------:R-:W-:Y:S01]  /*46b20*/  VIADD R3, R11.reuse, UR5 ;  /* 0x000000050b037c36 */ /* 0x040fe20008000000 */
[----:B---3--:R-:W-:Y:S02]  /*46b30*/  IADD3 R8, P2, PT, R11, R2, RZ ;  /* 0x000000020b087210 */ /* 0x008fe40007f5e0ff */
[----:B------:R-:W-:Y:S02]  /*46b40*/  PRMT R19, R61, 0x9910, RZ ;  /* 0x000099103d137816 */ /* 0x000fe400000000ff */
[----:B------:R-:W-:Y:S01]  /*46b50*/  LEA.HI.X.SX32 R9, R11, R0, 0x1, P2 ;  /* 0x000000000b097211 */ /* 0x000fe200010f0eff */
[----:B------:R-:W-:Y:S01]  /*46b60*/  VIADD R11, R3, UR5 ;  /* 0x00000005030b7c36 */ /* 0x000fe20008000000 */
[----:B------:R-:W-:Y:S01]  /*46b70*/  SHF.R.S32.HI R19, RZ, 0x8, R19 ;  /* 0x00000008ff137819 */ /* 0x000fe20000011413 */
[----:B------:R1:W-:Y:S01]  /*46b80*/  @P5 STG.E.U8 desc[UR18][R4.64], R61 ;  /* 0x0000003d04005986 */ /* 0x0003e2000c101112 */
[----:B0-----:R-:W-:Y:S01]  /*46b90*/  ISETP.LT.AND P3, PT, R10, UR7, !P1 ;  /* 0x000000070a007c0c */ /* 0x001fe2000cf61270 */
[----:B------:R-:W-:Y:S01]  /*46ba0*/  VIADD R13, R11, UR5 ;  /* 0x000000050b0d7c36 */ /* 0x000fe20008000000 */
[----:B------:R-:W5:Y:S01]  /*46bb0*/  LDCU UR7, c[0x0][0x39c] ;  /* 0x00007380ff0777ac */ /* 0x000f620008000800 */
[----:B------:R0:W-:Y:S01]  /*46bc0*/  @P0 STG.E.U8 desc[UR18][R8.64], R19 ;  /* 0x0000001308000986 */ /* 0x0001e2000c101112 */
[-C--:B------:R-:W-:Y:S01]  /*46bd0*/  IADD3 R6, P0, PT, R3, R2.reuse, RZ ;  /* 0x0000000203067210 */ /* 0x080fe20007f1e0ff */
[----:B------:R-:W-:Y:S01]  /*46be0*/  VIADD R15, R13, UR5 ;  /* 0x000000050d0f7c36 */ /* 0x000fe20008000000 */
[----:B------:R-:W-:-:S02]  /*46bf0*/  IADD3 R10, P5, PT, R11, R2, RZ ;  /* 0x000000020b0a7210 */ /* 0x000fc40007fbe0ff */
[-C--:B------:R-:W-:Y:S01]  /*46c00*/  LEA.HI.X.SX32 R7, R3, R0.reuse, 0x1, P0 ;  /* 0x0000000003077211 */ /* 0x080fe200000f0eff */
[----:B------:R-:W-:Y:S01]  /*46c10*/  VIADD R3, R15, UR5 ;  /* 0x000000050f037c36 */ /* 0x000fe20008000000 */
[----:B------:R-:W-:Y:S02]  /*46c20*/  LEA.HI.X.SX32 R11, R11, R0, 0x1, P5 ;  /* 0x000000000b0b7211 */ /* 0x000fe400028f0eff */
[----:B-1----:R-:W-:Y:S01]  /*46c30*/  IADD3 R4, P0, PT, R13, R2, RZ ;  /* 0x000000020d047210 */ /* 0x002fe20007f1e0ff */
[----:B------:R-:W-:Y:S01]  /*46c40*/  VIADD R17, R3, UR5 ;  /* 0x0000000503117c36 */ /* 0x000fe20008000000 */
[----:B------:R-:W-:Y:S02]  /*46c50*/  F2FP.SATFINITE.E4M3.F32.PACK_AB_MERGE_C R63, R63, R62, RZ ;  /* 0x0000003e3f3f723e */ /* 0x000fe400048070ff */
[----:B------:R-:W-:Y:S02]  /*46c60*/  LEA.HI.X.SX32 R5, R13, R0, 0x1, P0 ;  /* 0x000000000d057211 */ /* 0x000fe400000f0eff */
[----:B------:R-:W-:-:S02]  /*46c70*/  F2FP.SATFINITE.E4M3.F32.PACK_AB_MERGE_C R65, R65, R64, RZ ;  /* 0x000000404141723e */ /* 0x000fc400048070ff */
[----:B------:R-:W-:-:S04]  /*46c80*/  F2FP.SATFINITE.E4M3.F32.PACK_AB_MERGE_C R67, R67, R66, RZ ;  /* 0x000000424343723e */ /* 0x000fc800048070ff */
[----:B0-----:R-:W-:Y:S01]  /*46c90*/  PRMT R19, R67, 0x9910, RZ ;  /* 0x0000991043137816 */ /* 0x001fe200000000ff */
[----:B------:R0:W-:Y:S03]  /*46ca0*/  @P4 STG.E.U8 desc[UR18][R6.64], R63 ;  /* 0x0000003f06004986 */ /* 0x0001e6000c101112 */
[----:B------:R-:W-:Y:S02]  /*46cb0*/  SHF.R.S32.HI R19, RZ, 0x8, R19 ;  /* 0x00000008ff137819 */ /* 0x000fe40000011413 */
[----:B----4-:R-:W-:Y:S02]  /*46cc0*/  ISETP.LT.AND P2, PT, R12, UR4, !P1 ;  /* 0x000000040c007c0c */ /* 0x010fe4000cf41270 */
[----:B------:R-:W-:Y:S02]  /*46cd0*/  IADD3 R12, P5, PT, R15, R2, RZ ;  /* 0x000000020f0c7210 */ /* 0x000fe40007fbe0ff */
[----:B--2---:R-:W-:-:S02]  /*46ce0*/  ISETP.LT.AND P0, PT, R16, UR6, !P1 ;  /* 0x0000000610007c0c */ /* 0x004fc4000cf01270 */
[----:B------:R-:W-:Y:S02]  /*46cf0*/  LEA.HI.X.SX32 R13, R15, R0, 0x1, P5 ;  /* 0x000000000f0d7211 */ /* 0x000fe400028f0eff */
[----:B------:R-:W-:Y:S02]  /*46d00*/  IADD3 R8, P5, PT, R17, R2, RZ ;  /* 0x0000000211087210 */ /* 0x000fe40007fbe0ff */
[----:B-----5:R-:W-:Y:S02]  /*46d10*/  ISETP.LT.AND P1, PT, R14, UR7, !P1 ;  /* 0x000000070e007c0c */ /* 0x020fe4000cf21270 */
[----:B------:R-:W-:Y:S02]  /*46d20*/  PRMT R15, R63, 0x9910, RZ ;  /* 0x000099103f0f7816 */ /* 0x000fe400000000ff */
[----:B------:R-:W-:Y:S02]  /*46d30*/  LEA.HI.X.SX32 R9, R17, R0, 0x1, P5 ;  /* 0x0000000011097211 */ /* 0x000fe400028f0eff */
[----:B------:R-:W-:-:S02]  /*46d40*/  PRMT R17, R65, 0x9910, RZ ;  /* 0x0000991041117816 */ /* 0x000fc400000000ff */
[C---:B------:R-:W-:Y:S02]  /*46d50*/  IADD3 R2, P5, PT, R3.reuse, R2, RZ ;  /* 0x0000000203027210 */ /* 0x040fe40007fbe0ff */
[----:B------:R-:W-:Y:S02]  /*46d60*/  SHF.R.S32.HI R15, RZ, 0x8, R15 ;  /* 0x00000008ff0f7819 */ /* 0x000fe4000001140f */
[----:B------:R-:W-:Y:S02]  /*46d70*/  SHF.R.S32.HI R17, RZ, 0x8, R17 ;  /* 0x00000008ff117819 */ /* 0x000fe40000011411 */
[----:B------:R-:W-:Y:S01]  /*46d80*/  LEA.HI.X.SX32 R3, R3, R0, 0x1, P5 ;  /* 0x0000000003037211 */ /* 0x000fe200028f0eff */
[----:B------:R0:W-:Y:S04]  /*46d90*/  @P3 STG.E.U8 desc[UR18][R10.64], R15 ;  /* 0x0000000f0a003986 */ /* 0x0001e8000c101112 */
[----:B------:R0:W-:Y:S04]  /*46da0*/  @P2 STG.E.U8 desc[UR18][R4.64], R65 ;  /* 0x0000004104002986 */ /* 0x0001e8000c101112 */
[----:B------:R0:W-:Y:S04]  /*46db0*/  @P0 STG.E.U8 desc[UR18][R12.64], R17 ;  /* 0x000000110c000986 */ /* 0x0001e8000c101112 */
[----:B------:R0:W-:Y:S04]  /*46dc0*/  @P1 STG.E.U8 desc[UR18][R2.64], R67 ;  /* 0x0000004302001986 */ /* 0x0001e8000c101112 */
[----:B------:R0:W-:Y:S01]  /*46dd0*/  @P6 STG.E.U8 desc[UR18][R8.64], R19 ;  /* 0x0000001308006986 */ /* 0x0001e2000c101112 */
[----:B------:R-:W-:Y:S06]  /*46de0*/  BAR.SYNC.DEFER_BLOCKING 0x0 ;  /* 0x0000000000007b1d */ /* 0x000fec0000010000 */
[----:B------:R-:W-:Y:S05]  /*46df0*/  BRA.U UP0, `(.L_x_13) ;  /* 0x0000000100a07547 */ /* 0x000fea000b800000 */
[----:B------:R-:W1:Y:S01]  /*46e00*/  S2UR UR5, SR_CgaCtaId ;  /* 0x00000000000579c3 */ /* 0x000e620000008800 */
[----:B------:R-:W-:Y:S01]  /*46e10*/  NOP ;  /* 0x0000000000007918 */ /* 0x000fe20000000000 */
[----:B------:R-:W-:Y:S01]  /*46e20*/  UMOV UR4, 0x50 ;  /* 0x0000005000047882 */ /* 0x000fe20000000000 */
[----:B------:R-:W-:Y:S02]  /*46e30*/  IMAD.U32 R0, RZ, RZ, UR8 ;  /* 0x00000008ff007e24 */ /* 0x000fe4000f8e00ff */
[----:B0-----:R-:W-:Y:S02]  /*46e40*/  IMAD.MOV.U32 R3, RZ, RZ, 0xff ;  /* 0x000000ffff037424 */ /* 0x001fe400078e00ff */
[----:B------:R-:W-:Y:S01]  /*46e50*/  IMAD.MOV.U32 R7, RZ, RZ, 0x1 ;  /* 0x00000001ff077424 */ /* 0x000fe200078e00ff */
[----:B------:R-:W-:-:S04]  /*46e60*/  LOP3.LUT R0, R0, 0xffff, RZ, 0xc0, !PT ;  /* 0x0000ffff00007812 */ /* 0x000fc800078ec0ff */
[----:B------:R-:W-:-:S05]  /*46e70*/  SHF.R.U32.HI R0, RZ, 0x5, R0 ;  /* 0x00000005ff007819 */ /* 0x000fca0000011600 */
[----:B------:R-:W-:Y:S01]  /*46e80*/  VIADD R2, R0, 0x10 ;  /* 0x0000001000027836 */ /* 0x000fe20000000000 */
[----:B------:R-:W-:Y:S01]  /*46e90*/  SHF.L.U32 R0, R3, R0, RZ ;  /* 0x0000000003007219 */ /* 0x000fe200000006ff */
[----:B-1----:R-:W-:-:S03]  /*46ea0*/  ULEA UR6, UR5, UR4, 0x18 ;  /* 0x0000000405067291 */ /* 0x002fc6000f8ec0ff */
[----:B------:R-:W-:-:S04]  /*46eb0*/  SHF.L.U32 R3, R7, R2, RZ ;  /* 0x0000000207037219 */ /* 0x000fc800000006ff */
[----:B------:R-:W-:Y:S02]  /*46ec0*/  LOP3.LUT R0, R3, R0, RZ, 0xfc, !PT ;  /* 0x0000000003007212 */ /* 0x000fe400078efcff */
[----:B------:R-:W0:Y:S02]  /*46ed0*/  LDS R5, [UR6] ;  /* 0x00000006ff057984 */ /* 0x000e240008000800 */
[C---:B------:R-:W-:Y:S02]  /*46ee0*/  LOP3.LUT R2, R0.reuse, 0xffff, RZ, 0xc0, !PT ;  /* 0x0000ffff00027812 */ /* 0x040fe400078ec0ff */
[----:B0-----:R-:W-:-:S04]  /*46ef0*/  LOP3.LUT R3, R0, 0xffff, R5, 0x80, !PT ;  /* 0x0000ffff00037812 */ /* 0x001fc800078e8005 */
[----:B------:R-:W-:-:S13]  /*46f00*/  ISETP.NE.AND P0, PT, R3, R2, PT ;  /* 0x000000020300720c */ /* 0x000fda0003f05270 */
[----:B------:R-:W-:Y:S05]  /*46f10*/  @P0 BRA `(.L_x_14) ;  /* 0x0000000000500947 */ /* 0x000fea0003800000 */
[----:B------:R-:W-:Y:S02]  /*46f20*/  SHF.R.U32.HI R5, RZ, 0x10, R5 ;  /* 0x00000010ff057819 */ /* 0x000fe40000011605 */
[----:B------:R-:W-:-:S04]  /*46f30*/  SHF.R.U32.HI R2, RZ, 0x10, R0 ;  /* 0x00000010ff027819 */ /* 0x000fc80000011600 */
[----:B------:R-:W-:-:S04]  /*46f40*/  LOP3.LUT R5, R5, R2, RZ, 0xc0, !PT ;  /* 0x0000000205057212 */ /* 0x000fc800078ec0ff */
[----:B------:R-:W-:-:S13]  /*46f50*/  ISETP.NE.AND P0, PT, R5, R2, PT ;  /* 0x000000020500720c */ /* 0x000fda0003f05270 */
[----:B------:R-:W-:Y:S05]  /*46f60*/  @P0 BRA `(.L_x_15) ;  /* 0x0000000000300947 */ /* 0x000fea0003800000 */
[----:B------:R-:W-:Y:S01]  /*46f70*/  R2UR UR4, R0 ;  /* 0x00000000000472ca */ /* 0x000fe200000e0000 */
[----:B------:R-:W-:Y:S01]  /*46f80*/  VOTEU.ANY UR5, UPT, PT ;  /* 0x0000000000057886 */ /* 0x000fe200038e0100 */
[----:B------:R-:W0:Y:S01]  /*46f90*/  S2R R0, SR_LANEID ;  /* 0x0000000000007919 */ /* 0x000e220000000000 */
[----:B------:R-:W-:-:S10]  /*46fa0*/  UFLO.U32 UR5, UR5 ;  /* 0x00000005000572bd */ /* 0x000fd400080e0000 */
[----:B------:R-:W-:-:S06]  /*46fb0*/  ULOP3.LUT UR4, URZ, UR4, URZ, 0x33, !UPT ;  /* 0x00000004ff047292 */ /* 0x000fcc000f8e33ff */
[----:B------:R-:W-:-:S04]  /*46fc0*/  IMAD.U32 R2, RZ, RZ, UR4 ;  /* 0x00000004ff027e24 */ /* 0x000fc8000f8e00ff */
[----:B------:R-:W1:Y:S02]  /*46fd0*/  REDUX UR7, R2 ;  /* 0x00000000020773c4 */ /* 0x000e640000000000 */
[----:B------:R2:W-:Y:S01]  /*46fe0*/  UTCATOMSWS.AND URZ, UR4 ;  /* 0x0000000400ff79e3 */ /* 0x0005e20008000000 */
[----:B0-----:R-:W-:Y:S01]  /*46ff0*/  ISETP.EQ.U32.AND P0, PT, R0, UR5, PT ;  /* 0x0000000500007c0c */ /* 0x001fe2000bf02070 */
[----:B-1----:R-:W-:-:S12]  /*47000*/  IMAD.U32 R0, RZ, RZ, UR7 ;  /* 0x00000007ff007e24 */ /* 0x002fd8000f8e00ff */
[----:B------:R2:W-:Y:S01]  /*47010*/  @P0 ATOMS.AND RZ, [UR6], R0 ;  /* 0x00000000ffff098c */ /* 0x0005e2000a800006 */
[----:B------:R-:W-:Y:S05]  /*47020*/  BRA `(.L_x_13) ;  /* 0x0000000000147947 */ /* 0x000fea0003800000 */
.L_x_15:
[----:B------:R-:W-:-:S07]  /*47030*/  MOV R2, 0x47050 ;  /* 0x0004705000027802 */ /* 0x000fce0000000f00 */
[----:B------:R-:W-:Y:S05]  /*47040*/  CALL.REL.NOINC `($__internal_0_$__cuda_sm10x_tcgen05_guardrail_trap_col_being_dealloced_not_returned_by_alloc) ;  /* 0x00000000002c7944 */ /* 0x000fea0003c00000 */
[----:B------:R-:W-:Y:S05]  /*47050*/  BRA `(.L_x_13) ;  /* 0x0000000000087947 */ /* 0x000fea0003800000 */
.L_x_14:
[----:B------:R-:W-:-:S07]  /*47060*/  MOV R2, 0x47080 ;  /* 0x0004708000027802 */ /* 0x000fce0000000f00 */
[----:B------:R-:W-:Y:S05]  /*47070*/  CALL.REL.NOINC `($__internal_2_$__cuda_sm10x_tcgen05_guardrail_trap_unallocated_columns_being_dealloced) ;  /* 0x0000000000387944 */ /* 0x000fea0003c00000 */
.L_x_13:
[----:B------:R-:W-:Y:S01]  /*47080*/  NOP ;  /* 0x0000000000007918 */ /* 0x000fe20000000000 */
[----:B--2---:R-:W-:Y:S05]  /*47090*/  EXIT ;  /* 0x000000000000794d */ /* 0x004fea0003800000 */
.L_x_8:
[----:B------:R-:W0:Y:S02]  /*470a0*/  SYNCS.PHASECHK.TRANS64.TRYWAIT P1, [UR6], R7 ;  /* 0x00000007ff0075a7 */ /* 0x000e240008021106 */
[----:B0-----:R-:W-:Y:S05]  /*470b0*/  @!P1 BRA `(.L_x_8) ;  /* 0xfffffffc00f89947 */ /* 0x001fea000383ffff */
[----:B------:R-:W-:Y:S05]  /*470c0*/  BRA `(.L_x_16) ;  /* 0xfffffe0400d87947 */ /* 0x000fea000383ffff */
.L_x_12:
[----:B------:R-:W0:Y:S02]  /*470d0*/  SYNCS.PHASECHK.TRANS64.TRYWAIT P0, [UR6], R9 ;  /* 0x00000009ff0075a7 */ /* 0x000e240008001106 */
[----:B0-----:R-:W-:Y:S05]  /*470e0*/  @!P0 BRA `(.L_x_12) ;  /* 0xfffffffc00f88947 */ /* 0x001fea000383ffff */
[----:B------:R-:W-:Y:S05]  /*470f0*/  BRA `(.L_x_11) ;  /* 0xffffff5c00307947 */ /* 0x000fea000383ffff */
        .weak           $__internal_0_$__cuda_sm10x_tcgen05_guardrail_trap_col_being_dealloced_not_returned_by_alloc
        .type           $__internal_0_$__cuda_sm10x_tcgen05_guardrail_trap_col_being_dealloced_not_returned_by_alloc,@function
        .size           $__internal_0_$__cuda_sm10x_tcgen05_guardrail_trap_col_being_dealloced_not_returned_by_alloc,($__internal_1_$__cuda_sm10x_tcgen05_guardrail_trap_phase_invalid_during_alloc - $__internal_0_$__cuda_sm10x_tcgen05_guardrail_trap_col_being_dealloced_not_returned_by_alloc)
$__internal_0_$__cuda_sm10x_tcgen05_guardrail_trap_col_being_dealloced_not_returned_by_alloc:
[----:B------:R-:W-:Y:S05]  /*47100*/  BPT.TRAP 0x1 ;  /* 0x000000040000795c */ /* 0x000fea0000300000 */
[----:B------:R-:W-:-:S04]  /*47110*/  IMAD.MOV.U32 R3, RZ, RZ, 0x0 ;  /* 0x00000000ff037424 */ /* 0x000fc800078e00ff */
[----:B------:R-:W-:Y:S05]  /*47120*/  RET.REL.NODEC R2 `(matmul_kernel) ;  /* 0xfffffb8c02b47950 */ /* 0x000fea0003c3ffff */
        .weak           $__internal_1_$__cuda_sm10x_tcgen05_guardrail_trap_phase_invalid_during_alloc
        .type           $__internal_1_$__cuda_sm10x_tcgen05_guardrail_trap_phase_invalid_during_alloc,@function
        .size           $__internal_1_$__cuda_sm10x_tcgen05_guardrail_trap_phase_invalid_during_alloc,($__internal_2_$__cuda_sm10x_tcgen05_guardrail_trap_unallocated_columns_being_dealloced - $__internal_1_$__cuda_sm10x_tcgen05_guardrail_trap_phase_invalid_during_alloc)
$__internal_1_$__cuda_sm10x_tcgen05_guardrail_trap_phase_invalid_during_alloc:
[----:B------:R-:W-:Y:S05]  /*47130*/  BPT.TRAP 0x1 ;  /* 0x000000040000795c */ /* 0x000fea0000300000 */
[----:B------:R-:W-:-:S04]  /*47140*/  IMAD.MOV.U32 R3, RZ, RZ, 0x0 ;  /* 0x00000000ff037424 */ /* 0x000fc800078e00ff */
[----:B------:R-:W-:Y:S05]  /*47150*/  RET.REL.NODEC R2 `(matmul_kernel) ;  /* 0xfffffb8c02a87950 */ /* 0x000fea0003c3ffff */
        .weak           $__internal_2_$__cuda_sm10x_tcgen05_guardrail_trap_unallocated_columns_being_dealloced
        .type           $__internal_2_$__cuda_sm10x_tcgen05_guardrail_trap_unallocated_columns_being_dealloced,@function
        .size           $__internal_2_$__cuda_sm10x_tcgen05_guardrail_trap_unallocated_columns_being_dealloced,(.L_x_20 - $__internal_2_$__cuda_sm10x_tcgen05_guardrail_trap_unallocated_columns_being_dealloced)
$__internal_2_$__cuda_sm10x_tcgen05_guardrail_trap_unallocated_columns_being_dealloced:
[----:B------:R-:W-:Y:S05]  /*47160*/  BPT.TRAP 0x1 ;  /* 0x000000040000795c */ /* 0x000fea0000300000 */
[----:B------:R-:W-:-:S04]  /*47170*/  IMAD.MOV.U32 R3, RZ, RZ, 0x0 ;  /* 0x00000000ff037424 */ /* 0x000fc800078e00ff */
[----:B------:R-:W-:Y:S05]  /*47180*/  RET.REL.NODEC R2 `(matmul_kernel) ;  /* 0xfffffb8c029c7950 */ /* 0x000fea0003c3ffff */
.L_x_17:
[----:B------:R-:W-:-:S00]  /*47190*/  BRA `(.L_x_17) ;  /* 0xfffffffc00fc7947 */ /* 0x000fc0000383ffff */
[----:B------:R-:W-:-:S00]  /*471a0*/  NOP ;  /* 0x0000000000007918 */ /* 0x000fc00000000000 */
        /* <DEDUP_REMOVED lines=13> */
.L_x_20:


//--------------------- .nv.shared.matmul_kernel  --------------------------
	.section	.nv.shared.matmul_kernel,"aw",@nobits
	.sectionflags	@""
	.align	16
	.zero		1024


//--------------------- .nv.shared.reserved.0     --------------------------
	.section	.nv.shared.reserved.0,"aw",@nobits
	.align	8
	.weak		__nv_reservedSMEM_offset_0_alias
	.size		__nv_reservedSMEM_offset_0_alias, 0, 64
	.other		__nv_reservedSMEM_offset_0_alias,@"STO_CUDA_RESERVED_SHARED STV_DEFAULT"
__nv_reservedSMEM_offset_0_alias:
	.zero		0
.nv.shared.reserved.0:
	.zero		64
	.weak		__nv_reservedSMEM_allocation_phase
	.type		__nv_reservedSMEM_allocation_phase,@object
	.size		__nv_reservedSMEM_allocation_phase,(.L_0 - __nv_reservedSMEM_allocation_phase)
__nv_reservedSMEM_allocation_phase:
	.zero		1
.L_0:
	.zero		7
	.weak		__nv_reservedSMEM_devtool_atexit_pc
	.type		__nv_reservedSMEM_devtool_atexit_pc,@object
	.size		__nv_reservedSMEM_devtool_atexit_pc,(__nv_reservedSMEM_allocation_mask - __nv_reservedSMEM_devtool_atexit_pc)
__nv_reservedSMEM_devtool_atexit_pc:
	.zero		8
	.weak		__nv_reservedSMEM_allocation_mask
	.type		__nv_reservedSMEM_allocation_mask,@object
	.size		__nv_reservedSMEM_allocation_mask,(.L_2 - __nv_reservedSMEM_allocation_mask)
__nv_reservedSMEM_allocation_mask:
	.zero		4
.L_2:


//--------------------- .nv.constant0.matmul_kernel --------------------------
	.section	.nv.constant0.matmul_kernel,"a",@progbits
	.sectionflags	@""
	.align	4
.nv.constant0.matmul_kernel:
	.zero		976


//--------------------- SYMBOLS --------------------------

	.type		.nv.reservedSmem.offset0,@object
	.size		.nv.reservedSmem.offset0,0x4
	.type		.nv.reservedSmem.cap,@object
	.size		.nv.reservedSmem.cap,0x4
